	.target	sm_90a

	.elftype	@"ET_EXEC"


//--------------------- .note.nv.tkinfo           --------------------------
	.section	.note.nv.tkinfo,"",@"SHT_NOTE"
	.sectionflags	@"SHF_NOTE_NV_TKINFO"
	.tkinfo
        /*0018*/ 	.word	0x00000002
        /*0030*/ 	.string	""
        /*0030*/ 	.string	"ptxas"
        /*0030*/ 	.string	"Cuda compilation tools, release 13.0, V13.0.88"
        /*0030*/ 	.string	"Build cuda_13.0.r13.0/compiler.36424714_0"
        /*0030*/ 	.string	"-v  -suppress-debug-info  -lineinfo  -arch sm_90a "



//--------------------- .note.nv.cuinfo           --------------------------
	.section	.note.nv.cuinfo,"",@"SHT_NOTE"
	.sectionflags	@"SHF_NOTE_NV_CUINFO"
        /*0018*/ 	.short	0x0002
        /*001a*/ 	.short	0x005a
        /*001c*/ 	.short	0x0082
	.zero		2


//--------------------- .nv.info                  --------------------------
	.section	.nv.info,"",@"SHT_CUDA_INFO"
	.align	4


	//----- nvinfo : EIATTR_REGCOUNT
	.align		4
        /*0000*/ 	.byte	0x04, 0x2f
        /*0002*/ 	.short	(.L_1 - .L_0)
	.align		4
.L_0:
        /*0004*/ 	.word	index@(matmul_kernel)
        /*0008*/ 	.word	0x000000ff


	//----- nvinfo : EIATTR_FRAME_SIZE
	.align		4
.L_1:
        /*000c*/ 	.byte	0x04, 0x11
        /*000e*/ 	.short	(.L_3 - .L_2)
	.align		4
.L_2:
        /*0010*/ 	.word	index@(matmul_kernel)
        /*0014*/ 	.word	0x000009a8


	//----- nvinfo : EIATTR_MIN_STACK_SIZE
	.align		4
.L_3:
        /*0018*/ 	.byte	0x04, 0x12
        /*001a*/ 	.short	(.L_5 - .L_4)
	.align		4
.L_4:
        /*001c*/ 	.word	index@(matmul_kernel)
        /*0020*/ 	.word	0x000009a8
.L_5:


//--------------------- .nv.compat                --------------------------
	.section	.nv.compat,"",@"SHT_CUDA_COMPAT_INFO"
	.align	4
        /*0000*/ 	.byte	0x02, 0x09, 0x01, 0x00, 0x02, 0x02, 0x04, 0x00, 0x02, 0x05, 0x05, 0x00, 0x03, 0x07, 0x01, 0x01
        /*0010*/ 	.byte	0x02, 0x03, 0x00, 0x00, 0x02, 0x06, 0x01, 0x00, 0x04, 0x0b, 0x08, 0x00, 0x00, 0x00, 0x00, 0x00
        /*0020*/ 	.byte	0x00, 0x00, 0x00, 0x00


//--------------------- .nv.info.matmul_kernel    --------------------------
	.section	.nv.info.matmul_kernel,"",@"SHT_CUDA_INFO"
	.sectionflags	@""
	.align	4


	//----- nvinfo : EIATTR_CUDA_API_VERSION
	.align		4
        /*0000*/ 	.byte	0x04, 0x37
        /*0002*/ 	.short	(.L_7 - .L_6)
.L_6:
        /*0004*/ 	.word	0x00000082


	//----- nvinfo : EIATTR_KPARAM_INFO
	.align		4
.L_7:
        /*0008*/ 	.byte	0x04, 0x17
        /*000a*/ 	.short	(.L_9 - .L_8)
.L_8:
        /*000c*/ 	.word	0x00000000
        /*0010*/ 	.short	0x000d
        /*0012*/ 	.short	0x0048
        /*0014*/ 	.byte	0x00, 0xf4, 0x21, 0x00


	//----- nvinfo : EIATTR_KPARAM_INFO
	.align		4
.L_9:
        /*0018*/ 	.byte	0x04, 0x17
        /*001a*/ 	.short	(.L_11 - .L_10)
.L_10:
        /*001c*/ 	.word	0x00000000
        /*0020*/ 	.short	0x000c
        /*0022*/ 	.short	0x0040
        /*0024*/ 	.byte	0x00, 0xf4, 0x21, 0x00


	//----- nvinfo : EIATTR_KPARAM_INFO
	.align		4
.L_11:
        /*0028*/ 	.byte	0x04, 0x17
        /*002a*/ 	.short	(.L_13 - .L_12)
.L_12:
        /*002c*/ 	.word	0x00000000
        /*0030*/ 	.short	0x000b
        /*0032*/ 	.short	0x0038
        /*0034*/ 	.byte	0x00, 0xf0, 0x11, 0x00


	//----- nvinfo : EIATTR_KPARAM_INFO
	.align		4
.L_13:
        /*0038*/ 	.byte	0x04, 0x17
        /*003a*/ 	.short	(.L_15 - .L_14)
.L_14:
        /*003c*/ 	.word	0x00000000
        /*0040*/ 	.short	0x000a
        /*0042*/ 	.short	0x0034
        /*0044*/ 	.byte	0x00, 0xf0, 0x11, 0x00


	//----- nvinfo : EIATTR_KPARAM_INFO
	.align		4
.L_15:
        /*0048*/ 	.byte	0x04, 0x17
        /*004a*/ 	.short	(.L_17 - .L_16)
.L_16:
        /*004c*/ 	.word	0x00000000
        /*0050*/ 	.short	0x0009
        /*0052*/ 	.short	0x0030
        /*0054*/ 	.byte	0x00, 0xf0, 0x11, 0x00


	//----- nvinfo : EIATTR_KPARAM_INFO
	.align		4
.L_17:
        /*0058*/ 	.byte	0x04, 0x17
        /*005a*/ 	.short	(.L_19 - .L_18)
.L_18:
        /*005c*/ 	.word	0x00000000
        /*0060*/ 	.short	0x0008
        /*0062*/ 	.short	0x002c
        /*0064*/ 	.byte	0x00, 0xf0, 0x11, 0x00


	//----- nvinfo : EIATTR_KPARAM_INFO
	.align		4
.L_19:
        /*0068*/ 	.byte	0x04, 0x17
        /*006a*/ 	.short	(.L_21 - .L_20)
.L_20:
        /*006c*/ 	.word	0x00000000
        /*0070*/ 	.short	0x0007
        /*0072*/ 	.short	0x0028
        /*0074*/ 	.byte	0x00, 0xf0, 0x11, 0x00


	//----- nvinfo : EIATTR_KPARAM_INFO
	.align		4
.L_21:
        /*0078*/ 	.byte	0x04, 0x17
        /*007a*/ 	.short	(.L_23 - .L_22)
.L_22:
        /*007c*/ 	.word	0x00000000
        /*0080*/ 	.short	0x0006
        /*0082*/ 	.short	0x0024
        /*0084*/ 	.byte	0x00, 0xf0, 0x11, 0x00


	//----- nvinfo : EIATTR_KPARAM_INFO
	.align		4
.L_23:
        /*0088*/ 	.byte	0x04, 0x17
        /*008a*/ 	.short	(.L_25 - .L_24)
.L_24:
        /*008c*/ 	.word	0x00000000
        /*0090*/ 	.short	0x0005
        /*0092*/ 	.short	0x0020
        /*0094*/ 	.byte	0x00, 0xf0, 0x11, 0x00


	//----- nvinfo : EIATTR_KPARAM_INFO
	.align		4
.L_25:
        /*0098*/ 	.byte	0x04, 0x17
        /*009a*/ 	.short	(.L_27 - .L_26)
.L_26:
        /*009c*/ 	.word	0x00000000
        /*00a0*/ 	.short	0x0004
        /*00a2*/ 	.short	0x001c
        /*00a4*/ 	.byte	0x00, 0xf0, 0x11, 0x00


	//----- nvinfo : EIATTR_KPARAM_INFO
	.align		4
.L_27:
        /*00a8*/ 	.byte	0x04, 0x17
        /*00aa*/ 	.short	(.L_29 - .L_28)
.L_28:
        /*00ac*/ 	.word	0x00000000
        /*00b0*/ 	.short	0x0003
        /*00b2*/ 	.short	0x0018
        /*00b4*/ 	.byte	0x00, 0xf0, 0x11, 0x00


	//----- nvinfo : EIATTR_KPARAM_INFO
	.align		4
.L_29:
        /*00b8*/ 	.byte	0x04, 0x17
        /*00ba*/ 	.short	(.L_31 - .L_30)
.L_30:
        /*00bc*/ 	.word	0x00000000
        /*00c0*/ 	.short	0x0002
        /*00c2*/ 	.short	0x0010
        /*00c4*/ 	.byte	0x00, 0xf4, 0x21, 0x00


	//----- nvinfo : EIATTR_KPARAM_INFO
	.align		4
.L_31:
        /*00c8*/ 	.byte	0x04, 0x17
        /*00ca*/ 	.short	(.L_33 - .L_32)
.L_32:
        /*00cc*/ 	.word	0x00000000
        /*00d0*/ 	.short	0x0001
        /*00d2*/ 	.short	0x0008
        /*00d4*/ 	.byte	0x00, 0xf4, 0x21, 0x00


	//----- nvinfo : EIATTR_KPARAM_INFO
	.align		4
.L_33:
        /*00d8*/ 	.byte	0x04, 0x17
        /*00da*/ 	.short	(.L_35 - .L_34)
.L_34:
        /*00dc*/ 	.word	0x00000000
        /*00e0*/ 	.short	0x0000
        /*00e2*/ 	.short	0x0000
        /*00e4*/ 	.byte	0x00, 0xf4, 0x21, 0x00


	//----- nvinfo : EIATTR_EXPLICIT_CLUSTER
	.align		4
.L_35:
        /*00e8*/ 	.byte	0x01, 0x3e
	.zero		2


	//----- nvinfo : EIATTR_CTA_PER_CLUSTER
	.align		4
        /*00ec*/ 	.byte	0x04, 0x3d
        /*00ee*/ 	.short	(.L_37 - .L_36)
.L_36:
        /*00f0*/ 	.word	0x00000004
        /*00f4*/ 	.word	0x00000001
        /*00f8*/ 	.word	0x00000001


	//----- nvinfo : EIATTR_SPARSE_MMA_MASK
	.align		4
.L_37:
        /*00fc*/ 	.byte	0x03, 0x50
        /*00fe*/ 	.short	0x0000


	//----- nvinfo : EIATTR_MAXREG_COUNT
	.align		4
        /*0100*/ 	.byte	0x03, 0x1b
        /*0102*/ 	.short	0x00ff


	//----- nvinfo : EIATTR_NUM_BARRIERS
	.align		4
        /*0104*/ 	.byte	0x02, 0x4c
        /*0106*/ 	.byte	0x01
	.zero		1


	//----- nvinfo : EIATTR_ANNOTATIONS
	.align		4
        /*0108*/ 	.byte	0x04, 0x55
        /*010a*/ 	.short	(.L_39 - .L_38)


	//   ....[0]....
.L_38:
        /*010c*/ 	.word	0x00000001
        /*0110*/ 	.byte	0x80, 0x00, 0x00, 0x00, 0x01, 0x00, 0x00, 0x00, 0x30, 0x06, 0x00, 0x00, 0x01, 0x00, 0x00, 0x00
        /* <DEDUP_REMOVED lines=1031> */
        /*4190*/ 	.byte	0x00, 0xe7, 0x01, 0x00


	//----- nvinfo : EIATTR_MERCURY_ISA_VERSION
	.align		4
.L_39:
        /*4194*/ 	.byte	0x03, 0x5f
        /*4196*/ 	.short	0x0101


	//----- nvinfo : EIATTR_EXIT_INSTR_OFFSETS
	.align		4
        /*4198*/ 	.byte	0x04, 0x1c
        /*419a*/ 	.short	(.L_41 - .L_40)


	//   ....[0]....
.L_40:
        /*419c*/ 	.word	0x00026080


	//   ....[1]....
        /*41a0*/ 	.word	0x000260a0


	//----- nvinfo : EIATTR_REQNTID
	.align		4
.L_41:
        /*41a4*/ 	.byte	0x04, 0x10
        /*41a6*/ 	.short	(.L_43 - .L_42)
.L_42:
        /*41a8*/ 	.word	0x00000080
        /*41ac*/ 	.word	0x00000001
        /*41b0*/ 	.word	0x00000001


	//----- nvinfo : EIATTR_CBANK_PARAM_SIZE
	.align		4
.L_43:
        /*41b4*/ 	.byte	0x03, 0x19
        /*41b6*/ 	.short	0x0050


	//----- nvinfo : EIATTR_PARAM_CBANK
	.align		4
        /*41b8*/ 	.byte	0x04, 0x0a
        /*41ba*/ 	.short	(.L_45 - .L_44)
	.align		4
.L_44:
        /*41bc*/ 	.word	index@(.nv.constant0.matmul_kernel)
        /*41c0*/ 	.short	0x0210
        /*41c2*/ 	.short	0x0050


	//----- nvinfo : EIATTR_SW_WAR
	.align		4
.L_45:
        /*41c4*/ 	.byte	0x04, 0x36
        /*41c6*/ 	.short	(.L_47 - .L_46)
.L_46:
        /*41c8*/ 	.word	0x00000008
.L_47:


//--------------------- .nv.callgraph             --------------------------
	.section	.nv.callgraph,"",@"SHT_CUDA_CALLGRAPH"
	.align	4
	.sectionentsize	8
	.align		4
        /*0000*/ 	.word	0x00000000
	.align		4
        /*0004*/ 	.word	0xffffffff
	.align		4
        /*0008*/ 	.word	0x00000000
	.align		4
        /*000c*/ 	.word	0xfffffffe
	.align		4
        /*0010*/ 	.word	0x00000000
	.align		4
        /*0014*/ 	.word	0xfffffffd
	.align		4
        /*0018*/ 	.word	0x00000000
	.align		4
        /*001c*/ 	.word	0xfffffffc


//--------------------- .text.matmul_kernel       --------------------------
	.section	.text.matmul_kernel,"ax",@progbits
	.align	128
        .global         matmul_kernel
        .type           matmul_kernel,@function
        .size           matmul_kernel,(.L_x_3 - matmul_kernel)
        .other          matmul_kernel,@"STO_CUDA_ENTRY STV_DEFAULT"
matmul_kernel:
.text.matmul_kernel:
[----:B------:R-:W1:Y:S08]  /*0000*/  LDC R1, c[0x0][0x28] ;  /* 0x00000a00ff017b82 */ /* 0x000e700000000800 */
[----:B------:R-:W2:Y:S01]  /*0010*/  LDC.64 R2, c[0x0][0x228] ;  /* 0x00008a00ff027b82 */ /* 0x000ea20000000a00 */
[----:B-1----:R-:W-:Y:S01]  /*0020*/  VIADD R1, R1, 0xfffff658 ;  /* 0xfffff65801017836 */ /* 0x002fe20000000000 */
[----:B------:R-:W1:Y:S01]  /*0030*/  S2R R63, SR_TID.X ;  /* 0x00000000003f7919 */ /* 0x000e620000002100 */
[----:B------:R-:W3:Y:S05]  /*0040*/  S2R R12, SR_CgaCtaId ;  /* 0x00000000000c7919 */ /* 0x000eea0000008800 */
[----:B------:R-:W4:Y:S08]  /*0050*/  S2UR UR4, SR_CTAID.X ;  /* 0x00000000000479c3 */ /* 0x000f300000002500 */
[----:B------:R-:W5:Y:S01]  /*0060*/  LDC.64 R240, c[0x0][0x238] ;  /* 0x00008e00fff07b82 */ /* 0x000f620000000a00 */
[----:B--2---:R-:W-:Y:S01]  /*0070*/  IMAD.MOV.U32 R61, RZ, RZ, R3 ;  /* 0x000000ffff3d7224 */ /* 0x004fe200078e0003 */
[----:B------:R2:W-:Y:S01]  /*0080*/  STL.64 [R1+0x650], R2 ;  /* 0x0006500201007387 */ /* 0x0005e20000100a00 */
[----:B------:R-:W-:-:S02]  /*0090*/  IMAD.MOV.U32 R243, RZ, RZ, R2 ;  /* 0x000000fffff37224 */ /* 0x000fc400078e0002 */
[----:B------:R-:W-:Y:S01]  /*00a0*/  VIADD R0, R61, 0x1ff ;  /* 0x000001ff3d007836 */ /* 0x000fe20000000000 */
[----:B------:R-:W-:Y:S02]  /*00b0*/  LOP3.LUT R87, RZ, R61, RZ, 0x33, !PT ;  /* 0x0000003dff577212 */ /* 0x000fe400078e33ff */
[----:B------:R-:W-:Y:S02]  /*00c0*/  IABS R13, R243 ;  /* 0x000000f3000d7213 */ /* 0x000fe40000000000 */
[----:B----4-:R-:W-:Y:S01]  /*00d0*/  I2FP.F32.U32 R5, UR4 ;  /* 0x0000000400057c45 */ /* 0x010fe20008201000 */
[----:B------:R-:W-:Y:S01]  /*00e0*/  ULDC UR4, c[0x0][0x150] ;  /* 0x0000540000047ab9 */ /* 0x000fe20000000800 */
[----:B-1----:R-:W-:Y:S02]  /*00f0*/  LOP3.LUT R252, R63, 0x3f, RZ, 0xc0, !PT ;  /* 0x0000003f3ffc7812 */ /* 0x002fe400078ec0ff */
[----:B--2---:R-:W-:Y:S01]  /*0100*/  SHF.R.S32.HI R3, RZ, 0x1f, R0 ;  /* 0x0000001fff037819 */ /* 0x004fe20000011400 */
[----:B------:R-:W-:Y:S01]  /*0110*/  FMUL R5, R5, UR4 ;  /* 0x0000000405057c20 */ /* 0x000fe20008400000 */
[----:B------:R-:W-:-:S02]  /*0120*/  ULDC.64 UR4, c[0x0][0x218] ;  /* 0x0000860000047ab9 */ /* 0x000fc40000000a00 */
[----:B------:R-:W-:-:S03]  /*0130*/  LEA.HI R3, R3, R0, RZ, 0x9 ;  /* 0x0000000003037211 */ /* 0x000fc600078f48ff */
[----:B------:R-:W1:Y:S01]  /*0140*/  F2I.U32.TRUNC.NTZ R5, R5 ;  /* 0x0000000500057305 */ /* 0x000e62000020f000 */
[----:B------:R-:W-:-:S05]  /*0150*/  SHF.R.S32.HI R3, RZ, 0x9, R3 ;  /* 0x00000009ff037819 */ /* 0x000fca0000011403 */
[----:B------:R-:W-:-:S05]  /*0160*/  IMAD.SHL.U32 R4, R3, 0x8, RZ ;  /* 0x0000000803047824 */ /* 0x000fca00078e00ff */
[----:B------:R-:W-:-:S04]  /*0170*/  IABS R7, R4 ;  /* 0x0000000400077213 */ /* 0x000fc80000000000 */
[----:B------:R-:W2:Y:S01]  /*0180*/  I2F.RP R0, R7 ;  /* 0x0000000700007306 */ /* 0x000ea20000209400 */
[----:B-1----:R-:W-:-:S07]  /*0190*/  IABS R11, R5 ;  /* 0x00000005000b7213 */ /* 0x002fce0000000000 */
[----:B--2---:R-:W1:Y:S02]  /*01a0*/  MUFU.RCP R0, R0 ;  /* 0x0000000000007308 */ /* 0x004e640000001000 */
[----:B-1----:R-:W-:Y:S01]  /*01b0*/  VIADD R2, R0, 0xffffffe ;  /* 0x0ffffffe00027836 */ /* 0x002fe20000000000 */
[----:B------:R-:W-:-:S05]  /*01c0*/  IABS R0, R4 ;  /* 0x0000000400007213 */ /* 0x000fca0000000000 */
[----:B------:R1:W2:Y:S01]  /*01d0*/  F2I.FTZ.U32.TRUNC.NTZ R3, R2 ;  /* 0x0000000200037305 */ /* 0x0002a2000021f000 */
[----:B------:R-:W-:Y:S02]  /*01e0*/  IMAD.MOV R0, RZ, RZ, -R0 ;  /* 0x000000ffff007224 */ /* 0x000fe400078e0a00 */
[----:B-1----:R-:W-:Y:S02]  /*01f0*/  IMAD.MOV.U32 R2, RZ, RZ, RZ ;  /* 0x000000ffff027224 */ /* 0x002fe400078e00ff */
[----:B--2---:R-:W-:-:S04]  /*0200*/  IMAD.MOV R6, RZ, RZ, -R3 ;  /* 0x000000ffff067224 */ /* 0x004fc800078e0a03 */
[----:B------:R-:W-:-:S04]  /*0210*/  IMAD R9, R6, R7, RZ ;  /* 0x0000000706097224 */ /* 0x000fc800078e02ff */
[----:B------:R-:W-:-:S06]  /*0220*/  IMAD.HI.U32 R2, R3, R9, R2 ;  /* 0x0000000903027227 */ /* 0x000fcc00078e0002 */
[----:B------:R-:W-:-:S04]  /*0230*/  IMAD.HI.U32 R2, R2, R11, RZ ;  /* 0x0000000b02027227 */ /* 0x000fc800078e00ff */
[----:B------:R-:W-:-:S05]  /*0240*/  IMAD R0, R2, R0, R11 ;  /* 0x0000000002007224 */ /* 0x000fca00078e020b */
[----:B------:R-:W-:-:S13]  /*0250*/  ISETP.GT.U32.AND P1, PT, R7, R0, PT ;  /* 0x000000000700720c */ /* 0x000fda0003f24070 */
[----:B------:R-:W-:Y:S02]  /*0260*/  @!P1 IMAD.IADD R0, R0, 0x1, -R7 ;  /* 0x0000000100009824 */ /* 0x000fe400078e0a07 */
[----:B------:R-:W-:Y:S01]  /*0270*/  @!P1 VIADD R2, R2, 0x1 ;  /* 0x0000000102029836 */ /* 0x000fe20000000000 */
[----:B------:R-:W-:Y:S02]  /*0280*/  ISETP.NE.AND P1, PT, R4, RZ, PT ;  /* 0x000000ff0400720c */ /* 0x000fe40003f25270 */
[----:B------:R-:W-:Y:S02]  /*0290*/  ISETP.GE.U32.AND P0, PT, R0, R7, PT ;  /* 0x000000070000720c */ /* 0x000fe40003f06070 */
[----:B------:R-:W-:-:S04]  /*02a0*/  LOP3.LUT R0, R5, R4, RZ, 0x3c, !PT ;  /* 0x0000000405007212 */ /* 0x000fc800078e3cff */
[----:B------:R-:W-:Y:S01]  /*02b0*/  ISETP.GE.AND P2, PT, R0, RZ, PT ;  /* 0x000000ff0000720c */ /* 0x000fe20003f46270 */
[----:B------:R-:W-:-:S05]  /*02c0*/  VIADD R0, R243, 0xff ;  /* 0x000000fff3007836 */ /* 0x000fca0000000000 */
[----:B------:R-:W-:Y:S01]  /*02d0*/  SHF.R.S32.HI R3, RZ, 0x1f, R0 ;  /* 0x0000001fff037819 */ /* 0x000fe20000011400 */
[----:B------:R-:W-:-:S03]  /*02e0*/  @P0 VIADD R2, R2, 0x1 ;  /* 0x0000000102020836 */ /* 0x000fc60000000000 */
[----:B------:R-:W-:-:S03]  /*02f0*/  LEA.HI R3, R3, R0, RZ, 0x8 ;  /* 0x0000000003037211 */ /* 0x000fc600078f40ff */
[----:B------:R-:W-:Y:S01]  /*0300*/  @!P2 IMAD.MOV R2, RZ, RZ, -R2 ;  /* 0x000000ffff02a224 */ /* 0x000fe200078e0a02 */
[----:B------:R-:W-:-:S05]  /*0310*/  @!P1 LOP3.LUT R2, RZ, R4, RZ, 0x33, !PT ;  /* 0x00000004ff029212 */ /* 0x000fca00078e33ff */
[----:B------:R-:W-:Y:S02]  /*0320*/  IMAD.SHL.U32 R9, R2, 0x8, RZ ;  /* 0x0000000802097824 */ /* 0x000fe400078e00ff */
[----:B------:R-:W-:-:S03]  /*0330*/  IMAD.MOV R2, RZ, RZ, -R2 ;  /* 0x000000ffff027224 */ /* 0x000fc600078e0a02 */
[----:B------:R-:W-:Y:S01]  /*0340*/  LEA.HI.SX32 R3, R3, -R9, 0x18 ;  /* 0x8000000903037211 */ /* 0x000fe200078fc2ff */
[----:B------:R-:W-:Y:S02]  /*0350*/  IMAD R10, R4, R2, R5 ;  /* 0x00000002040a7224 */ /* 0x000fe400078e0205 */
[----:B------:R-:W-:Y:S01]  /*0360*/  IMAD.MOV.U32 R2, RZ, RZ, RZ ;  /* 0x000000ffff027224 */ /* 0x000fe200078e00ff */
[----:B------:R-:W-:Y:S02]  /*0370*/  VIMNMX R11, R3, 0x8, PT ;  /* 0x00000008030b7848 */ /* 0x000fe40003fe0100 */
[----:B------:R-:W-:Y:S02]  /*0380*/  IABS R7, R10 ;  /* 0x0000000a00077213 */ /* 0x000fe40000000000 */
[-C--:B------:R-:W-:Y:S02]  /*0390*/  IABS R8, R11.reuse ;  /* 0x0000000b00087213 */ /* 0x080fe40000000000 */
[----:B------:R-:W-:-:S02]  /*03a0*/  IABS R4, R11 ;  /* 0x0000000b00047213 */ /* 0x000fc40000000000 */
[----:B------:R-:W1:Y:S08]  /*03b0*/  I2F.RP R0, R8 ;  /* 0x0000000800007306 */ /* 0x000e700000209400 */
[----:B-1----:R-:W1:Y:S02]  /*03c0*/  MUFU.RCP R0, R0 ;  /* 0x0000000000007308 */ /* 0x002e640000001000 */
[----:B-1----:R-:W-:-:S06]  /*03d0*/  VIADD R3, R0, 0xffffffe ;  /* 0x0ffffffe00037836 */ /* 0x002fcc0000000000 */
[----:B------:R-:W1:Y:S02]  /*03e0*/  F2I.FTZ.U32.TRUNC.NTZ R3, R3 ;  /* 0x0000000300037305 */ /* 0x000e64000021f000 */
[----:B-1----:R-:W-:-:S04]  /*03f0*/  IMAD.MOV R6, RZ, RZ, -R3 ;  /* 0x000000ffff067224 */ /* 0x002fc800078e0a03 */
[----:B------:R-:W-:Y:S02]  /*0400*/  IMAD.MOV.U32 R5, RZ, RZ, R6 ;  /* 0x000000ffff057224 */ /* 0x000fe400078e0006 */
[----:B------:R-:W1:Y:S02]  /*0410*/  I2F.RP R6, R13 ;  /* 0x0000000d00067306 */ /* 0x000e640000209400 */
[----:B------:R-:W-:-:S04]  /*0420*/  IMAD R5, R5, R8, RZ ;  /* 0x0000000805057224 */ /* 0x000fc800078e02ff */
[----:B------:R-:W-:-:S04]  /*0430*/  IMAD.HI.U32 R2, R3, R5, R2 ;  /* 0x0000000503027227 */ /* 0x000fc800078e0002 */
[----:B------:R-:W-:Y:S02]  /*0440*/  IMAD.MOV R3, RZ, RZ, -R4 ;  /* 0x000000ffff037224 */ /* 0x000fe400078e0a04 */
[----:B------:R-:W-:Y:S01]  /*0450*/  IMAD.HI.U32 R0, R2, R7, RZ ;  /* 0x0000000702007227 */ /* 0x000fe200078e00ff */
[----:B------:R-:W-:Y:S01]  /*0460*/  IABS R2, R61 ;  /* 0x0000003d00027213 */ /* 0x000fe20000000000 */
[----:B-1----:R-:W1:Y:S02]  /*0470*/  MUFU.RCP R6, R6 ;  /* 0x0000000600067308 */ /* 0x002e640000001000 */
[----:B------:R-:W-:-:S05]  /*0480*/  IMAD R3, R0, R3, R7 ;  /* 0x0000000300037224 */ /* 0x000fca00078e0207 */
[----:B------:R-:W-:Y:S01]  /*0490*/  ISETP.GT.U32.AND P1, PT, R8, R3, PT ;  /* 0x000000030800720c */ /* 0x000fe20003f24070 */
[----:B------:R-:W2:Y:S01]  /*04a0*/  I2F.RP R4, R2 ;  /* 0x0000000200047306 */ /* 0x000ea20000209400 */
[----:B-1----:R-:W-:-:S11]  /*04b0*/  VIADD R7, R6, 0xffffffe ;  /* 0x0ffffffe06077836 */ /* 0x002fd60000000000 */
[----:B------:R-:W-:Y:S02]  /*04c0*/  @!P1 IMAD.IADD R3, R3, 0x1, -R8 ;  /* 0x0000000103039824 */ /* 0x000fe400078e0a08 */
[----:B------:R-:W-:Y:S01]  /*04d0*/  @!P1 VIADD R0, R0, 0x1 ;  /* 0x0000000100009836 */ /* 0x000fe20000000000 */
[----:B------:R-:W-:Y:S01]  /*04e0*/  ISETP.NE.AND P1, PT, R11, RZ, PT ;  /* 0x000000ff0b00720c */ /* 0x000fe20003f25270 */
[----:B--2---:R-:W1:Y:S01]  /*04f0*/  MUFU.RCP R4, R4 ;  /* 0x0000000400047308 */ /* 0x004e620000001000 */
[----:B------:R-:W-:Y:S02]  /*0500*/  ISETP.GE.U32.AND P0, PT, R3, R8, PT ;  /* 0x000000080300720c */ /* 0x000fe40003f06070 */
[----:B------:R-:W-:-:S04]  /*0510*/  LOP3.LUT R3, R10, R11, RZ, 0x3c, !PT ;  /* 0x0000000b0a037212 */ /* 0x000fc800078e3cff */
[----:B------:R-:W-:Y:S01]  /*0520*/  ISETP.GE.AND P2, PT, R3, RZ, PT ;  /* 0x000000ff0300720c */ /* 0x000fe20003f46270 */
[----:B------:R-:W-:Y:S01]  /*0530*/  IMAD.SHL.U32 R3, R63, 0x4, RZ ;  /* 0x000000043f037824 */ /* 0x000fe200078e00ff */
[----:B------:R-:W-:Y:S05]  /*0540*/  F2I.FTZ.U32.TRUNC.NTZ R7, R7 ;  /* 0x0000000700077305 */ /* 0x000fea000021f000 */
[----:B------:R-:W-:Y:S02]  /*0550*/  @P0 VIADD R0, R0, 0x1 ;  /* 0x0000000100000836 */ /* 0x000fe40000000000 */
[----:B-1----:R-:W-:Y:S02]  /*0560*/  VIADD R5, R4, 0xffffffe ;  /* 0x0ffffffe04057836 */ /* 0x002fe40000000000 */
[----:B------:R-:W-:Y:S01]  /*0570*/  IMAD.MOV.U32 R8, RZ, RZ, R0 ;  /* 0x000000ffff087224 */ /* 0x000fe200078e0000 */
[----:B------:R-:W-:-:S03]  /*0580*/  SHF.R.S32.HI R0, RZ, 0x6, R63 ;  /* 0x00000006ff007819 */ /* 0x000fc6000001143f */
[----:B------:R-:W-:Y:S01]  /*0590*/  @!P2 IMAD.MOV R8, RZ, RZ, -R8 ;  /* 0x000000ffff08a224 */ /* 0x000fe200078e0a08 */
[----:B------:R-:W-:Y:S01]  /*05a0*/  @!P1 LOP3.LUT R8, RZ, R11, RZ, 0x33, !PT ;  /* 0x0000000bff089212 */ /* 0x000fe200078e33ff */
[----:B------:R-:W1:Y:S01]  /*05b0*/  F2I.FTZ.U32.TRUNC.NTZ R5, R5 ;  /* 0x0000000500057305 */ /* 0x000e62000021f000 */
[----:B------:R-:W-:-:S03]  /*05c0*/  SGXT R0, R0, 0x1 ;  /* 0x000000010000781a */ /* 0x000fc60000000200 */
[----:B------:R-:W-:Y:S01]  /*05d0*/  IMAD.MOV R6, RZ, RZ, -R8 ;  /* 0x000000ffff067224 */ /* 0x000fe200078e0a08 */
[----:B------:R-:W-:Y:S01]  /*05e0*/  LOP3.LUT R4, R0, 0x90, RZ, 0xc0, !PT ;  /* 0x0000009000047812 */ /* 0x000fe200078ec0ff */
[----:B------:R-:W-:Y:S02]  /*05f0*/  IMAD.SHL.U32 R8, R8, 0x200, RZ ;  /* 0x0000020008087824 */ /* 0x000fe400078e00ff */
[----:B------:R-:W-:Y:S01]  /*0600*/  IMAD R0, R11, R6, R10 ;  /* 0x000000060b007224 */ /* 0x000fe200078e020a */
[----:B------:R-:W-:Y:S01]  /*0610*/  LOP3.LUT R11, R4, 0x7c, R3, 0x78, !PT ;  /* 0x0000007c040b7812 */ /* 0x000fe200078e7803 */
[C---:B---3--:R-:W-:Y:S01]  /*0620*/  IMAD.SHL.U32 R3, R12.reuse, 0x40, RZ ;  /* 0x000000400c037824 */ /* 0x048fe200078e00ff */
[----:B------:R2:W-:Y:S01]  /*0630*/  STL [R1+0x780], R8 ;  /* 0x0007800801007387 */ /* 0x0005e20000100800 */
[----:B------:R-:W-:Y:S02]  /*0640*/  IMAD.SHL.U32 R4, R12, 0x100, RZ ;  /* 0x000001000c047824 */ /* 0x000fe400078e00ff */
[----:B------:R-:W-:Y:S01]  /*0650*/  IMAD.IADD R0, R9, 0x1, R0 ;  /* 0x0000000109007824 */ /* 0x000fe200078e0200 */
[----:B------:R-:W-:Y:S01]  /*0660*/  LOP3.LUT R3, R3, 0x80, RZ, 0xc0, !PT ;  /* 0x0000008003037812 */ /* 0x000fe200078ec0ff */
[----:B-1----:R-:W-:Y:S01]  /*0670*/  IMAD.MOV R15, RZ, RZ, -R5 ;  /* 0x000000ffff0f7224 */ /* 0x002fe200078e0a05 */
[----:B------:R-:W-:Y:S01]  /*0680*/  LEA.HI R4, R63, R4, RZ, 0x1a ;  /* 0x000000043f047211 */ /* 0x000fe200078fd0ff */
[----:B------:R-:W-:-:S02]  /*0690*/  IMAD.MOV R6, RZ, RZ, -R7 ;  /* 0x000000ffff067224 */ /* 0x000fc400078e0a07 */
[----:B------:R-:W-:Y:S01]  /*06a0*/  IMAD R9, R0, 0x100, R3 ;  /* 0x0000010000097824 */ /* 0x000fe200078e0203 */
[----:B------:R-:W-:Y:S01]  /*06b0*/  LOP3.LUT R3, R8, 0x101, R4, 0xf8, !PT ;  /* 0x0000010108037812 */ /* 0x000fe200078ef804 */
[----:B------:R-:W-:Y:S01]  /*06c0*/  IMAD R15, R15, R2, RZ ;  /* 0x000000020f0f7224 */ /* 0x000fe200078e02ff */
[----:B------:R-:W-:Y:S01]  /*06d0*/  LOP3.LUT R0, R63, 0x7f, RZ, 0xc0, !PT ;  /* 0x0000007f3f007812 */ /* 0x000fe200078ec0ff */
[----:B------:R-:W-:Y:S01]  /*06e0*/  IMAD.MOV.U32 R4, RZ, RZ, RZ ;  /* 0x000000ffff047224 */ /* 0x000fe200078e00ff */
[----:B------:R-:W-:Y:S01]  /*06f0*/  LOP3.LUT R14, R3, 0xfe, RZ, 0xfc, !PT ;  /* 0x000000fe030e7812 */ /* 0x000fe200078efcff */
[----:B------:R-:W-:Y:S01]  /*0700*/  IMAD.SHL.U32 R12, R63, 0x400, RZ ;  /* 0x000004003f0c7824 */ /* 0x000fe200078e00ff */
[----:B------:R-:W-:Y:S01]  /*0710*/  LOP3.LUT R10, R3, 0x4, RZ, 0xfc, !PT ;  /* 0x00000004030a7812 */ /* 0x000fe200078efcff */
[----:B------:R-:W-:Y:S01]  /*0720*/  IMAD.HI.U32 R4, R5, R15, R4 ;  /* 0x0000000f05047227 */ /* 0x000fe200078e0004 */
[----:B------:R-:W-:Y:S02]  /*0730*/  IABS R17, R14 ;  /* 0x0000000e00117213 */ /* 0x000fe40000000000 */
[----:B------:R-:W-:Y:S01]  /*0740*/  IABS R15, R3 ;  /* 0x00000003000f7213 */ /* 0x000fe20000000000 */
[----:B------:R-:W-:Y:S01]  /*0750*/  IMAD R5, R6, R13, RZ ;  /* 0x0000000d06057224 */ /* 0x000fe200078e02ff */
[----:B------:R-:W-:Y:S01]  /*0760*/  LOP3.LUT R12, R11, 0x8000, R12, 0xf8, !PT ;  /* 0x000080000b0c7812 */ /* 0x000fe200078ef80c */
[----:B------:R-:W-:Y:S01]  /*0770*/  IMAD.MOV.U32 R6, RZ, RZ, RZ ;  /* 0x000000ffff067224 */ /* 0x000fe200078e00ff */
[----:B------:R-:W-:Y:S01]  /*0780*/  IABS R11, R10 ;  /* 0x0000000a000b7213 */ /* 0x000fe20000000000 */
[----:B------:R-:W-:Y:S01]  /*0790*/  IMAD.IADD R245, R0, 0x1, R9 ;  /* 0x0000000100f57824 */ /* 0x000fe200078e0209 */
[----:B------:R-:W-:Y:S01]  /*07a0*/  ISETP.GE.AND P2, PT, R14, RZ, PT ;  /* 0x000000ff0e00720c */ /* 0x000fe20003f46270 */
[----:B------:R-:W-:Y:S01]  /*07b0*/  IMAD.HI.U32 R6, R7, R5, R6 ;  /* 0x0000000507067227 */ /* 0x000fe200078e0006 */
[----:B------:R-:W-:-:S02]  /*07c0*/  ISETP.GE.AND P0, PT, R10, RZ, PT ;  /* 0x000000ff0a00720c */ /* 0x000fc40003f06270 */
[----:B--2---:R-:W-:Y:S01]  /*07d0*/  IABS R8, R245 ;  /* 0x000000f500087213 */ /* 0x004fe20000000000 */
[----:B------:R-:W-:Y:S01]  /*07e0*/  IMAD.HI.U32 R7, R4, R17, RZ ;  /* 0x0000001104077227 */ /* 0x000fe200078e00ff */
[C---:B------:R-:W-:Y:S01]  /*07f0*/  LOP3.LUT R10, R3.reuse, 0x8, RZ, 0xfc, !PT ;  /* 0x00000008030a7812 */ /* 0x040fe200078efcff */
[----:B------:R1:W-:Y:S01]  /*0800*/  STL [R1+0x77c], R245 ;  /* 0x00077cf501007387 */ /* 0x0003e20000100800 */
[C---:B------:R-:W-:Y:S01]  /*0810*/  LOP3.LUT R14, R3.reuse, 0xa, RZ, 0xfc, !PT ;  /* 0x0000000a030e7812 */ /* 0x040fe200078efcff */
[----:B------:R-:W-:Y:S01]  /*0820*/  IMAD.MOV R7, RZ, RZ, -R7 ;  /* 0x000000ffff077224 */ /* 0x000fe200078e0a07 */
[----:B------:R-:W-:Y:S01]  /*0830*/  LOP3.LUT R16, R3, 0x18, RZ, 0xfc, !PT ;  /* 0x0000001803107812 */ /* 0x000fe200078efcff */
[----:B------:R-:W-:Y:S01]  /*0840*/  IMAD.SHL.U32 R5, R63, 0x10, RZ ;  /* 0x000000103f057824 */ /* 0x000fe200078e00ff */
[C---:B------:R-:W-:Y:S01]  /*0850*/  LOP3.LUT R19, R3.reuse, 0x1c, RZ, 0xfc, !PT ;  /* 0x0000001c03137812 */ /* 0x040fe200078efcff */
[----:B------:R-:W-:Y:S01]  /*0860*/  IMAD R22, R2, R7, R17 ;  /* 0x0000000702167224 */ /* 0x000fe200078e0211 */
[----:B------:R-:W-:-:S02]  /*0870*/  LOP3.LUT R7, R3, 0x2, RZ, 0xfc, !PT ;  /* 0x0000000203077812 */ /* 0x000fc400078efcff */
[----:B------:R-:W-:Y:S01]  /*0880*/  LOP3.LUT R9, R5, 0x70, RZ, 0xc0, !PT ;  /* 0x0000007005097812 */ /* 0x000fe200078ec0ff */
[----:B------:R-:W-:Y:S01]  /*0890*/  IMAD.HI.U32 R5, R6, R8, RZ ;  /* 0x0000000806057227 */ /* 0x000fe200078e00ff */
[----:B------:R-:W-:Y:S02]  /*08a0*/  ISETP.GT.U32.AND P5, PT, R2, R22, PT ;  /* 0x000000160200720c */ /* 0x000fe40003fa4070 */
[----:B------:R-:W-:Y:S01]  /*08b0*/  ISETP.GE.AND P4, PT, R7, RZ, PT ;  /* 0x000000ff0700720c */ /* 0x000fe20003f86270 */
[----:B------:R-:W-:Y:S01]  /*08c0*/  IMAD R6, R0, 0x80, R9 ;  /* 0x0000008000067824 */ /* 0x000fe200078e0209 */
[----:B------:R-:W-:Y:S01]  /*08d0*/  IABS R9, R7 ;  /* 0x0000000700097213 */ /* 0x000fe20000000000 */
[----:B------:R-:W-:Y:S01]  /*08e0*/  IMAD.MOV R0, RZ, RZ, -R5 ;  /* 0x000000ffff007224 */ /* 0x000fe200078e0a05 */
[----:B------:R-:W-:Y:S01]  /*08f0*/  LOP3.LUT R18, R3, 0x1a, RZ, 0xfc, !PT ;  /* 0x0000001a03127812 */ /* 0x000fe200078efcff */
[----:B------:R-:W-:Y:S01]  /*0900*/  IMAD.HI.U32 R5, R4, R15, RZ ;  /* 0x0000000f04057227 */ /* 0x000fe200078e00ff */
[----:B------:R-:W-:-:S02]  /*0910*/  IABS R17, R19 ;  /* 0x0000001300117213 */ /* 0x000fc40000000000 */
[C---:B------:R-:W-:Y:S01]  /*0920*/  LOP3.LUT R35, R3.reuse, 0xe8, RZ, 0xfc, !PT ;  /* 0x000000e803237812 */ /* 0x040fe200078efcff */
[----:B------:R-:W-:Y:S01]  /*0930*/  IMAD.MOV R5, RZ, RZ, -R5 ;  /* 0x000000ffff057224 */ /* 0x000fe200078e0a05 */
[C---:B------:R-:W-:Y:S01]  /*0940*/  LOP3.LUT R37, R3.reuse, 0xea, RZ, 0xfc, !PT ;  /* 0x000000ea03257812 */ /* 0x040fe200078efcff */
[----:B------:R-:W-:Y:S01]  /*0950*/  @!P5 IMAD.IADD R22, R22, 0x1, -R2 ;  /* 0x000000011616d824 */ /* 0x000fe200078e0a02 */
[C---:B------:R-:W-:Y:S01]  /*0960*/  LOP3.LUT R33, R3.reuse, 0xe6, RZ, 0xfc, !PT ;  /* 0x000000e603217812 */ /* 0x040fe200078efcff */
[----:B------:R-:W-:Y:S01]  /*0970*/  IMAD R24, R2, R5, R15 ;  /* 0x0000000502187224 */ /* 0x000fe200078e020f */
[----:B------:R-:W-:Y:S01]  /*0980*/  LOP3.LUT R39, R3, 0xec, RZ, 0xfc, !PT ;  /* 0x000000ec03277812 */ /* 0x000fe200078efcff */
[----:B------:R-:W-:Y:S01]  /*0990*/  IMAD.HI.U32 R7, R4, R11, RZ ;  /* 0x0000000b04077227 */ /* 0x000fe200078e00ff */
[C---:B------:R-:W-:Y:S02]  /*09a0*/  ISETP.GT.U32.AND P6, PT, R2.reuse, R22, PT ;  /* 0x000000160200720c */ /* 0x040fe40003fc4070 */
[----:B------:R-:W-:Y:S01]  /*09b0*/  ISETP.GT.U32.AND P1, PT, R2, R24, PT ;  /* 0x000000180200720c */ /* 0x000fe20003f24070 */
[----:B------:R-:W-:Y:S01]  /*09c0*/  IMAD R0, R13, R0, R8 ;  /* 0x000000000d007224 */ /* 0x000fe200078e0208 */
[C---:B------:R-:W-:Y:S01]  /*09d0*/  LOP3.LUT R8, R3.reuse, 0x6, RZ, 0xfc, !PT ;  /* 0x0000000603087812 */ /* 0x040fe200078efcff */
[----:B------:R-:W-:Y:S01]  /*09e0*/  IMAD.MOV R7, RZ, RZ, -R7 ;  /* 0x000000ffff077224 */ /* 0x000fe200078e0a07 */
[----:B------:R-:W-:Y:S01]  /*09f0*/  LOP3.LUT R41, R3, 0xee, RZ, 0xfc, !PT ;  /* 0x000000ee03297812 */ /* 0x000fe200078efcff */
[----:B------:R-:W-:Y:S01]  /*0a00*/  IMAD.HI.U32 R5, R4, R9, RZ ;  /* 0x0000000904057227 */ /* 0x000fe200078e00ff */
[----:B------:R-:W-:-:S02]  /*0a10*/  ISETP.GT.U32.AND P3, PT, R13, R0, PT ;  /* 0x000000000d00720c */ /* 0x000fc40003f64070 */
[----:B------:R-:W-:Y:S01]  /*0a20*/  IABS R15, R8 ;  /* 0x00000008000f7213 */ /* 0x000fe20000000000 */
[----:B------:R-:W-:Y:S01]  /*0a30*/  IMAD R48, R2, R7, R11 ;  /* 0x0000000702307224 */ /* 0x000fe200078e020b */
[----:B------:R-:W-:Y:S01]  /*0a40*/  IABS R11, R14 ;  /* 0x0000000e000b7213 */ /* 0x000fe20000000000 */
[--C-:B------:R-:W-:Y:S01]  /*0a50*/  @!P6 IMAD.IADD R22, R22, 0x1, -R2.reuse ;  /* 0x000000011616e824 */ /* 0x100fe200078e0a02 */
[C---:B------:R-:W-:Y:S01]  /*0a60*/  LOP3.LUT R43, R3.reuse, 0xf0, RZ, 0xfc, !PT ;  /* 0x000000f0032b7812 */ /* 0x040fe200078efcff */
[----:B------:R-:W-:Y:S01]  /*0a70*/  @!P1 IMAD.IADD R24, R24, 0x1, -R2 ;  /* 0x0000000118189824 */ /* 0x000fe200078e0a02 */
[----:B------:R-:W-:Y:S01]  /*0a80*/  ISETP.GT.U32.AND P6, PT, R2, R48, PT ;  /* 0x000000300200720c */ /* 0x000fe20003fc4070 */
[----:B------:R-:W-:Y:S01]  /*0a90*/  IMAD.MOV R5, RZ, RZ, -R5 ;  /* 0x000000ffff057224 */ /* 0x000fe200078e0a05 */
[C---:B------:R-:W-:Y:S01]  /*0aa0*/  LOP3.LUT R45, R3.reuse, 0xf2, RZ, 0xfc, !PT ;  /* 0x000000f2032d7812 */ /* 0x040fe200078efcff */
[----:B------:R-:W-:Y:S01]  /*0ab0*/  @!P2 IMAD.MOV R22, RZ, RZ, -R22 ;  /* 0x000000ffff16a224 */ /* 0x000fe200078e0a16 */
[----:B------:R-:W-:Y:S01]  /*0ac0*/  LOP3.LUT R53, R3, 0xf4, RZ, 0xfc, !PT ;  /* 0x000000f403357812 */ /* 0x000fe200078efcff */
[----:B------:R-:W-:Y:S01]  /*0ad0*/  @!P3 IMAD.IADD R0, R0, 0x1, -R13 ;  /* 0x000000010000b824 */ /* 0x000fe200078e0a0d */
[C---:B------:R-:W-:Y:S01]  /*0ae0*/  ISETP.GT.U32.AND P3, PT, R2.reuse, R24, PT ;  /* 0x000000180200720c */ /* 0x040fe20003f64070 */
[----:B------:R-:W-:Y:S01]  /*0af0*/  IMAD R26, R2, R5, R9 ;  /* 0x00000005021a7224 */ /* 0x000fe200078e0209 */
[----:B------:R-:W-:Y:S01]  /*0b00*/  IABS R9, R10 ;  /* 0x0000000a00097213 */ /* 0x000fe20000000000 */
[----:B------:R-:W-:Y:S01]  /*0b10*/  IMAD.HI.U32 R5, R4, R15, RZ ;  /* 0x0000000f04057227 */ /* 0x000fe200078e00ff */
[----:B------:R-:W-:-:S02]  /*0b20*/  ISETP.GT.U32.AND P5, PT, R13, R0, PT ;  /* 0x000000000d00720c */ /* 0x000fc40003fa4070 */
[----:B------:R-:W-:Y:S01]  /*0b30*/  ISETP.GT.U32.AND P1, PT, R2, R26, PT ;  /* 0x0000001a0200720c */ /* 0x000fe20003f24070 */
[----:B------:R-:W-:Y:S01]  /*0b40*/  IMAD.MOV R5, RZ, RZ, -R5 ;  /* 0x000000ffff057224 */ /* 0x000fe200078e0a05 */
[C---:B------:R-:W-:Y:S01]  /*0b50*/  LOP3.LUT R55, R3.reuse, 0xf6, RZ, 0xfc, !PT ;  /* 0x000000f603377812 */ /* 0x040fe200078efcff */
[--C-:B------:R-:W-:Y:S01]  /*0b60*/  @!P6 IMAD.IADD R48, R48, 0x1, -R2.reuse ;  /* 0x000000013030e824 */ /* 0x100fe200078e0a02 */
[----:B------:R-:W-:Y:S01]  /*0b70*/  ISETP.GE.AND P6, PT, R8, RZ, PT ;  /* 0x000000ff0800720c */ /* 0x000fe20003fc6270 */
[----:B------:R-:W-:Y:S01]  /*0b80*/  IMAD R50, R2, R5, R15 ;  /* 0x0000000502327224 */ /* 0x000fe200078e020f */
[C---:B------:R-:W-:Y:S01]  /*0b90*/  LOP3.LUT R8, R3.reuse, 0x10, RZ, 0xfc, !PT ;  /* 0x0000001003087812 */ /* 0x040fe200078efcff */
[----:B------:R-:W-:Y:S01]  /*0ba0*/  IMAD.HI.U32 R5, R4, R9, RZ ;  /* 0x0000000904057227 */ /* 0x000fe200078e00ff */
[----:B------:R-:W-:Y:S02]  /*0bb0*/  ISETP.GT.U32.AND P2, PT, R2, R48, PT ;  /* 0x000000300200720c */ /* 0x000fe40003f44070 */
[C---:B------:R-:W-:Y:S01]  /*0bc0*/  LOP3.LUT R57, R3.reuse, 0xf8, RZ, 0xfc, !PT ;  /* 0x000000f803397812 */ /* 0x040fe200078efcff */
[--C-:B------:R-:W-:Y:S01]  /*0bd0*/  @!P3 IMAD.IADD R24, R24, 0x1, -R2.reuse ;  /* 0x000000011818b824 */ /* 0x100fe200078e0a02 */
[----:B------:R-:W-:Y:S01]  /*0be0*/  ISETP.GT.U32.AND P3, PT, R2, R50, PT ;  /* 0x000000320200720c */ /* 0x000fe20003f64070 */
[----:B------:R-:W-:Y:S01]  /*0bf0*/  IMAD.MOV R5, RZ, RZ, -R5 ;  /* 0x000000ffff057224 */ /* 0x000fe200078e0a05 */
[C---:B------:R-:W-:Y:S01]  /*0c00*/  LOP3.LUT R59, R3.reuse, 0xfa, RZ, 0xfc, !PT ;  /* 0x000000fa033b7812 */ /* 0x040fe200078efcff */
[----:B------:R-:W-:Y:S01]  /*0c10*/  @!P1 IMAD.IADD R26, R26, 0x1, -R2 ;  /* 0x000000011a1a9824 */ /* 0x000fe200078e0a02 */
[C---:B------:R-:W-:Y:S01]  /*0c20*/  LOP3.LUT R31, R3.reuse, 0xfc, RZ, 0xfc, !PT ;  /* 0x000000fc031f7812 */ /* 0x040fe200078efcff */
[----:B------:R-:W-:Y:S01]  /*0c30*/  IMAD R52, R2, R5, R9 ;  /* 0x0000000502347224 */ /* 0x000fe200078e0209 */
[----:B------:R-:W-:Y:S01]  /*0c40*/  LOP3.LUT R5, R3, 0xc, RZ, 0xfc, !PT ;  /* 0x0000000c03057812 */ /* 0x000fe200078efcff */
[----:B------:R-:W-:Y:S01]  /*0c50*/  IMAD.HI.U32 R7, R4, R11, RZ ;  /* 0x0000000b04077227 */ /* 0x000fe200078e00ff */
[----:B------:R-:W-:-:S02]  /*0c60*/  ISETP.GT.U32.AND P1, PT, R2, R26, PT ;  /* 0x0000001a0200720c */ /* 0x000fc40003f24070 */
[----:B------:R-:W-:Y:S01]  /*0c70*/  IABS R9, R5 ;  /* 0x0000000500097213 */ /* 0x000fe20000000000 */
[--C-:B------:R-:W-:Y:S01]  /*0c80*/  @!P2 IMAD.IADD R48, R48, 0x1, -R2.reuse ;  /* 0x000000013030a824 */ /* 0x100fe200078e0a02 */
[----:B------:R-:W-:Y:S01]  /*0c90*/  ISETP.GT.U32.AND P2, PT, R2, R52, PT ;  /* 0x000000340200720c */ /* 0x000fe20003f44070 */
[----:B------:R-:W-:Y:S01]  /*0ca0*/  @!P3 IMAD.IADD R50, R50, 0x1, -R2 ;  /* 0x000000013232b824 */ /* 0x000fe200078e0a02 */
[----:B------:R-:W-:Y:S01]  /*0cb0*/  IABS R29, R31 ;  /* 0x0000001f001d7213 */ /* 0x000fe20000000000 */
[----:B------:R-:W-:Y:S02]  /*0cc0*/  IMAD.MOV R7, RZ, RZ, -R7 ;  /* 0x000000ffff077224 */ /* 0x000fe400078e0a07 */
[----:B------:R-:W-:Y:S01]  /*0cd0*/  @!P0 IMAD.MOV R48, RZ, RZ, -R48 ;  /* 0x000000ffff308224 */ /* 0x000fe200078e0a30 */
[C---:B------:R-:W-:Y:S01]  /*0ce0*/  ISETP.GT.U32.AND P3, PT, R2.reuse, R50, PT ;  /* 0x000000320200720c */ /* 0x040fe20003f64070 */
[----:B------:R-:W-:Y:S01]  /*0cf0*/  IMAD R64, R2, R7, R11 ;  /* 0x0000000702407224 */ /* 0x000fe200078e020b */
[----:B------:R-:W-:Y:S01]  /*0d00*/  LOP3.LUT R7, R3, 0xe, RZ, 0xfc, !PT ;  /* 0x0000000e03077812 */ /* 0x000fe200078efcff */
[--C-:B------:R-:W-:Y:S01]  /*0d10*/  @!P1 IMAD.IADD R26, R26, 0x1, -R2.reuse ;  /* 0x000000011a1a9824 */ /* 0x100fe200078e0a02 */
[----:B------:R-:W-:Y:S01]  /*0d20*/  ISETP.GE.AND P1, PT, R14, RZ, PT ;  /* 0x000000ff0e00720c */ /* 0x000fe20003f26270 */
[----:B------:R-:W-:Y:S01]  /*0d30*/  @!P5 IMAD.IADD R0, R0, 0x1, -R13 ;  /* 0x000000010000d824 */ /* 0x000fe200078e0a0d */
[----:B------:R-:W-:Y:S01]  /*0d40*/  IABS R11, R7 ;  /* 0x00000007000b7213 */ /* 0x000fe20000000000 */
[----:B------:R-:W-:Y:S01]  /*0d50*/  @!P2 IMAD.IADD R52, R52, 0x1, -R2 ;  /* 0x000000013434a824 */ /* 0x000fe200078e0a02 */
[----:B------:R-:W-:Y:S01]  /*0d60*/  ISETP.GE.AND P0, PT, R7, RZ, PT ;  /* 0x000000ff0700720c */ /* 0x000fe20003f06270 */
[----:B------:R-:W-:Y:S01]  /*0d70*/  @!P4 IMAD.MOV R26, RZ, RZ, -R26 ;  /* 0x000000ffff1ac224 */ /* 0x000fe200078e0a1a */
[----:B------:R-:W-:Y:S01]  /*0d80*/  ISETP.GE.AND P4, PT, R5, RZ, PT ;  /* 0x000000ff0500720c */ /* 0x000fe20003f86270 */
[----:B------:R-:W-:Y:S01]  /*0d90*/  IMAD.HI.U32 R5, R4, R9, RZ ;  /* 0x0000000904057227 */ /* 0x000fe200078e00ff */
[----:B------:R-:W-:-:S02]  /*0da0*/  ISETP.GT.U32.AND P2, PT, R2, R52, PT ;  /* 0x000000340200720c */ /* 0x000fc40003f44070 */
[C---:B------:R-:W-:Y:S01]  /*0db0*/  ISETP.GE.AND P5, PT, R3.reuse, RZ, PT ;  /* 0x000000ff0300720c */ /* 0x040fe20003fa6270 */
[----:B------:R-:W-:Y:S01]  /*0dc0*/  @!P3 IMAD.IADD R50, R50, 0x1, -R2 ;  /* 0x000000013232b824 */ /* 0x000fe200078e0a02 */
[----:B------:R-:W-:Y:S01]  /*0dd0*/  ISETP.GT.U32.AND P3, PT, R2, R64, PT ;  /* 0x000000400200720c */ /* 0x000fe20003f64070 */
[----:B------:R-:W-:Y:S01]  /*0de0*/  IMAD.HI.U32 R7, R4, R11, RZ ;  /* 0x0000000b04077227 */ /* 0x000fe200078e00ff */
[----:B------:R-:W-:Y:S02]  /*0df0*/  IABS R13, R8 ;  /* 0x00000008000d7213 */ /* 0x000fe40000000000 */
[----:B------:R-:W-:Y:S01]  /*0e00*/  LOP3.LUT R14, R3, 0x16, RZ, 0xfc, !PT ;  /* 0x00000016030e7812 */ /* 0x000fe200078efcff */
[----:B------:R-:W-:Y:S02]  /*0e10*/  IMAD.MOV R5, RZ, RZ, -R5 ;  /* 0x000000ffff057224 */ /* 0x000fe400078e0a05 */
[----:B------:R-:W-:Y:S02]  /*0e20*/  IMAD.MOV R7, RZ, RZ, -R7 ;  /* 0x000000ffff077224 */ /* 0x000fe400078e0a07 */
[----:B------:R-:W-:-:S02]  /*0e30*/  IMAD R66, R2, R5, R9 ;  /* 0x0000000502427224 */ /* 0x000fc400078e0209 */
[----:B------:R-:W-:Y:S01]  /*0e40*/  IMAD R68, R2, R7, R11 ;  /* 0x0000000702447224 */ /* 0x000fe200078e020b */
[----:B------:R-:W-:Y:S01]  /*0e50*/  IABS R11, R14 ;  /* 0x0000000e000b7213 */ /* 0x000fe20000000000 */
[--C-:B------:R-:W-:Y:S01]  /*0e60*/  @!P2 IMAD.IADD R52, R52, 0x1, -R2.reuse ;  /* 0x000000013434a824 */ /* 0x100fe200078e0a02 */
[----:B------:R-:W-:Y:S01]  /*0e70*/  ISETP.GT.U32.AND P2, PT, R2, R66, PT ;  /* 0x000000420200720c */ /* 0x000fe20003f44070 */
[----:B------:R-:W-:Y:S02]  /*0e80*/  @!P3 IMAD.IADD R64, R64, 0x1, -R2 ;  /* 0x000000014040b824 */ /* 0x000fe400078e0a02 */
[----:B------:R-:W-:Y:S01]  /*0e90*/  @!P6 IMAD.MOV R50, RZ, RZ, -R50 ;  /* 0x000000ffff32e224 */ /* 0x000fe200078e0a32 */
[C---:B------:R-:W-:Y:S01]  /*0ea0*/  ISETP.GT.U32.AND P6, PT, R2.reuse, R68, PT ;  /* 0x000000440200720c */ /* 0x040fe20003fc4070 */
[----:B------:R-:W-:Y:S01]  /*0eb0*/  @!P5 IMAD.MOV R24, RZ, RZ, -R24 ;  /* 0x000000ffff18d224 */ /* 0x000fe200078e0a18 */
[----:B------:R-:W-:Y:S01]  /*0ec0*/  ISETP.GT.U32.AND P3, PT, R2, R64, PT ;  /* 0x000000400200720c */ /* 0x000fe20003f64070 */
[----:B------:R-:W-:Y:S01]  /*0ed0*/  IMAD.HI.U32 R5, R4, R13, RZ ;  /* 0x0000000d04057227 */ /* 0x000fe200078e00ff */
[----:B------:R-:W-:-:S02]  /*0ee0*/  ISETP.GE.AND P5, PT, R10, RZ, PT ;  /* 0x000000ff0a00720c */ /* 0x000fc40003fa6270 */
[----:B------:R-:W-:Y:S01]  /*0ef0*/  LOP3.LUT R10, R3, 0x12, RZ, 0xfc, !PT ;  /* 0x00000012030a7812 */ /* 0x000fe200078efcff */
[----:B------:R-:W-:Y:S02]  /*0f00*/  IMAD.MOV R5, RZ, RZ, -R5 ;  /* 0x000000ffff057224 */ /* 0x000fe400078e0a05 */
[--C-:B------:R-:W-:Y:S01]  /*0f10*/  @!P2 IMAD.IADD R66, R66, 0x1, -R2.reuse ;  /* 0x000000014242a824 */ /* 0x100fe200078e0a02 */
[----:B------:R-:W-:Y:S01]  /*0f20*/  IABS R15, R10 ;  /* 0x0000000a000f7213 */ /* 0x000fe20000000000 */
[----:B------:R-:W-:Y:S01]  /*0f30*/  IMAD R70, R2, R5, R13 ;  /* 0x0000000502467224 */ /* 0x000fe200078e020d */
[----:B------:R-:W-:Y:S01]  /*0f40*/  IABS R13, R16 ;  /* 0x00000010000d7213 */ /* 0x000fe20000000000 */
[--C-:B------:R-:W-:Y:S01]  /*0f50*/  @!P6 IMAD.IADD R68, R68, 0x1, -R2.reuse ;  /* 0x000000014444e824 */ /* 0x100fe200078e0a02 */
[----:B------:R-:W-:Y:S01]  /*0f60*/  ISETP.GT.U32.AND P2, PT, R2, R66, PT ;  /* 0x000000420200720c */ /* 0x000fe20003f44070 */
[----:B------:R-:W-:Y:S01]  /*0f70*/  @!P3 IMAD.IADD R64, R64, 0x1, -R2 ;  /* 0x000000014040b824 */ /* 0x000fe200078e0a02 */
[----:B------:R-:W-:Y:S01]  /*0f80*/  ISETP.GE.AND P3, PT, R10, RZ, PT ;  /* 0x000000ff0a00720c */ /* 0x000fe20003f66270 */
[----:B------:R-:W-:Y:S01]  /*0f90*/  IMAD.HI.U32 R7, R4, R15, RZ ;  /* 0x0000000f04077227 */ /* 0x000fe200078e00ff */
[----:B------:R-:W-:-:S02]  /*0fa0*/  ISETP.GT.U32.AND P6, PT, R2, R68, PT ;  /* 0x000000440200720c */ /* 0x000fc40003fc4070 */
[----:B------:R-:W-:Y:S01]  /*0fb0*/  LOP3.LUT R10, R3, 0x14, RZ, 0xfc, !PT ;  /* 0x00000014030a7812 */ /* 0x000fe200078efcff */
[----:B------:R-:W-:Y:S02]  /*0fc0*/  IMAD.MOV R7, RZ, RZ, -R7 ;  /* 0x000000ffff077224 */ /* 0x000fe400078e0a07 */
[----:B------:R-:W-:Y:S01]  /*0fd0*/  @!P5 IMAD.MOV R52, RZ, RZ, -R52 ;  /* 0x000000ffff34d224 */ /* 0x000fe200078e0a34 */
[----:B------:R-:W-:Y:S01]  /*0fe0*/  IABS R9, R10 ;  /* 0x0000000a00097213 */ /* 0x000fe20000000000 */
[----:B------:R-:W-:Y:S01]  /*0ff0*/  IMAD R72, R2, R7, R15 ;  /* 0x0000000702487224 */ /* 0x000fe200078e020f */
[----:B------:R-:W-:Y:S01]  /*1000*/  IABS R15, R18 ;  /* 0x00000012000f7213 */ /* 0x000fe20000000000 */
[----:B------:R-:W-:Y:S01]  /*1010*/  @!P2 IMAD.IADD R66, R66, 0x1, -R2 ;  /* 0x000000014242a824 */ /* 0x000fe200078e0a02 */
[----:B------:R-:W-:Y:S01]  /*1020*/  ISETP.GT.U32.AND P2, PT, R2, R70, PT ;  /* 0x000000460200720c */ /* 0x000fe20003f44070 */
[----:B------:R-:W-:Y:S01]  /*1030*/  IMAD.HI.U32 R5, R4, R9, RZ ;  /* 0x0000000904057227 */ /* 0x000fe200078e00ff */
[----:B------:R-:W-:-:S03]  /*1040*/  ISETP.GE.AND P5, PT, R8, RZ, PT ;  /* 0x000000ff0800720c */ /* 0x000fc60003fa6270 */
[----:B------:R-:W-:Y:S01]  /*1050*/  @!P6 IMAD.IADD R68, R68, 0x1, -R2 ;  /* 0x000000014444e824 */ /* 0x000fe200078e0a02 */
[----:B------:R-:W-:Y:S01]  /*1060*/  ISETP.GT.U32.AND P6, PT, R2, R72, PT ;  /* 0x000000480200720c */ /* 0x000fe20003fc4070 */
[----:B------:R-:W-:Y:S02]  /*1070*/  IMAD.MOV R74, RZ, RZ, -R5 ;  /* 0x000000ffff4a7224 */ /* 0x000fe400078e0a05 */
[----:B------:R-:W-:-:S04]  /*1080*/  IMAD.HI.U32 R5, R4, R11, RZ ;  /* 0x0000000b04057227 */ /* 0x000fc800078e00ff */
[----:B------:R-:W-:Y:S02]  /*1090*/  IMAD R74, R2, R74, R9 ;  /* 0x0000004a024a7224 */ /* 0x000fe400078e0209 */
[----:B------:R-:W-:Y:S02]  /*10a0*/  IMAD.MOV R76, RZ, RZ, -R5 ;  /* 0x000000ffff4c7224 */ /* 0x000fe400078e0a05 */
[--C-:B------:R-:W-:Y:S01]  /*10b0*/  @!P2 IMAD.IADD R70, R70, 0x1, -R2.reuse ;  /* 0x000000014646a824 */ /* 0x100fe200078e0a02 */
[C---:B------:R-:W-:Y:S01]  /*10c0*/  ISETP.GT.U32.AND P2, PT, R2.reuse, R74, PT ;  /* 0x0000004a0200720c */ /* 0x040fe20003f44070 */
[----:B------:R-:W-:Y:S02]  /*10d0*/  IMAD R76, R2, R76, R11 ;  /* 0x0000004c024c7224 */ /* 0x000fe400078e020b */
[----:B------:R-:W-:Y:S02]  /*10e0*/  @!P6 IMAD.IADD R72, R72, 0x1, -R2 ;  /* 0x000000014848e824 */ /* 0x000fe400078e0a02 */
[----:B------:R-:W-:Y:S01]  /*10f0*/  IMAD.HI.U32 R7, R4, R13, RZ ;  /* 0x0000000d04077227 */ /* 0x000fe200078e00ff */
[----:B------:R-:W-:-:S03]  /*1100*/  ISETP.GT.U32.AND P6, PT, R2, R76, PT ;  /* 0x0000004c0200720c */ /* 0x000fc60003fc4070 */
[----:B------:R-:W-:-:S04]  /*1110*/  IMAD.HI.U32 R5, R4, R17, RZ ;  /* 0x0000001104057227 */ /* 0x000fc800078e00ff */
[----:B------:R-:W-:Y:S01]  /*1120*/  @!P2 IMAD.IADD R74, R74, 0x1, -R2 ;  /* 0x000000014a4aa824 */ /* 0x000fe200078e0a02 */
[----:B------:R-:W-:Y:S01]  /*1130*/  ISETP.GT.U32.AND P2, PT, R2, R70, PT ;  /* 0x000000460200720c */ /* 0x000fe20003f44070 */
[----:B------:R-:W-:-:S04]  /*1140*/  IMAD.HI.U32 R8, R4, R15, RZ ;  /* 0x0000000f04087227 */ /* 0x000fc800078e00ff */
[----:B------:R-:W-:Y:S01]  /*1150*/  @!P6 IMAD.IADD R76, R76, 0x1, -R2 ;  /* 0x000000014c4ce824 */ /* 0x000fe200078e0a02 */
[C---:B------:R-:W-:Y:S01]  /*1160*/  ISETP.GT.U32.AND P6, PT, R2.reuse, R74, PT ;  /* 0x0000004a0200720c */ /* 0x040fe20003fc4070 */
[----:B------:R-:W-:Y:S02]  /*1170*/  IMAD.MOV R7, RZ, RZ, -R7 ;  /* 0x000000ffff077224 */ /* 0x000fe400078e0a07 */
[----:B------:R-:W-:Y:S02]  /*1180*/  IMAD.MOV R5, RZ, RZ, -R5 ;  /* 0x000000ffff057224 */ /* 0x000fe400078e0a05 */
[----:B------:R-:W-:Y:S01]  /*1190*/  @!P4 IMAD.MOV R66, RZ, RZ, -R66 ;  /* 0x000000ffff42c224 */ /* 0x000fe200078e0a42 */
[C---:B------:R-:W-:Y:S01]  /*11a0*/  ISETP.GT.U32.AND P4, PT, R2.reuse, R76, PT ;  /* 0x0000004c0200720c */ /* 0x040fe20003f84070 */
[----:B------:R-:W-:Y:S02]  /*11b0*/  IMAD.MOV R8, RZ, RZ, -R8 ;  /* 0x000000ffff087224 */ /* 0x000fe400078e0a08 */
[C---:B------:R-:W-:Y:S01]  /*11c0*/  IMAD R78, R2.reuse, R7, R13 ;  /* 0x00000007024e7224 */ /* 0x040fe200078e020d */
[C---:B------:R-:W-:Y:S01]  /*11d0*/  LOP3.LUT R13, R3.reuse, 0x20, RZ, 0xfc, !PT ;  /* 0x00000020030d7812 */ /* 0x040fe200078efcff */
[C---:B------:R-:W-:Y:S01]  /*11e0*/  IMAD R82, R2.reuse, R5, R17 ;  /* 0x0000000502527224 */ /* 0x040fe200078e0211 */
[C---:B------:R-:W-:Y:S01]  /*11f0*/  LOP3.LUT R17, R3.reuse, 0x56, RZ, 0xfc, !PT ;  /* 0x0000005603117812 */ /* 0x040fe200078efcff */
[----:B------:R-:W-:Y:S01]  /*1200*/  @!P1 IMAD.MOV R64, RZ, RZ, -R64 ;  /* 0x000000ffff409224 */ /* 0x000fe200078e0a40 */
[C---:B------:R-:W-:Y:S01]  /*1210*/  ISETP.GT.U32.AND P1, PT, R2.reuse, R72, PT ;  /* 0x000000480200720c */ /* 0x040fe20003f24070 */
[----:B------:R-:W-:Y:S01]  /*1220*/  IMAD R80, R2, R8, R15 ;  /* 0x0000000802507224 */ /* 0x000fe200078e020f */
[----:B------:R-:W-:Y:S01]  /*1230*/  LOP3.LUT R8, R3, 0x1e, RZ, 0xfc, !PT ;  /* 0x0000001e03087812 */ /* 0x000fe200078efcff */
[----:B------:R-:W-:Y:S01]  /*1240*/  @!P6 IMAD.IADD R74, R74, 0x1, -R2 ;  /* 0x000000014a4ae824 */ /* 0x000fe200078e0a02 */
[----:B------:R-:W-:Y:S01]  /*1250*/  IABS R11, R13 ;  /* 0x0000000d000b7213 */ /* 0x000fe20000000000 */
[----:B------:R-:W-:Y:S01]  /*1260*/  @!P0 IMAD.MOV R68, RZ, RZ, -R68 ;  /* 0x000000ffff448224 */ /* 0x000fe200078e0a44 */
[----:B------:R-:W-:Y:S01]  /*1270*/  ISETP.GT.U32.AND P6, PT, R2, R82, PT ;  /* 0x000000520200720c */ /* 0x000fe20003fc4070 */
[----:B------:R-:W-:Y:S01]  /*1280*/  @!P4 IMAD.IADD R76, R76, 0x1, -R2 ;  /* 0x000000014c4cc824 */ /* 0x000fe200078e0a02 */
[----:B------:R-:W-:Y:S01]  /*1290*/  IABS R9, R8 ;  /* 0x0000000800097213 */ /* 0x000fe20000000000 */
[----:B------:R-:W-:Y:S01]  /*12a0*/  IMAD.HI.U32 R7, R4, R11, RZ ;  /* 0x0000000b04077227 */ /* 0x000fe200078e00ff */
[----:B------:R-:W-:-:S02]  /*12b0*/  ISETP.GT.U32.AND P0, PT, R2, R78, PT ;  /* 0x0000004e0200720c */ /* 0x000fc40003f04070 */
[----:B------:R-:W-:Y:S01]  /*12c0*/  ISETP.GE.AND P4, PT, R14, RZ, PT ;  /* 0x000000ff0e00720c */ /* 0x000fe20003f86270 */
[----:B------:R-:W-:Y:S01]  /*12d0*/  IMAD.HI.U32 R5, R4, R9, RZ ;  /* 0x0000000904057227 */ /* 0x000fe200078e00ff */
[C---:B------:R-:W-:Y:S02]  /*12e0*/  LOP3.LUT R15, R3.reuse, 0x30, RZ, 0xfc, !PT ;  /* 0x00000030030f7812 */ /* 0x040fe400078efcff */
[C---:B------:R-:W-:Y:S01]  /*12f0*/  LOP3.LUT R14, R3.reuse, 0x2e, RZ, 0xfc, !PT ;  /* 0x0000002e030e7812 */ /* 0x040fe200078efcff */
[----:B------:R-:W-:Y:S02]  /*1300*/  IMAD.MOV R7, RZ, RZ, -R7 ;  /* 0x000000ffff077224 */ /* 0x000fe400078e0a07 */
[--C-:B------:R-:W-:Y:S01]  /*1310*/  @!P1 IMAD.IADD R72, R72, 0x1, -R2.reuse ;  /* 0x0000000148489824 */ /* 0x100fe200078e0a02 */
[----:B------:R-:W-:Y:S01]  /*1320*/  ISETP.GE.AND P1, PT, R10, RZ, PT ;  /* 0x000000ff0a00720c */ /* 0x000fe20003f26270 */
[--C-:B------:R-:W-:Y:S01]  /*1330*/  @!P2 IMAD.IADD R70, R70, 0x1, -R2.reuse ;  /* 0x000000014646a824 */ /* 0x100fe200078e0a02 */
[C---:B------:R-:W-:Y:S01]  /*1340*/  ISETP.GT.U32.AND P2, PT, R2.reuse, R80, PT ;  /* 0x000000500200720c */ /* 0x040fe20003f44070 */
[----:B------:R-:W-:Y:S01]  /*1350*/  IMAD.MOV R5, RZ, RZ, -R5 ;  /* 0x000000ffff057224 */ /* 0x000fe200078e0a05 */
[C---:B------:R-:W-:Y:S01]  /*1360*/  LOP3.LUT R10, R3.reuse, 0x24, RZ, 0xfc, !PT ;  /* 0x00000024030a7812 */ /* 0x040fe200078efcff */
[----:B------:R-:W-:Y:S01]  /*1370*/  IMAD R88, R2, R7, R11 ;  /* 0x0000000702587224 */ /* 0x000fe200078e020b */
[----:B------:R-:W-:Y:S01]  /*1380*/  LOP3.LUT R7, R3, 0x22, RZ, 0xfc, !PT ;  /* 0x0000002203077812 */ /* 0x000fe200078efcff */
[--C-:B------:R-:W-:Y:S01]  /*1390*/  @!P6 IMAD.IADD R82, R82, 0x1, -R2.reuse ;  /* 0x000000015252e824 */ /* 0x100fe200078e0a02 */
[----:B------:R-:W-:Y:S01]  /*13a0*/  IABS R11, R10 ;  /* 0x0000000a000b7213 */ /* 0x000fe20000000000 */
[----:B------:R-:W-:Y:S01]  /*13b0*/  @!P0 IMAD.IADD R78, R78, 0x1, -R2 ;  /* 0x000000014e4e8824 */ /* 0x000fe200078e0a02 */
[----:B------:R-:W-:Y:S01]  /*13c0*/  ISETP.GE.AND P0, PT, R16, RZ, PT ;  /* 0x000000ff1000720c */ /* 0x000fe20003f06270 */
[C---:B------:R-:W-:Y:S01]  /*13d0*/  IMAD R84, R2.reuse, R5, R9 ;  /* 0x0000000502547224 */ /* 0x040fe200078e0209 */
[C---:B------:R-:W-:Y:S01]  /*13e0*/  ISETP.GT.U32.AND P6, PT, R2.reuse, R82, PT ;  /* 0x000000520200720c */ /* 0x040fe20003fc4070 */
[----:B------:R-:W-:Y:S01]  /*13f0*/  @!P5 IMAD.MOV R70, RZ, RZ, -R70 ;  /* 0x000000ffff46d224 */ /* 0x000fe200078e0a46 */
[----:B------:R-:W-:Y:S01]  /*1400*/  IABS R9, R7 ;  /* 0x0000000700097213 */ /* 0x000fe20000000000 */
[----:B------:R-:W-:Y:S01]  /*1410*/  @!P4 IMAD.MOV R76, RZ, RZ, -R76 ;  /* 0x000000ffff4cc224 */ /* 0x000fe200078e0a4c */
[----:B------:R-:W-:Y:S01]  /*1420*/  ISETP.GT.U32.AND P5, PT, R2, R78, PT ;  /* 0x0000004e0200720c */ /* 0x000fe20003fa4070 */
[----:B------:R-:W-:Y:S01]  /*1430*/  @!P1 IMAD.MOV R74, RZ, RZ, -R74 ;  /* 0x000000ffff4a9224 */ /* 0x000fe200078e0a4a */
[----:B------:R-:W-:Y:S01]  /*1440*/  ISETP.GE.AND P4, PT, R19, RZ, PT ;  /* 0x000000ff1300720c */ /* 0x000fe20003f86270 */
[----:B------:R-:W-:Y:S01]  /*1450*/  IMAD.HI.U32 R5, R4, R9, RZ ;  /* 0x0000000904057227 */ /* 0x000fe200078e00ff */
[----:B------:R-:W-:-:S02]  /*1460*/  ISETP.GT.U32.AND P1, PT, R2, R84, PT ;  /* 0x000000540200720c */ /* 0x000fc40003f24070 */
[C---:B------:R-:W-:Y:S01]  /*1470*/  LOP3.LUT R16, R3.reuse, 0x32, RZ, 0xfc, !PT ;  /* 0x0000003203107812 */ /* 0x040fe200078efcff */
[----:B------:R-:W-:Y:S01]  /*1480*/  @!P2 IMAD.IADD R80, R80, 0x1, -R2 ;  /* 0x000000015050a824 */ /* 0x000fe200078e0a02 */
[----:B------:R-:W-:Y:S01]  /*1490*/  ISETP.GE.AND P2, PT, R18, RZ, PT ;  /* 0x000000ff1200720c */ /* 0x000fe20003f46270 */
[----:B------:R-:W-:Y:S01]  /*14a0*/  IMAD.MOV R5, RZ, RZ, -R5 ;  /* 0x000000ffff057224 */ /* 0x000fe200078e0a05 */
[----:B------:R-:W-:Y:S01]  /*14b0*/  LOP3.LUT R18, R3, 0xa8, RZ, 0xfc, !PT ;  /* 0x000000a803127812 */ /* 0x000fe200078efcff */
[----:B------:R-:W-:Y:S01]  /*14c0*/  @!P3 IMAD.MOV R72, RZ, RZ, -R72 ;  /* 0x000000ffff48b224 */ /* 0x000fe200078e0a48 */
[----:B------:R-:W-:Y:S01]  /*14d0*/  ISETP.GT.U32.AND P3, PT, R2, R80, PT ;  /* 0x000000500200720c */ /* 0x000fe20003f64070 */
[--C-:B------:R-:W-:Y:S01]  /*14e0*/  @!P6 IMAD.IADD R82, R82, 0x1, -R2.reuse ;  /* 0x000000015252e824 */ /* 0x100fe200078e0a02 */
[----:B------:R-:W-:Y:S01]  /*14f0*/  ISETP.GE.AND P6, PT, R13, RZ, PT ;  /* 0x000000ff0d00720c */ /* 0x000fe20003fc6270 */
[----:B------:R-:W-:Y:S01]  /*1500*/  IMAD R90, R2, R5, R9 ;  /* 0x00000005025a7224 */ /* 0x000fe200078e0209 */
[----:B------:R-:W-:Y:S01]  /*1510*/  LOP3.LUT R5, R3, 0x26, RZ, 0xfc, !PT ;  /* 0x0000002603057812 */ /* 0x000fe200078efcff */
[----:B------:R-:W-:Y:S01]  /*1520*/  @!P5 IMAD.IADD R78, R78, 0x1, -R2 ;  /* 0x000000014e4ed824 */ /* 0x000fe200078e0a02 */
[C---:B------:R-:W-:Y:S01]  /*1530*/  ISETP.GT.U32.AND P5, PT, R2.reuse, R88, PT ;  /* 0x000000580200720c */ /* 0x040fe20003fa4070 */
[----:B------:R-:W-:Y:S01]  /*1540*/  @!P4 IMAD.MOV R82, RZ, RZ, -R82 ;  /* 0x000000ffff52c224 */ /* 0x000fe200078e0a52 */
[----:B------:R-:W-:Y:S01]  /*1550*/  ISETP.GT.U32.AND P4, PT, R2, R90, PT ;  /* 0x0000005a0200720c */ /* 0x000fe20003f84070 */
[----:B------:R-:W-:Y:S01]  /*1560*/  @!P1 IMAD.IADD R84, R84, 0x1, -R2 ;  /* 0x0000000154549824 */ /* 0x000fe200078e0a02 */
[----:B------:R-:W-:Y:S01]  /*1570*/  ISETP.GE.AND P1, PT, R7, RZ, PT ;  /* 0x000000ff0700720c */ /* 0x000fe20003f26270 */
[----:B------:R-:W-:Y:S01]  /*1580*/  @!P0 IMAD.MOV R78, RZ, RZ, -R78 ;  /* 0x000000ffff4e8224 */ /* 0x000fe200078e0a4e */
[----:B------:R-:W-:Y:S01]  /*1590*/  IABS R9, R5 ;  /* 0x0000000500097213 */ /* 0x000fe20000000000 */
[----:B------:R-:W-:Y:S01]  /*15a0*/  @!P3 IMAD.IADD R80, R80, 0x1, -R2 ;  /* 0x000000015050b824 */ /* 0x000fe200078e0a02 */
[----:B------:R-:W-:Y:S01]  /*15b0*/  ISETP.GT.U32.AND P0, PT, R2, R84, PT ;  /* 0x000000540200720c */ /* 0x000fe20003f04070 */
[----:B------:R-:W-:Y:S01]  /*15c0*/  IMAD.HI.U32 R7, R4, R11, RZ ;  /* 0x0000000b04077227 */ /* 0x000fe200078e00ff */
[----:B------:R-:W-:-:S02]  /*15d0*/  ISETP.GE.AND P3, PT, R8, RZ, PT ;  /* 0x000000ff0800720c */ /* 0x000fc40003f66270 */
[----:B------:R-:W-:Y:S01]  /*15e0*/  IABS R19, R59 ;  /* 0x0000003b00137213 */ /* 0x000fe20000000000 */
[----:B------:R-:W-:Y:S01]  /*15f0*/  @!P2 IMAD.MOV R80, RZ, RZ, -R80 ;  /* 0x000000ffff50a224 */ /* 0x000fe200078e0a50 */
[----:B------:R-:W-:Y:S01]  /*1600*/  ISETP.GE.AND P2, PT, R10, RZ, PT ;  /* 0x000000ff0a00720c */ /* 0x000fe20003f46270 */
[--C-:B------:R-:W-:Y:S01]  /*1610*/  @!P5 IMAD.IADD R88, R88, 0x1, -R2.reuse ;  /* 0x000000015858d824 */ /* 0x100fe200078e0a02 */
[----:B------:R-:W-:Y:S01]  /*1620*/  LOP3.LUT R10, R3, 0x2a, RZ, 0xfc, !PT ;  /* 0x0000002a030a7812 */ /* 0x000fe200078efcff */
[--C-:B------:R-:W-:Y:S02]  /*1630*/  @!P4 IMAD.IADD R90, R90, 0x1, -R2.reuse ;  /* 0x000000015a5ac824 */ /* 0x100fe400078e0a02 */
[----:B------:R-:W-:Y:S01]  /*1640*/  IMAD.MOV R7, RZ, RZ, -R7 ;  /* 0x000000ffff077224 */ /* 0x000fe200078e0a07 */
[----:B------:R-:W-:Y:S01]  /*1650*/  ISETP.GT.U32.AND P5, PT, R2, R88, PT ;  /* 0x000000580200720c */ /* 0x000fe20003fa4070 */
[----:B------:R-:W-:Y:S01]  /*1660*/  @!P0 IMAD.IADD R84, R84, 0x1, -R2 ;  /* 0x0000000154548824 */ /* 0x000fe200078e0a02 */
[----:B------:R-:W-:Y:S01]  /*1670*/  IABS R13, R10 ;  /* 0x0000000a000d7213 */ /* 0x000fe20000000000 */
[C---:B------:R-:W-:Y:S01]  /*1680*/  IMAD R92, R2.reuse, R7, R11 ;  /* 0x00000007025c7224 */ /* 0x040fe200078e020b */
[----:B------:R-:W-:Y:S01]  /*1690*/  ISETP.GT.U32.AND P4, PT, R2, R90, PT ;  /* 0x0000005a0200720c */ /* 0x000fe20003f84070 */
[----:B------:R-:W-:Y:S01]  /*16a0*/  @!P3 IMAD.MOV R84, RZ, RZ, -R84 ;  /* 0x000000ffff54b224 */ /* 0x000fe200078e0a54 */
[----:B------:R-:W-:Y:S01]  /*16b0*/  ISETP.GE.AND P0, PT, R5, RZ, PT ;  /* 0x000000ff0500720c */ /* 0x000fe20003f06270 */
[----:B------:R-:W-:Y:S01]  /*16c0*/  IMAD.HI.U32 R5, R4, R9, RZ ;  /* 0x0000000904057227 */ /* 0x000fe200078e00ff */
[----:B------:R-:W-:-:S03]  /*16d0*/  LOP3.LUT R7, R3, 0x28, RZ, 0xfc, !PT ;  /* 0x0000002803077812 */ /* 0x000fc600078efcff */
[----:B------:R-:W-:Y:S01]  /*16e0*/  IMAD.HI.U32 R8, R4, R13, RZ ;  /* 0x0000000d04087227 */ /* 0x000fe200078e00ff */
[----:B------:R-:W-:Y:S02]  /*16f0*/  IABS R11, R7 ;  /* 0x00000007000b7213 */ /* 0x000fe40000000000 */
[----:B------:R-:W-:Y:S01]  /*1700*/  ISETP.GE.AND P3, PT, R7, RZ, PT ;  /* 0x000000ff0700720c */ /* 0x000fe20003f66270 */
[----:B------:R-:W-:Y:S02]  /*1710*/  IMAD.MOV R5, RZ, RZ, -R5 ;  /* 0x000000ffff057224 */ /* 0x000fe400078e0a05 */
[----:B------:R-:W-:Y:S02]  /*1720*/  IMAD.MOV R8, RZ, RZ, -R8 ;  /* 0x000000ffff087224 */ /* 0x000fe400078e0a08 */
[--C-:B------:R-:W-:Y:S01]  /*1730*/  @!P5 IMAD.IADD R88, R88, 0x1, -R2.reuse ;  /* 0x000000015858d824 */ /* 0x100fe200078e0a02 */
[C---:B------:R-:W-:Y:S01]  /*1740*/  ISETP.GT.U32.AND P5, PT, R2.reuse, R92, PT ;  /* 0x0000005c0200720c */ /* 0x040fe20003fa4070 */
[----:B------:R-:W-:Y:S01]  /*1750*/  IMAD R96, R2, R5, R9 ;  /* 0x0000000502607224 */ /* 0x000fe200078e0209 */
[----:B------:R-:W-:Y:S01]  /*1760*/  IABS R9, R14 ;  /* 0x0000000e00097213 */ /* 0x000fe20000000000 */
[----:B------:R-:W-:-:S02]  /*1770*/  @!P4 IMAD.IADD R90, R90, 0x1, -R2 ;  /* 0x000000015a5ac824 */ /* 0x000fc400078e0a02 */
[C---:B------:R-:W-:Y:S01]  /*1780*/  IMAD R94, R2.reuse, R8, R13 ;  /* 0x00000008025e7224 */ /* 0x040fe200078e020d */
[----:B------:R-:W-:Y:S01]  /*1790*/  ISETP.GT.U32.AND P4, PT, R2, R96, PT ;  /* 0x000000600200720c */ /* 0x000fe20003f84070 */
[----:B------:R-:W-:Y:S01]  /*17a0*/  IMAD.HI.U32 R7, R4, R11, RZ ;  /* 0x0000000b04077227 */ /* 0x000fe200078e00ff */
[----:B------:R-:W-:-:S03]  /*17b0*/  IABS R13, R16 ;  /* 0x00000010000d7213 */ /* 0x000fc60000000000 */
[----:B------:R-:W-:Y:S01]  /*17c0*/  @!P6 IMAD.MOV R88, RZ, RZ, -R88 ;  /* 0x000000ffff58e224 */ /* 0x000fe200078e0a58 */
[----:B------:R-:W-:Y:S01]  /*17d0*/  ISETP.GE.AND P6, PT, R10, RZ, PT ;  /* 0x000000ff0a00720c */ /* 0x000fe20003fc6270 */
[----:B------:R-:W-:Y:S01]  /*17e0*/  @!P1 IMAD.MOV R90, RZ, RZ, -R90 ;  /* 0x000000ffff5a9224 */ /* 0x000fe200078e0a5a */
[----:B------:R-:W-:Y:S01]  /*17f0*/  ISETP.GT.U32.AND P1, PT, R2, R94, PT ;  /* 0x0000005e0200720c */ /* 0x000fe20003f24070 */
[----:B------:R-:W-:Y:S01]  /*1800*/  IMAD.MOV R7, RZ, RZ, -R7 ;  /* 0x000000ffff077224 */ /* 0x000fe200078e0a07 */
[----:B------:R-:W-:Y:S01]  /*1810*/  LOP3.LUT R10, R3, 0x2c, RZ, 0xfc, !PT ;  /* 0x0000002c030a7812 */ /* 0x000fe200078efcff */
[--C-:B------:R-:W-:Y:S02]  /*1820*/  @!P5 IMAD.IADD R92, R92, 0x1, -R2.reuse ;  /* 0x000000015c5cd824 */ /* 0x100fe400078e0a02 */
[----:B------:R-:W-:Y:S01]  /*1830*/  IMAD R98, R2, R7, R11 ;  /* 0x0000000702627224 */ /* 0x000fe200078e020b */
[----:B------:R-:W-:Y:S01]  /*1840*/  IABS R7, R10 ;  /* 0x0000000a00077213 */ /* 0x000fe20000000000 */
[----:B------:R-:W-:Y:S01]  /*1850*/  @!P4 IMAD.IADD R96, R96, 0x1, -R2 ;  /* 0x000000016060c824 */ /* 0x000fe200078e0a02 */
[----:B------:R-:W-:Y:S01]  /*1860*/  ISETP.GT.U32.AND P5, PT, R2, R92, PT ;  /* 0x0000005c0200720c */ /* 0x000fe20003fa4070 */
[----:B------:R-:W-:Y:S01]  /*1870*/  IMAD.HI.U32 R8, R4, R13, RZ ;  /* 0x0000000d04087227 */ /* 0x000fe200078e00ff */
[----:B------:R-:W-:-:S02]  /*1880*/  IABS R11, R15 ;  /* 0x0000000f000b7213 */ /* 0x000fc40000000000 */
[----:B------:R-:W-:Y:S01]  /*1890*/  ISETP.GT.U32.AND P4, PT, R2, R96, PT ;  /* 0x000000600200720c */ /* 0x000fe20003f84070 */
[----:B------:R-:W-:-:S04]  /*18a0*/  IMAD.HI.U32 R5, R4, R7, RZ ;  /* 0x0000000704057227 */ /* 0x000fc800078e00ff */
[--C-:B------:R-:W-:Y:S02]  /*18b0*/  @!P1 IMAD.IADD R94, R94, 0x1, -R2.reuse ;  /* 0x000000015e5e9824 */ /* 0x100fe400078e0a02 */
[----:B------:R-:W-:Y:S02]  /*18c0*/  IMAD.MOV R5, RZ, RZ, -R5 ;  /* 0x000000ffff057224 */ /* 0x000fe400078e0a05 */
[----:B------:R-:W-:Y:S01]  /*18d0*/  @!P5 IMAD.IADD R92, R92, 0x1, -R2 ;  /* 0x000000015c5cd824 */ /* 0x000fe200078e0a02 */
[C---:B------:R-:W-:Y:S01]  /*18e0*/  ISETP.GT.U32.AND P1, PT, R2.reuse, R94, PT ;  /* 0x0000005e0200720c */ /* 0x040fe20003f24070 */
[C---:B------:R-:W-:Y:S01]  /*18f0*/  IMAD R100, R2.reuse, R5, R7 ;  /* 0x0000000502647224 */ /* 0x040fe200078e0207 */
[----:B------:R-:W-:Y:S01]  /*1900*/  ISETP.GT.U32.AND P5, PT, R2, R98, PT ;  /* 0x000000620200720c */ /* 0x000fe20003fa4070 */
[----:B------:R-:W-:-:S04]  /*1910*/  IMAD.HI.U32 R7, R4, R11, RZ ;  /* 0x0000000b04077227 */ /* 0x000fc800078e00ff */
[----:B------:R-:W-:Y:S02]  /*1920*/  IMAD.MOV R7, RZ, RZ, -R7 ;  /* 0x000000ffff077224 */ /* 0x000fe400078e0a07 */
[----:B------:R-:W-:Y:S02]  /*1930*/  IMAD.MOV R8, RZ, RZ, -R8 ;  /* 0x000000ffff087224 */ /* 0x000fe400078e0a08 */
[----:B------:R-:W-:Y:S02]  /*1940*/  IMAD R104, R2, R7, R11 ;  /* 0x0000000702687224 */ /* 0x000fe400078e020b */
[----:B------:R-:W-:Y:S01]  /*1950*/  @!P2 IMAD.MOV R92, RZ, RZ, -R92 ;  /* 0x000000ffff5ca224 */ /* 0x000fe200078e0a5c */
[----:B------:R-:W-:Y:S01]  /*1960*/  ISETP.GE.AND P2, PT, R10, RZ, PT ;  /* 0x000000ff0a00720c */ /* 0x000fe20003f46270 */
[--C-:B------:R-:W-:Y:S01]  /*1970*/  @!P4 IMAD.IADD R96, R96, 0x1, -R2.reuse ;  /* 0x000000016060c824 */ /* 0x100fe200078e0a02 */
[C---:B------:R-:W-:Y:S01]  /*1980*/  ISETP.GT.U32.AND P4, PT, R2.reuse, R100, PT ;  /* 0x000000640200720c */ /* 0x040fe20003f84070 */
[----:B------:R-:W-:Y:S01]  /*1990*/  IMAD R106, R2, R8, R13 ;  /* 0x00000008026a7224 */ /* 0x000fe200078e020d */
[----:B------:R-:W-:Y:S01]  /*19a0*/  LOP3.LUT R10, R3, 0x34, RZ, 0xfc, !PT ;  /* 0x00000034030a7812 */ /* 0x000fe200078efcff */
[----:B------:R-:W-:Y:S01]  /*19b0*/  @!P1 IMAD.IADD R94, R94, 0x1, -R2 ;  /* 0x000000015e5e9824 */ /* 0x000fe200078e0a02 */
[----:B------:R-:W-:Y:S01]  /*19c0*/  ISETP.GT.U32.AND P1, PT, R2, R104, PT ;  /* 0x000000680200720c */ /* 0x000fe20003f24070 */
[----:B------:R-:W-:Y:S01]  /*19d0*/  IMAD.HI.U32 R5, R4, R9, RZ ;  /* 0x0000000904057227 */ /* 0x000fe200078e00ff */
[----:B------:R-:W-:-:S02]  /*19e0*/  IABS R7, R10 ;  /* 0x0000000a00077213 */ /* 0x000fc40000000000 */
[----:B------:R-:W-:Y:S01]  /*19f0*/  LOP3.LUT R8, R3, 0x36, RZ, 0xfc, !PT ;  /* 0x0000003603087812 */ /* 0x000fe200078efcff */
[----:B------:R-:W-:Y:S01]  /*1a00*/  @!P6 IMAD.MOV R94, RZ, RZ, -R94 ;  /* 0x000000ffff5ee224 */ /* 0x000fe200078e0a5e */
[----:B------:R-:W-:Y:S01]  /*1a10*/  ISETP.GT.U32.AND P6, PT, R2, R106, PT ;  /* 0x0000006a0200720c */ /* 0x000fe20003fc4070 */
[----:B------:R-:W-:Y:S02]  /*1a20*/  IMAD.MOV R5, RZ, RZ, -R5 ;  /* 0x000000ffff057224 */ /* 0x000fe400078e0a05 */
[----:B------:R-:W-:Y:S02]  /*1a30*/  @!P4 IMAD.IADD R100, R100, 0x1, -R2 ;  /* 0x000000016464c824 */ /* 0x000fe400078e0a02 */
[----:B------:R-:W-:Y:S01]  /*1a40*/  IMAD R102, R2, R5, R9 ;  /* 0x0000000502667224 */ /* 0x000fe200078e0209 */
[----:B------:R-:W-:Y:S01]  /*1a50*/  IABS R9, R8 ;  /* 0x0000000800097213 */ /* 0x000fe20000000000 */
[----:B------:R-:W-:Y:S01]  /*1a60*/  IMAD.HI.U32 R5, R4, R7, RZ ;  /* 0x0000000704057227 */ /* 0x000fe200078e00ff */
[----:B------:R-:W-:-:S03]  /*1a70*/  ISETP.GT.U32.AND P4, PT, R2, R100, PT ;  /* 0x000000640200720c */ /* 0x000fc60003f84070 */
[----:B------:R-:W-:Y:S02]  /*1a80*/  @!P1 IMAD.IADD R104, R104, 0x1, -R2 ;  /* 0x0000000168689824 */ /* 0x000fe400078e0a02 */
[----:B------:R-:W-:Y:S01]  /*1a90*/  @!P0 IMAD.MOV R96, RZ, RZ, -R96 ;  /* 0x000000ffff608224 */ /* 0x000fe200078e0a60 */
[----:B------:R-:W-:Y:S01]  /*1aa0*/  ISETP.GT.U32.AND P0, PT, R2, R102, PT ;  /* 0x000000660200720c */ /* 0x000fe20003f04070 */
[----:B------:R-:W-:Y:S02]  /*1ab0*/  IMAD.MOV R5, RZ, RZ, -R5 ;  /* 0x000000ffff057224 */ /* 0x000fe400078e0a05 */
[--C-:B------:R-:W-:Y:S01]  /*1ac0*/  @!P6 IMAD.IADD R106, R106, 0x1, -R2.reuse ;  /* 0x000000016a6ae824 */ /* 0x100fe200078e0a02 */
[----:B------:R-:W-:Y:S01]  /*1ad0*/  ISETP.GT.U32.AND P6, PT, R2, R104, PT ;  /* 0x000000680200720c */ /* 0x000fe20003fc4070 */
[----:B------:R-:W-:Y:S02]  /*1ae0*/  @!P5 IMAD.IADD R98, R98, 0x1, -R2 ;  /* 0x000000016262d824 */ /* 0x000fe400078e0a02 */
[----:B------:R-:W-:-:S02]  /*1af0*/  IMAD R108, R2, R5, R7 ;  /* 0x00000005026c7224 */ /* 0x000fc400078e0207 */
[----:B------:R-:W-:Y:S01]  /*1b00*/  IMAD.HI.U32 R5, R4, R9, RZ ;  /* 0x0000000904057227 */ /* 0x000fe200078e00ff */
[----:B------:R-:W-:-:S03]  /*1b10*/  ISETP.GT.U32.AND P5, PT, R2, R98, PT ;  /* 0x000000620200720c */ /* 0x000fc60003fa4070 */
[----:B------:R-:W-:Y:S02]  /*1b20*/  IMAD.MOV R5, RZ, RZ, -R5 ;  /* 0x000000ffff057224 */ /* 0x000fe400078e0a05 */
[--C-:B------:R-:W-:Y:S01]  /*1b30*/  @!P0 IMAD.IADD R102, R102, 0x1, -R2.reuse ;  /* 0x0000000166668824 */ /* 0x100fe200078e0a02 */
[----:B------:R-:W-:Y:S01]  /*1b40*/  ISETP.GE.AND P0, PT, R10, RZ, PT ;  /* 0x000000ff0a00720c */ /* 0x000fe20003f06270 */
[----:B------:R-:W-:Y:S01]  /*1b50*/  IMAD R110, R2, R5, R9 ;  /* 0x00000005026e7224 */ /* 0x000fe200078e0209 */
[----:B------:R-:W-:Y:S01]  /*1b60*/  LOP3.LUT R10, R3, 0x38, RZ, 0xfc, !PT ;  /* 0x00000038030a7812 */ /* 0x000fe200078efcff */
[--C-:B------:R-:W-:Y:S01]  /*1b70*/  @!P4 IMAD.IADD R100, R100, 0x1, -R2.reuse ;  /* 0x000000016464c824 */ /* 0x100fe200078e0a02 */
[----:B------:R-:W-:Y:S01]  /*1b80*/  ISETP.GT.U32.AND P1, PT, R2, R102, PT ;  /* 0x000000660200720c */ /* 0x000fe20003f24070 */
[----:B------:R-:W-:Y:S01]  /*1b90*/  @!P6 IMAD.IADD R104, R104, 0x1, -R2 ;  /* 0x000000016868e824 */ /* 0x000fe200078e0a02 */
[----:B------:R-:W-:Y:S01]  /*1ba0*/  ISETP.GT.U32.AND P6, PT, R2, R110, PT ;  /* 0x0000006e0200720c */ /* 0x000fe20003fc4070 */
[----:B------:R-:W-:Y:S01]  /*1bb0*/  @!P2 IMAD.MOV R100, RZ, RZ, -R100 ;  /* 0x000000ffff64a224 */ /* 0x000fe200078e0a64 */
[----:B------:R-:W-:Y:S01]  /*1bc0*/  IABS R7, R10 ;  /* 0x0000000a00077213 */ /* 0x000fe20000000000 */
[----:B------:R-:W-:Y:S01]  /*1bd0*/  @!P5 IMAD.IADD R98, R98, 0x1, -R2 ;  /* 0x000000016262d824 */ /* 0x000fe200078e0a02 */
[----:B------:R-:W-:-:S02]  /*1be0*/  ISETP.GT.U32.AND P2, PT, R2, R106, PT ;  /* 0x0000006a0200720c */ /* 0x000fc40003f44070 */
[----:B------:R-:W-:Y:S01]  /*1bf0*/  ISETP.GE.AND P5, PT, R14, RZ, PT ;  /* 0x000000ff0e00720c */ /* 0x000fe20003fa6270 */
[----:B------:R-:W-:Y:S01]  /*1c00*/  IMAD.MOV.U32 R9, RZ, RZ, R7 ;  /* 0x000000ffff097224 */ /* 0x000fe200078e0007 */
[----:B------:R-:W-:Y:S01]  /*1c10*/  LOP3.LUT R14, R3, 0x3a, RZ, 0xfc, !PT ;  /* 0x0000003a030e7812 */ /* 0x000fe200078efcff */
[----:B------:R-:W-:Y:S01]  /*1c20*/  @!P3 IMAD.MOV R98, RZ, RZ, -R98 ;  /* 0x000000ffff62b224 */ /* 0x000fe200078e0a62 */
[----:B------:R-:W-:Y:S01]  /*1c30*/  ISETP.GE.AND P3, PT, R15, RZ, PT ;  /* 0x000000ff0f00720c */ /* 0x000fe20003f66270 */
[----:B------:R-:W-:Y:S01]  /*1c40*/  IMAD.HI.U32 R5, R4, R9, RZ ;  /* 0x0000000904057227 */ /* 0x000fe200078e00ff */
[----:B------:R-:W-:Y:S02]  /*1c50*/  LOP3.LUT R15, R3, 0x3c, RZ, 0xfc, !PT ;  /* 0x0000003c030f7812 */ /* 0x000fe400078efcff */
[----:B------:R-:W-:Y:S01]  /*1c60*/  IABS R11, R14 ;  /* 0x0000000e000b7213 */ /* 0x000fe20000000000 */
[----:B------:R-:W-:Y:S01]  /*1c70*/  @!P6 IMAD.IADD R110, R110, 0x1, -R2 ;  /* 0x000000016e6ee824 */ /* 0x000fe200078e0a02 */
[----:B------:R-:W-:Y:S01]  /*1c80*/  ISETP.GE.AND P4, PT, R16, RZ, PT ;  /* 0x000000ff1000720c */ /* 0x000fe20003f86270 */
[----:B------:R-:W-:Y:S01]  /*1c90*/  IMAD.MOV R5, RZ, RZ, -R5 ;  /* 0x000000ffff057224 */ /* 0x000fe200078e0a05 */
[----:B------:R-:W-:Y:S01]  /*1ca0*/  IABS R13, R15 ;  /* 0x0000000f000d7213 */ /* 0x000fe20000000000 */
[----:B------:R-:W-:Y:S01]  /*1cb0*/  IMAD.HI.U32 R7, R4, R11, RZ ;  /* 0x0000000b04077227 */ /* 0x000fe200078e00ff */
[----:B------:R-:W-:-:S02]  /*1cc0*/  ISETP.GT.U32.AND P6, PT, R2, R110, PT ;  /* 0x0000006e0200720c */ /* 0x000fc40003fc4070 */
[----:B------:R-:W-:Y:S01]  /*1cd0*/  LOP3.LUT R16, R3, 0x54, RZ, 0xfc, !PT ;  /* 0x0000005403107812 */ /* 0x000fe200078efcff */
[----:B------:R-:W-:Y:S01]  /*1ce0*/  @!P2 IMAD.IADD R106, R106, 0x1, -R2 ;  /* 0x000000016a6aa824 */ /* 0x000fe200078e0a02 */
[----:B------:R-:W-:Y:S01]  /*1cf0*/  ISETP.GE.AND P2, PT, R8, RZ, PT ;  /* 0x000000ff0800720c */ /* 0x000fe20003f46270 */
[----:B------:R-:W-:-:S04]  /*1d00*/  IMAD.HI.U32 R8, R4, R13, RZ ;  /* 0x0000000d04087227 */ /* 0x000fc800078e00ff */
[----:B------:R-:W-:Y:S02]  /*1d10*/  IMAD.MOV R7, RZ, RZ, -R7 ;  /* 0x000000ffff077224 */ /* 0x000fe400078e0a07 */
[----:B------:R-:W-:Y:S02]  /*1d20*/  IMAD R112, R2, R5, R9 ;  /* 0x0000000502707224 */ /* 0x000fe400078e0209 */
[----:B------:R-:W-:Y:S01]  /*1d30*/  @!P1 IMAD.IADD R102, R102, 0x1, -R2 ;  /* 0x0000000166669824 */ /* 0x000fe200078e0a02 */
[C---:B------:R-:W-:Y:S01]  /*1d40*/  ISETP.GT.U32.AND P1, PT, R2.reuse, R108, PT ;  /* 0x0000006c0200720c */ /* 0x040fe20003f24070 */
[----:B------:R-:W-:Y:S02]  /*1d50*/  IMAD.MOV R8, RZ, RZ, -R8 ;  /* 0x000000ffff087224 */ /* 0x000fe400078e0a08 */
[C---:B------:R-:W-:Y:S01]  /*1d60*/  IMAD R114, R2.reuse, R7, R11 ;  /* 0x0000000702727224 */ /* 0x040fe200078e020b */
[C---:B------:R-:W-:Y:S01]  /*1d70*/  LOP3.LUT R11, R3.reuse, 0x42, RZ, 0xfc, !PT ;  /* 0x00000042030b7812 */ /* 0x040fe200078efcff */
[----:B------:R-:W-:Y:S01]  /*1d80*/  @!P3 IMAD.MOV R104, RZ, RZ, -R104 ;  /* 0x000000ffff68b224 */ /* 0x000fe200078e0a68 */
[C---:B------:R-:W-:Y:S01]  /*1d90*/  ISETP.GT.U32.AND P3, PT, R2.reuse, R112, PT ;  /* 0x000000700200720c */ /* 0x040fe20003f64070 */
[C---:B------:R-:W-:Y:S01]  /*1da0*/  IMAD R120, R2.reuse, R8, R13 ;  /* 0x0000000802787224 */ /* 0x040fe200078e020d */
[C---:B------:R-:W-:Y:S01]  /*1db0*/  LOP3.LUT R8, R3.reuse, 0x3e, RZ, 0xfc, !PT ;  /* 0x0000003e03087812 */ /* 0x040fe200078efcff */
[----:B------:R-:W-:Y:S01]  /*1dc0*/  @!P4 IMAD.MOV R106, RZ, RZ, -R106 ;  /* 0x000000ffff6ac224 */ /* 0x000fe200078e0a6a */
[----:B------:R-:W-:Y:S01]  /*1dd0*/  ISETP.GT.U32.AND P4, PT, R2, R114, PT ;  /* 0x000000720200720c */ /* 0x000fe20003f84070 */
[--C-:B------:R-:W-:Y:S01]  /*1de0*/  @!P6 IMAD.IADD R110, R110, 0x1, -R2.reuse ;  /* 0x000000016e6ee824 */ /* 0x100fe200078e0a02 */
[----:B------:R-:W-:Y:S01]  /*1df0*/  ISETP.GT.U32.AND P6, PT, R2, R120, PT ;  /* 0x000000780200720c */ /* 0x000fe20003fc4070 */
[----:B------:R-:W-:Y:S01]  /*1e00*/  @!P1 IMAD.IADD R108, R108, 0x1, -R2 ;  /* 0x000000016c6c9824 */ /* 0x000fe200078e0a02 */
[----:B------:R-:W-:Y:S01]  /*1e10*/  ISETP.GE.AND P1, PT, R10, RZ, PT ;  /* 0x000000ff0a00720c */ /* 0x000fe20003f26270 */
[----:B------:R-:W-:Y:S01]  /*1e20*/  @!P5 IMAD.MOV R102, RZ, RZ, -R102 ;  /* 0x000000ffff66d224 */ /* 0x000fe200078e0a66 */
[----:B------:R-:W-:Y:S01]  /*1e30*/  IABS R7, R8 ;  /* 0x0000000800077213 */ /* 0x000fe20000000000 */
[----:B------:R-:W-:Y:S01]  /*1e40*/  @!P2 IMAD.MOV R110, RZ, RZ, -R110 ;  /* 0x000000ffff6ea224 */ /* 0x000fe200078e0a6e */
[----:B------:R-:W-:Y:S01]  /*1e50*/  LOP3.LUT R10, R3, 0x40, RZ, 0xfc, !PT ;  /* 0x00000040030a7812 */ /* 0x000fe200078efcff */
[----:B------:R-:W-:Y:S01]  /*1e60*/  @!P3 IMAD.IADD R112, R112, 0x1, -R2 ;  /* 0x000000017070b824 */ /* 0x000fe200078e0a02 */
[----:B------:R-:W-:Y:S01]  /*1e70*/  ISETP.GT.U32.AND P5, PT, R2, R108, PT ;  /* 0x0000006c0200720c */ /* 0x000fe20003fa4070 */
[----:B------:R-:W-:Y:S01]  /*1e80*/  IMAD.HI.U32 R5, R4, R7, RZ ;  /* 0x0000000704057227 */ /* 0x000fe200078e00ff */
[----:B------:R-:W-:-:S02]  /*1e90*/  IABS R9, R10 ;  /* 0x0000000a00097213 */ /* 0x000fc40000000000 */
[----:B------:R-:W-:Y:S01]  /*1ea0*/  LOP3.LUT R13, R3, 0x44, RZ, 0xfc, !PT ;  /* 0x00000044030d7812 */ /* 0x000fe200078efcff */
[--C-:B------:R-:W-:Y:S01]  /*1eb0*/  @!P4 IMAD.IADD R114, R114, 0x1, -R2.reuse ;  /* 0x000000017272c824 */ /* 0x100fe200078e0a02 */
[----:B------:R-:W-:Y:S01]  /*1ec0*/  ISETP.GT.U32.AND P4, PT, R2, R112, PT ;  /* 0x000000700200720c */ /* 0x000fe20003f84070 */
[----:B------:R-:W-:Y:S01]  /*1ed0*/  @!P6 IMAD.IADD R120, R120, 0x1, -R2 ;  /* 0x000000017878e824 */ /* 0x000fe200078e0a02 */
[----:B------:R-:W-:Y:S01]  /*1ee0*/  ISETP.GE.AND P3, PT, R15, RZ, PT ;  /* 0x000000ff0f00720c */ /* 0x000fe20003f66270 */
[----:B------:R-:W-:Y:S01]  /*1ef0*/  IMAD.MOV R122, RZ, RZ, -R5 ;  /* 0x000000ffff7a7224 */ /* 0x000fe200078e0a05 */
[----:B------:R-:W-:Y:S01]  /*1f00*/  ISETP.GT.U32.AND P6, PT, R2, R114, PT ;  /* 0x000000720200720c */ /* 0x000fe20003fc4070 */
[----:B------:R-:W-:Y:S01]  /*1f10*/  IMAD.HI.U32 R5, R4, R9, RZ ;  /* 0x0000000904057227 */ /* 0x000fe200078e00ff */
[----:B------:R-:W-:-:S03]  /*1f20*/  IABS R15, R17 ;  /* 0x00000011000f7213 */ /* 0x000fc60000000000 */
[----:B------:R-:W-:Y:S01]  /*1f30*/  IMAD R122, R2, R122, R7 ;  /* 0x0000007a027a7224 */ /* 0x000fe200078e0207 */
[----:B------:R-:W-:Y:S01]  /*1f40*/  IABS R7, R11 ;  /* 0x0000000b00077213 */ /* 0x000fe20000000000 */
[----:B------:R-:W-:Y:S02]  /*1f50*/  IMAD.MOV R5, RZ, RZ, -R5 ;  /* 0x000000ffff057224 */ /* 0x000fe400078e0a05 */
[--C-:B------:R-:W-:Y:S01]  /*1f60*/  @!P4 IMAD.IADD R112, R112, 0x1, -R2.reuse ;  /* 0x000000017070c824 */ /* 0x100fe200078e0a02 */
[C---:B------:R-:W-:Y:S01]  /*1f70*/  ISETP.GT.U32.AND P4, PT, R2.reuse, R122, PT ;  /* 0x0000007a0200720c */ /* 0x040fe20003f84070 */
[----:B------:R-:W-:Y:S01]  /*1f80*/  IMAD R124, R2, R5, R9 ;  /* 0x00000005027c7224 */ /* 0x000fe200078e0209 */
[----:B------:R-:W-:Y:S01]  /*1f90*/  IABS R9, R13 ;  /* 0x0000000d00097213 */ /* 0x000fe20000000000 */
[--C-:B------:R-:W-:Y:S02]  /*1fa0*/  @!P6 IMAD.IADD R114, R114, 0x1, -R2.reuse ;  /* 0x000000017272e824 */ /* 0x100fe400078e0a02 */
[----:B------:R-:W-:Y:S01]  /*1fb0*/  @!P5 IMAD.IADD R108, R108, 0x1, -R2 ;  /* 0x000000016c6cd824 */ /* 0x000fe200078e0a02 */
[----:B------:R-:W-:Y:S01]  /*1fc0*/  ISETP.GT.U32.AND P6, PT, R2, R124, PT ;  /* 0x0000007c0200720c */ /* 0x000fe20003fc4070 */
[----:B------:R-:W-:Y:S01]  /*1fd0*/  IMAD.HI.U32 R5, R4, R7, RZ ;  /* 0x0000000704057227 */ /* 0x000fe200078e00ff */
[----:B------:R-:W-:-:S02]  /*1fe0*/  ISETP.GE.AND P5, PT, R14, RZ, PT ;  /* 0x000000ff0e00720c */ /* 0x000fc40003fa6270 */
[C---:B------:R-:W-:Y:S01]  /*1ff0*/  LOP3.LUT R14, R3.reuse, 0x46, RZ, 0xfc, !PT ;  /* 0x00000046030e7812 */ /* 0x040fe200078efcff */
[----:B------:R-:W-:Y:S01]  /*2000*/  @!P0 IMAD.MOV R108, RZ, RZ, -R108 ;  /* 0x000000ffff6c8224 */ /* 0x000fe200078e0a6c */
[----:B------:R-:W-:Y:S01]  /*2010*/  ISETP.GT.U32.AND P0, PT, R2, R120, PT ;  /* 0x000000780200720c */ /* 0x000fe20003f04070 */
[----:B------:R-:W-:Y:S01]  /*2020*/  @!P4 IMAD.IADD R122, R122, 0x1, -R2 ;  /* 0x000000017a7ac824 */ /* 0x000fe200078e0a02 */
[----:B------:R-:W-:Y:S01]  /*2030*/  ISETP.GE.AND P4, PT, R10, RZ, PT ;  /* 0x000000ff0a00720c */ /* 0x000fe20003f86270 */
[----:B------:R-:W-:Y:S01]  /*2040*/  IMAD.MOV R126, RZ, RZ, -R5 ;  /* 0x000000ffff7e7224 */ /* 0x000fe200078e0a05 */
[----:B------:R-:W-:Y:S01]  /*2050*/  LOP3.LUT R10, R3, 0x4a, RZ, 0xfc, !PT ;  /* 0x0000004a030a7812 */ /* 0x000fe200078efcff */
[----:B------:R-:W-:-:S04]  /*2060*/  IMAD.HI.U32 R5, R4, R9, RZ ;  /* 0x0000000904057227 */ /* 0x000fc800078e00ff */
[--C-:B------:R-:W-:Y:S01]  /*2070*/  @!P6 IMAD.IADD R124, R124, 0x1, -R2.reuse ;  /* 0x000000017c7ce824 */ /* 0x100fe200078e0a02 */
[C---:B------:R-:W-:Y:S01]  /*2080*/  ISETP.GT.U32.AND P6, PT, R2.reuse, R122, PT ;  /* 0x0000007a0200720c */ /* 0x040fe20003fc4070 */
[----:B------:R-:W-:Y:S02]  /*2090*/  IMAD R126, R2, R126, R7 ;  /* 0x0000007e027e7224 */ /* 0x000fe400078e0207 */
[----:B------:R-:W-:Y:S01]  /*20a0*/  @!P0 IMAD.IADD R120, R120, 0x1, -R2 ;  /* 0x0000000178788824 */ /* 0x000fe200078e0a02 */
[----:B------:R-:W-:Y:S01]  /*20b0*/  ISETP.GE.AND P0, PT, R8, RZ, PT ;  /* 0x000000ff0800720c */ /* 0x000fe20003f06270 */
[----:B------:R-:W-:Y:S01]  /*20c0*/  IMAD.MOV R128, RZ, RZ, -R5 ;  /* 0x000000ffff807224 */ /* 0x000fe200078e0a05 */
[----:B------:R-:W-:Y:S01]  /*20d0*/  IABS R8, R14 ;  /* 0x0000000e00087213 */ /* 0x000fe20000000000 */
[----:B------:R-:W-:Y:S01]  /*20e0*/  @!P1 IMAD.MOV R112, RZ, RZ, -R112 ;  /* 0x000000ffff709224 */ /* 0x000fe200078e0a70 */
[C---:B------:R-:W-:Y:S01]  /*20f0*/  ISETP.GT.U32.AND P1, PT, R2.reuse, R124, PT ;  /* 0x0000007c0200720c */ /* 0x040fe20003f24070 */
[C---:B------:R-:W-:Y:S01]  /*2100*/  IMAD R128, R2.reuse, R128, R9 ;  /* 0x0000008002807224 */ /* 0x040fe200078e0209 */
[----:B------:R-:W-:Y:S01]  /*2110*/  ISETP.GT.U32.AND P2, PT, R2, R126, PT ;  /* 0x0000007e0200720c */ /* 0x000fe20003f44070 */
[----:B------:R-:W-:Y:S01]  /*2120*/  IMAD.MOV.U32 R7, RZ, RZ, R8 ;  /* 0x000000ffff077224 */ /* 0x000fe200078e0008 */
[----:B------:R-:W-:Y:S01]  /*2130*/  LOP3.LUT R9, R3, 0x48, RZ, 0xfc, !PT ;  /* 0x0000004803097812 */ /* 0x000fe200078efcff */
[----:B------:R-:W-:Y:S01]  /*2140*/  @!P6 IMAD.IADD R122, R122, 0x1, -R2 ;  /* 0x000000017a7ae824 */ /* 0x000fe200078e0a02 */
[----:B------:R-:W-:Y:S01]  /*2150*/  ISETP.GT.U32.AND P6, PT, R2, R128, PT ;  /* 0x000000800200720c */ /* 0x000fe20003fc4070 */
[----:B------:R-:W-:Y:S01]  /*2160*/  IMAD.HI.U32 R5, R4, R7, RZ ;  /* 0x0000000704057227 */ /* 0x000fe200078e00ff */
[----:B------:R-:W-:-:S03]  /*2170*/  IABS R8, R9 ;  /* 0x0000000900087213 */ /* 0x000fc60000000000 */
[----:B------:R-:W-:Y:S02]  /*2180*/  IMAD.MOV R5, RZ, RZ, -R5 ;  /* 0x000000ffff057224 */ /* 0x000fe400078e0a05 */
[--C-:B------:R-:W-:Y:S01]  /*2190*/  @!P1 IMAD.IADD R124, R124, 0x1, -R2.reuse ;  /* 0x000000017c7c9824 */ /* 0x100fe200078e0a02 */
[----:B------:R-:W-:Y:S01]  /*21a0*/  ISETP.GE.AND P1, PT, R14, RZ, PT ;  /* 0x000000ff0e00720c */ /* 0x000fe20003f26270 */
[----:B------:R-:W-:Y:S01]  /*21b0*/  @!P2 IMAD.IADD R126, R126, 0x1, -R2 ;  /* 0x000000017e7ea824 */ /* 0x000fe200078e0a02 */
[----:B------:R-:W-:Y:S01]  /*21c0*/  ISETP.GE.AND P2, PT, R9, RZ, PT ;  /* 0x000000ff0900720c */ /* 0x000fe20003f46270 */
[----:B------:R-:W-:Y:S01]  /*21d0*/  IMAD R130, R2, R5, R7 ;  /* 0x0000000502827224 */ /* 0x000fe200078e0207 */
[----:B------:R-:W-:Y:S01]  /*21e0*/  IABS R9, R10 ;  /* 0x0000000a00097213 */ /* 0x000fe20000000000 */
[----:B------:R-:W-:Y:S01]  /*21f0*/  IMAD.MOV.U32 R7, RZ, RZ, R8 ;  /* 0x000000ffff077224 */ /* 0x000fe200078e0008 */
[C---:B------:R-:W-:Y:S01]  /*2200*/  LOP3.LUT R8, R3.reuse, 0x4c, RZ, 0xfc, !PT ;  /* 0x0000004c03087812 */ /* 0x040fe200078efcff */
[----:B------:R-:W-:Y:S01]  /*2210*/  @!P6 IMAD.IADD R128, R128, 0x1, -R2 ;  /* 0x000000018080e824 */ /* 0x000fe200078e0a02 */
[C---:B------:R-:W-:Y:S01]  /*2220*/  ISETP.GT.U32.AND P6, PT, R2.reuse, R126, PT ;  /* 0x0000007e0200720c */ /* 0x040fe20003fc4070 */
[----:B------:R-:W-:Y:S01]  /*2230*/  @!P4 IMAD.MOV R124, RZ, RZ, -R124 ;  /* 0x000000ffff7cc224 */ /* 0x000fe200078e0a7c */
[----:B------:R-:W-:Y:S01]  /*2240*/  ISETP.GT.U32.AND P4, PT, R2, R130, PT ;  /* 0x000000820200720c */ /* 0x000fe20003f84070 */
[----:B------:R-:W-:Y:S01]  /*2250*/  IMAD.HI.U32 R5, R4, R7, RZ ;  /* 0x0000000704057227 */ /* 0x000fe200078e00ff */
[----:B------:R-:W-:-:S03]  /*2260*/  LOP3.LUT R14, R3, 0x4e, RZ, 0xfc, !PT ;  /* 0x0000004e030e7812 */ /* 0x000fc600078efcff */
[----:B------:R-:W-:Y:S01]  /*2270*/  @!P5 IMAD.MOV R114, RZ, RZ, -R114 ;  /* 0x000000ffff72d224 */ /* 0x000fe200078e0a72 */
[----:B------:R-:W-:Y:S01]  /*2280*/  ISETP.GE.AND P5, PT, R11, RZ, PT ;  /* 0x000000ff0b00720c */ /* 0x000fe20003fa6270 */
[----:B------:R-:W-:Y:S01]  /*2290*/  IMAD.MOV R5, RZ, RZ, -R5 ;  /* 0x000000ffff057224 */ /* 0x000fe200078e0a05 */
[----:B------:R-:W-:Y:S01]  /*22a0*/  IABS R11, R8 ;  /* 0x00000008000b7213 */ /* 0x000fe20000000000 */
[----:B------:R-:W-:Y:S01]  /*22b0*/  @!P0 IMAD.MOV R122, RZ, RZ, -R122 ;  /* 0x000000ffff7a8224 */ /* 0x000fe200078e0a7a */
[C---:B------:R-:W-:Y:S01]  /*22c0*/  ISETP.GT.U32.AND P0, PT, R2.reuse, R128, PT ;  /* 0x000000800200720c */ /* 0x040fe20003f04070 */
[----:B------:R-:W-:Y:S02]  /*22d0*/  IMAD R132, R2, R5, R7 ;  /* 0x0000000502847224 */ /* 0x000fe400078e0207 */
[----:B------:R-:W-:Y:S01]  /*22e0*/  @!P3 IMAD.MOV R120, RZ, RZ, -R120 ;  /* 0x000000ffff78b224 */ /* 0x000fe200078e0a78 */
[----:B------:R-:W-:Y:S01]  /*22f0*/  ISETP.GE.AND P3, PT, R13, RZ, PT ;  /* 0x000000ff0d00720c */ /* 0x000fe20003f66270 */
[--C-:B------:R-:W-:Y:S01]  /*2300*/  @!P6 IMAD.IADD R126, R126, 0x1, -R2.reuse ;  /* 0x000000017e7ee824 */ /* 0x100fe200078e0a02 */
[----:B------:R-:W-:Y:S01]  /*2310*/  ISETP.GT.U32.AND P6, PT, R2, R132, PT ;  /* 0x000000840200720c */ /* 0x000fe20003fc4070 */
[----:B------:R-:W-:Y:S01]  /*2320*/  @!P4 IMAD.IADD R130, R130, 0x1, -R2 ;  /* 0x000000018282c824 */ /* 0x000fe200078e0a02 */
[----:B------:R-:W-:Y:S01]  /*2330*/  IABS R13, R14 ;  /* 0x0000000e000d7213 */ /* 0x000fe20000000000 */
[----:B------:R-:W-:Y:S01]  /*2340*/  IMAD.HI.U32 R5, R4, R9, RZ ;  /* 0x0000000904057227 */ /* 0x000fe200078e00ff */
[----:B------:R-:W-:-:S02]  /*2350*/  ISETP.GE.AND P4, PT, R8, RZ, PT ;  /* 0x000000ff0800720c */ /* 0x000fc40003f86270 */
[----:B------:R-:W-:Y:S01]  /*2360*/  LOP3.LUT R8, R3, 0x50, RZ, 0xfc, !PT ;  /* 0x0000005003087812 */ /* 0x000fe200078efcff */
[----:B------:R-:W-:Y:S01]  /*2370*/  @!P5 IMAD.MOV R126, RZ, RZ, -R126 ;  /* 0x000000ffff7ed224 */ /* 0x000fe200078e0a7e */
[----:B------:R-:W-:Y:S01]  /*2380*/  ISETP.GT.U32.AND P5, PT, R2, R130, PT ;  /* 0x000000820200720c */ /* 0x000fe20003fa4070 */
[----:B------:R-:W-:-:S04]  /*2390*/  IMAD.HI.U32 R7, R4, R11, RZ ;  /* 0x0000000b04077227 */ /* 0x000fc800078e00ff */
[----:B------:R-:W-:Y:S02]  /*23a0*/  IMAD.MOV R136, RZ, RZ, -R5 ;  /* 0x000000ffff887224 */ /* 0x000fe400078e0a05 */
[--C-:B------:R-:W-:Y:S01]  /*23b0*/  @!P0 IMAD.IADD R128, R128, 0x1, -R2.reuse ;  /* 0x0000000180808824 */ /* 0x100fe200078e0a02 */
[----:B------:R-:W-:Y:S01]  /*23c0*/  ISETP.GE.AND P0, PT, R10, RZ, PT ;  /* 0x000000ff0a00720c */ /* 0x000fe20003f06270 */
[----:B------:R-:W-:Y:S01]  /*23d0*/  IMAD.MOV R7, RZ, RZ, -R7 ;  /* 0x000000ffff077224 */ /* 0x000fe200078e0a07 */
[----:B------:R-:W-:Y:S01]  /*23e0*/  LOP3.LUT R10, R3, 0x52, RZ, 0xfc, !PT ;  /* 0x00000052030a7812 */ /* 0x000fe200078efcff */
[C---:B------:R-:W-:Y:S01]  /*23f0*/  IMAD R136, R2.reuse, R136, R9 ;  /* 0x0000008802887224 */ /* 0x040fe200078e0209 */
[----:B------:R-:W-:Y:S01]  /*2400*/  IABS R9, R8 ;  /* 0x0000000800097213 */ /* 0x000fe20000000000 */
[----:B------:R-:W-:Y:S01]  /*2410*/  IMAD R134, R2, R7, R11 ;  /* 0x0000000702867224 */ /* 0x000fe200078e020b */
[----:B------:R-:W-:Y:S01]  /*2420*/  IABS R11, R10 ;  /* 0x0000000a000b7213 */ /* 0x000fe20000000000 */
[----:B------:R-:W-:-:S02]  /*2430*/  @!P6 IMAD.IADD R132, R132, 0x1, -R2 ;  /* 0x000000018484e824 */ /* 0x000fc400078e0a02 */
[----:B------:R-:W-:Y:S01]  /*2440*/  @!P3 IMAD.MOV R128, RZ, RZ, -R128 ;  /* 0x000000ffff80b224 */ /* 0x000fe200078e0a80 */
[----:B------:R-:W-:Y:S01]  /*2450*/  ISETP.GT.U32.AND P3, PT, R2, R136, PT ;  /* 0x000000880200720c */ /* 0x000fe20003f64070 */
[----:B------:R-:W-:Y:S01]  /*2460*/  @!P5 IMAD.IADD R130, R130, 0x1, -R2 ;  /* 0x000000018282d824 */ /* 0x000fe200078e0a02 */
[----:B------:R-:W-:Y:S01]  /*2470*/  ISETP.GT.U32.AND P6, PT, R2, R132, PT ;  /* 0x000000840200720c */ /* 0x000fe20003fc4070 */
[----:B------:R-:W-:Y:S01]  /*2480*/  IMAD.HI.U32 R5, R4, R13, RZ ;  /* 0x0000000d04057227 */ /* 0x000fe200078e00ff */
[----:B------:R-:W-:-:S03]  /*2490*/  ISETP.GT.U32.AND P5, PT, R2, R134, PT ;  /* 0x000000860200720c */ /* 0x000fc60003fa4070 */
[----:B------:R-:W-:Y:S02]  /*24a0*/  IMAD.MOV R5, RZ, RZ, -R5 ;  /* 0x000000ffff057224 */ /* 0x000fe400078e0a05 */
[----:B------:R-:W-:-:S04]  /*24b0*/  IMAD.HI.U32 R7, R4, R11, RZ ;  /* 0x0000000b04077227 */ /* 0x000fc800078e00ff */
[----:B------:R-:W-:Y:S01]  /*24c0*/  IMAD R138, R2, R5, R13 ;  /* 0x00000005028a7224 */ /* 0x000fe200078e020d */
[----:B------:R-:W-:Y:S01]  /*24d0*/  IABS R13, R16 ;  /* 0x00000010000d7213 */ /* 0x000fe20000000000 */
[--C-:B------:R-:W-:Y:S01]  /*24e0*/  @!P3 IMAD.IADD R136, R136, 0x1, -R2.reuse ;  /* 0x000000018888b824 */ /* 0x100fe200078e0a02 */
[----:B------:R-:W-:Y:S01]  /*24f0*/  ISETP.GE.AND P3, PT, R14, RZ, PT ;  /* 0x000000ff0e00720c */ /* 0x000fe20003f66270 */
[--C-:B------:R-:W-:Y:S01]  /*2500*/  @!P6 IMAD.IADD R132, R132, 0x1, -R2.reuse ;  /* 0x000000018484e824 */ /* 0x100fe200078e0a02 */
[----:B------:R-:W-:Y:S01]  /*2510*/  ISETP.GT.U32.AND P6, PT, R2, R138, PT ;  /* 0x0000008a0200720c */ /* 0x000fe20003fc4070 */
[----:B------:R-:W-:Y:S01]  /*2520*/  @!P5 IMAD.IADD R134, R134, 0x1, -R2 ;  /* 0x000000018686d824 */ /* 0x000fe200078e0a02 */
[----:B------:R-:W-:Y:S01]  /*2530*/  ISETP.GT.U32.AND P5, PT, R2, R136, PT ;  /* 0x000000880200720c */ /* 0x000fe20003fa4070 */
[----:B------:R-:W-:Y:S01]  /*2540*/  IMAD.HI.U32 R5, R4, R9, RZ ;  /* 0x0000000904057227 */ /* 0x000fe200078e00ff */
[----:B------:R-:W-:-:S03]  /*2550*/  LOP3.LUT R14, R3, 0x66, RZ, 0xfc, !PT ;  /* 0x00000066030e7812 */ /* 0x000fc600078efcff */
[----:B------:R-:W-:Y:S02]  /*2560*/  IMAD.MOV R5, RZ, RZ, -R5 ;  /* 0x000000ffff057224 */ /* 0x000fe400078e0a05 */
[----:B------:R-:W-:Y:S02]  /*2570*/  IMAD.MOV R7, RZ, RZ, -R7 ;  /* 0x000000ffff077224 */ /* 0x000fe400078e0a07 */
[----:B------:R-:W-:Y:S02]  /*2580*/  IMAD R140, R2, R5, R9 ;  /* 0x00000005028c7224 */ /* 0x000fe400078e0209 */
[--C-:B------:R-:W-:Y:S01]  /*2590*/  @!P6 IMAD.IADD R138, R138, 0x1, -R2.reuse ;  /* 0x000000018a8ae824 */ /* 0x100fe200078e0a02 */
[----:B------:R-:W-:Y:S01]  /*25a0*/  ISETP.GT.U32.AND P6, PT, R2, R134, PT ;  /* 0x000000860200720c */ /* 0x000fe20003fc4070 */
[----:B------:R-:W-:Y:S01]  /*25b0*/  @!P5 IMAD.IADD R136, R136, 0x1, -R2 ;  /* 0x000000018888d824 */ /* 0x000fe200078e0a02 */
[C---:B------:R-:W-:Y:S01]  /*25c0*/  ISETP.GT.U32.AND P5, PT, R2.reuse, R140, PT ;  /* 0x0000008c0200720c */ /* 0x040fe20003fa4070 */
[----:B------:R-:W-:Y:S01]  /*25d0*/  IMAD R144, R2, R7, R11 ;  /* 0x0000000702907224 */ /* 0x000fe200078e020b */
[----:B------:R-:W-:Y:S01]  /*25e0*/  LOP3.LUT R11, R3, 0x58, RZ, 0xfc, !PT ;  /* 0x00000058030b7812 */ /* 0x000fe200078efcff */
[----:B------:R-:W-:-:S04]  /*25f0*/  IMAD.HI.U32 R7, R4, R15, RZ ;  /* 0x0000000f04077227 */ /* 0x000fc800078e00ff */
[----:B------:R-:W-:Y:S02]  /*2600*/  IMAD.MOV R7, RZ, RZ, -R7 ;  /* 0x000000ffff077224 */ /* 0x000fe400078e0a07 */
[----:B------:R-:W-:Y:S01]  /*2610*/  @!P1 IMAD.MOV R130, RZ, RZ, -R130 ;  /* 0x000000ffff829224 */ /* 0x000fe200078e0a82 */
[----:B------:R-:W-:Y:S01]  /*2620*/  ISETP.GT.U32.AND P1, PT, R2, R138, PT ;  /* 0x0000008a0200720c */ /* 0x000fe20003f24070 */
[--C-:B------:R-:W-:Y:S01]  /*2630*/  @!P6 IMAD.IADD R134, R134, 0x1, -R2.reuse ;  /* 0x000000018686e824 */ /* 0x100fe200078e0a02 */
[C---:B------:R-:W-:Y:S01]  /*2640*/  ISETP.GT.U32.AND P6, PT, R2.reuse, R144, PT ;  /* 0x000000900200720c */ /* 0x040fe20003fc4070 */
[----:B------:R-:W-:Y:S02]  /*2650*/  IMAD R142, R2, R7, R15 ;  /* 0x00000007028e7224 */ /* 0x000fe400078e020f */
[----:B------:R-:W-:Y:S02]  /*2660*/  @!P5 IMAD.IADD R140, R140, 0x1, -R2 ;  /* 0x000000018c8cd824 */ /* 0x000fe400078e0a02 */
[----:B------:R-:W-:Y:S01]  /*2670*/  @!P2 IMAD.MOV R132, RZ, RZ, -R132 ;  /* 0x000000ffff84a224 */ /* 0x000fe200078e0a84 */
[----:B------:R-:W-:Y:S01]  /*2680*/  ISETP.GE.AND P2, PT, R8, RZ, PT ;  /* 0x000000ff0800720c */ /* 0x000fe20003f46270 */
[----:B------:R-:W-:Y:S01]  /*2690*/  @!P0 IMAD.MOV R136, RZ, RZ, -R136 ;  /* 0x000000ffff888224 */ /* 0x000fe200078e0a88 */
[C---:B------:R-:W-:Y:S01]  /*26a0*/  ISETP.GT.U32.AND P0, PT, R2.reuse, R140, PT ;  /* 0x0000008c0200720c */ /* 0x040fe20003f04070 */
[----:B------:R-:W-:Y:S01]  /*26b0*/  @!P4 IMAD.MOV R134, RZ, RZ, -R134 ;  /* 0x000000ffff86c224 */ /* 0x000fe200078e0a86 */
[----:B------:R-:W-:Y:S01]  /*26c0*/  ISETP.GT.U32.AND P4, PT, R2, R142, PT ;  /* 0x0000008e0200720c */ /* 0x000fe20003f84070 */
[----:B------:R-:W-:Y:S01]  /*26d0*/  IMAD.HI.U32 R5, R4, R13, RZ ;  /* 0x0000000d04057227 */ /* 0x000fe200078e00ff */
[----:B------:R-:W-:-:S03]  /*26e0*/  IABS R8, R11 ;  /* 0x0000000b00087213 */ /* 0x000fc60000000000 */
[----:B------:R-:W-:Y:S02]  /*26f0*/  IMAD.MOV R5, RZ, RZ, -R5 ;  /* 0x000000ffff057224 */ /* 0x000fe400078e0a05 */
[----:B------:R-:W-:Y:S01]  /*2700*/  IMAD.MOV.U32 R7, RZ, RZ, R8 ;  /* 0x000000ffff077224 */ /* 0x000fe200078e0008 */
[C---:B------:R-:W-:Y:S01]  /*2710*/  LOP3.LUT R8, R3.reuse, 0x60, RZ, 0xfc, !PT ;  /* 0x0000006003087812 */ /* 0x040fe200078efcff */
[--C-:B------:R-:W-:Y:S01]  /*2720*/  @!P1 IMAD.IADD R138, R138, 0x1, -R2.reuse ;  /* 0x000000018a8a9824 */ /* 0x100fe200078e0a02 */
[----:B------:R-:W-:Y:S01]  /*2730*/  ISETP.GE.AND P1, PT, R10, RZ, PT ;  /* 0x000000ff0a00720c */ /* 0x000fe20003f26270 */
[----:B------:R-:W-:Y:S01]  /*2740*/  IMAD R146, R2, R5, R13 ;  /* 0x0000000502927224 */ /* 0x000fe200078e020d */
[----:B------:R-:W-:Y:S01]  /*2750*/  LOP3.LUT R10, R3, 0x5a, RZ, 0xfc, !PT ;  /* 0x0000005a030a7812 */ /* 0x000fe200078efcff */
[----:B------:R-:W-:Y:S01]  /*2760*/  @!P6 IMAD.IADD R144, R144, 0x1, -R2 ;  /* 0x000000019090e824 */ /* 0x000fe200078e0a02 */
[----:B------:R-:W-:Y:S01]  /*2770*/  IABS R13, R8 ;  /* 0x00000008000d7213 */ /* 0x000fe20000000000 */
[----:B------:R-:W-:Y:S01]  /*2780*/  IMAD.HI.U32 R5, R4, R7, RZ ;  /* 0x0000000704057227 */ /* 0x000fe200078e00ff */
[----:B------:R-:W-:-:S02]  /*2790*/  IABS R9, R10 ;  /* 0x0000000a00097213 */ /* 0x000fc40000000000 */
[----:B------:R-:W-:Y:S01]  /*27a0*/  ISETP.GT.U32.AND P6, PT, R2, R144, PT ;  /* 0x000000900200720c */ /* 0x000fe20003fc4070 */
[--C-:B------:R-:W-:Y:S01]  /*27b0*/  @!P0 IMAD.IADD R140, R140, 0x1, -R2.reuse ;  /* 0x000000018c8c8824 */ /* 0x100fe200078e0a02 */
[----:B------:R-:W-:Y:S01]  /*27c0*/  ISETP.GT.U32.AND P5, PT, R2, R146, PT ;  /* 0x000000920200720c */ /* 0x000fe20003fa4070 */
[----:B------:R-:W-:Y:S01]  /*27d0*/  @!P4 IMAD.IADD R142, R142, 0x1, -R2 ;  /* 0x000000018e8ec824 */ /* 0x000fe200078e0a02 */
[----:B------:R-:W-:Y:S01]  /*27e0*/  ISETP.GE.AND P4, PT, R11, RZ, PT ;  /* 0x000000ff0b00720c */ /* 0x000fe20003f86270 */
[----:B------:R-:W-:Y:S01]  /*27f0*/  IMAD.MOV R5, RZ, RZ, -R5 ;  /* 0x000000ffff057224 */ /* 0x000fe200078e0a05 */
[----:B------:R-:W-:Y:S01]  /*2800*/  ISETP.GE.AND P0, PT, R17, RZ, PT ;  /* 0x000000ff1100720c */ /* 0x000fe20003f06270 */
[----:B------:R-:W-:Y:S01]  /*2810*/  @!P2 IMAD.MOV R140, RZ, RZ, -R140 ;  /* 0x000000ffff8ca224 */ /* 0x000fe200078e0a8c */
[C---:B------:R-:W-:Y:S01]  /*2820*/  ISETP.GT.U32.AND P2, PT, R2.reuse, R142, PT ;  /* 0x0000008e0200720c */ /* 0x040fe20003f44070 */
[----:B------:R-:W-:Y:S01]  /*2830*/  IMAD R148, R2, R5, R7 ;  /* 0x0000000502947224 */ /* 0x000fe200078e0207 */
[C---:B------:R-:W-:Y:S01]  /*2840*/  LOP3.LUT R7, R3.reuse, 0x5e, RZ, 0xfc, !PT ;  /* 0x0000005e03077812 */ /* 0x040fe200078efcff */
[----:B------:R-:W-:Y:S01]  /*2850*/  IMAD.HI.U32 R5, R4, R9, RZ ;  /* 0x0000000904057227 */ /* 0x000fe200078e00ff */
[----:B------:R-:W-:-:S02]  /*2860*/  LOP3.LUT R17, R3, 0x8e, RZ, 0xfc, !PT ;  /* 0x0000008e03117812 */ /* 0x000fc400078efcff */
[----:B------:R-:W-:Y:S01]  /*2870*/  IABS R11, R7 ;  /* 0x00000007000b7213 */ /* 0x000fe20000000000 */
[----:B------:R-:W-:Y:S02]  /*2880*/  IMAD.MOV R5, RZ, RZ, -R5 ;  /* 0x000000ffff057224 */ /* 0x000fe400078e0a05 */
[--C-:B------:R-:W-:Y:S01]  /*2890*/  @!P6 IMAD.IADD R144, R144, 0x1, -R2.reuse ;  /* 0x000000019090e824 */ /* 0x100fe200078e0a02 */
[C---:B------:R-:W-:Y:S01]  /*28a0*/  ISETP.GT.U32.AND P6, PT, R2.reuse, R148, PT ;  /* 0x000000940200720c */ /* 0x040fe20003fc4070 */
[----:B------:R-:W-:Y:S01]  /*28b0*/  IMAD R150, R2, R5, R9 ;  /* 0x0000000502967224 */ /* 0x000fe200078e0209 */
[----:B------:R-:W-:Y:S01]  /*28c0*/  LOP3.LUT R5, R3, 0x5c, RZ, 0xfc, !PT ;  /* 0x0000005c03057812 */ /* 0x000fe200078efcff */
[--C-:B------:R-:W-:Y:S02]  /*28d0*/  @!P5 IMAD.IADD R146, R146, 0x1, -R2.reuse ;  /* 0x000000019292d824 */ /* 0x100fe400078e0a02 */
[----:B------:R-:W-:Y:S01]  /*28e0*/  @!P2 IMAD.IADD R142, R142, 0x1, -R2 ;  /* 0x000000018e8ea824 */ /* 0x000fe200078e0a02 */
[C---:B------:R-:W-:Y:S01]  /*28f0*/  ISETP.GT.U32.AND P2, PT, R2.reuse, R150, PT ;  /* 0x000000960200720c */ /* 0x040fe20003f44070 */
[----:B------:R-:W-:Y:S01]  /*2900*/  @!P3 IMAD.MOV R138, RZ, RZ, -R138 ;  /* 0x000000ffff8ab224 */ /* 0x000fe200078e0a8a */
[----:B------:R-:W-:Y:S01]  /*2910*/  ISETP.GT.U32.AND P5, PT, R2, R146, PT ;  /* 0x000000920200720c */ /* 0x000fe20003fa4070 */
[----:B------:R-:W-:Y:S01]  /*2920*/  @!P1 IMAD.MOV R144, RZ, RZ, -R144 ;  /* 0x000000ffff909224 */ /* 0x000fe200078e0a90 */
[----:B------:R-:W-:Y:S01]  /*2930*/  ISETP.GE.AND P3, PT, R16, RZ, PT ;  /* 0x000000ff1000720c */ /* 0x000fe20003f66270 */
[----:B------:R-:W-:Y:S01]  /*2940*/  @!P0 IMAD.MOV R142, RZ, RZ, -R142 ;  /* 0x000000ffff8e8224 */ /* 0x000fe200078e0a8e */
[----:B------:R-:W-:Y:S01]  /*2950*/  IABS R9, R5 ;  /* 0x0000000500097213 */ /* 0x000fe20000000000 */
[----:B------:R-:W-:Y:S01]  /*2960*/  @!P6 IMAD.IADD R148, R148, 0x1, -R2 ;  /* 0x000000019494e824 */ /* 0x000fe200078e0a02 */
[----:B------:R-:W-:-:S02]  /*2970*/  ISETP.GE.AND P1, PT, R5, RZ, PT ;  /* 0x000000ff0500720c */ /* 0x000fc40003f26270 */
[----:B------:R-:W-:Y:S01]  /*2980*/  ISETP.GE.AND P0, PT, R8, RZ, PT ;  /* 0x000000ff0800720c */ /* 0x000fe20003f06270 */
[----:B------:R-:W-:Y:S01]  /*2990*/  IMAD.HI.U32 R5, R4, R9, RZ ;  /* 0x0000000904057227 */ /* 0x000fe200078e00ff */
[----:B------:R-:W-:Y:S02]  /*29a0*/  ISETP.GT.U32.AND P6, PT, R2, R148, PT ;  /* 0x000000940200720c */ /* 0x000fe40003fc4070 */
[----:B------:R-:W-:Y:S01]  /*29b0*/  LOP3.LUT R16, R3, 0x6a, RZ, 0xfc, !PT ;  /* 0x0000006a03107812 */ /* 0x000fe200078efcff */
[--C-:B------:R-:W-:Y:S02]  /*29c0*/  @!P2 IMAD.IADD R150, R150, 0x1, -R2.reuse ;  /* 0x000000019696a824 */ /* 0x100fe400078e0a02 */
[----:B------:R-:W-:Y:S01]  /*29d0*/  @!P5 IMAD.IADD R146, R146, 0x1, -R2 ;  /* 0x000000019292d824 */ /* 0x000fe200078e0a02 */
[----:B------:R-:W-:Y:S01]  /*29e0*/  ISETP.GE.AND P5, PT, R10, RZ, PT ;  /* 0x000000ff0a00720c */ /* 0x000fe20003fa6270 */
[----:B------:R-:W-:Y:S01]  /*29f0*/  IMAD.MOV R152, RZ, RZ, -R5 ;  /* 0x000000ffff987224 */ /* 0x000fe200078e0a05 */
[----:B------:R-:W-:Y:S01]  /*2a00*/  ISETP.GT.U32.AND P2, PT, R2, R150, PT ;  /* 0x000000960200720c */ /* 0x000fe20003f44070 */
[----:B------:R-:W-:Y:S01]  /*2a10*/  @!P3 IMAD.MOV R146, RZ, RZ, -R146 ;  /* 0x000000ffff92b224 */ /* 0x000fe200078e0a92 */
[----:B------:R-:W-:Y:S01]  /*2a20*/  ISETP.GE.AND P3, PT, R7, RZ, PT ;  /* 0x000000ff0700720c */ /* 0x000fe20003f66270 */
[----:B------:R-:W-:Y:S01]  /*2a30*/  IMAD.HI.U32 R7, R4, R13, RZ ;  /* 0x0000000d04077227 */ /* 0x000fe200078e00ff */
[----:B------:R-:W-:-:S03]  /*2a40*/  LOP3.LUT R10, R3, 0x62, RZ, 0xfc, !PT ;  /* 0x00000062030a7812 */ /* 0x000fc600078efcff */
[----:B------:R-:W-:Y:S01]  /*2a50*/  @!P6 IMAD.IADD R148, R148, 0x1, -R2 ;  /* 0x000000019494e824 */ /* 0x000fe200078e0a02 */
[----:B------:R-:W-:Y:S01]  /*2a60*/  IABS R15, R10 ;  /* 0x0000000a000f7213 */ /* 0x000fe20000000000 */
[----:B------:R-:W-:Y:S01]  /*2a70*/  IMAD R152, R2, R152, R9 ;  /* 0x0000009802987224 */ /* 0x000fe200078e0209 */
[----:B------:R-:W-:Y:S01]  /*2a80*/  ISETP.GE.AND P6, PT, R10, RZ, PT ;  /* 0x000000ff0a00720c */ /* 0x000fe20003fc6270 */
[----:B------:R-:W-:Y:S01]  /*2a90*/  IMAD.MOV R7, RZ, RZ, -R7 ;  /* 0x000000ffff077224 */ /* 0x000fe200078e0a07 */
[----:B------:R-:W-:Y:S01]  /*2aa0*/  IABS R10, R16 ;  /* 0x00000010000a7213 */ /* 0x000fe20000000000 */
[----:B------:R-:W-:Y:S01]  /*2ab0*/  @!P4 IMAD.MOV R148, RZ, RZ, -R148 ;  /* 0x000000ffff94c224 */ /* 0x000fe200078e0a94 */
[----:B------:R-:W-:Y:S01]  /*2ac0*/  ISETP.GT.U32.AND P4, PT, R2, R152, PT ;  /* 0x000000980200720c */ /* 0x000fe20003f84070 */
[----:B------:R-:W-:Y:S02]  /*2ad0*/  @!P2 IMAD.IADD R150, R150, 0x1, -R2 ;  /* 0x000000019696a824 */ /* 0x000fe400078e0a02 */
[----:B------:R-:W-:Y:S01]  /*2ae0*/  IMAD R154, R2, R7, R13 ;  /* 0x00000007029a7224 */ /* 0x000fe200078e020d */
[----:B------:R-:W-:Y:S01]  /*2af0*/  LOP3.LUT R13, R3, 0x64, RZ, 0xfc, !PT ;  /* 0x00000064030d7812 */ /* 0x000fe200078efcff */
[----:B------:R-:W-:-:S02]  /*2b00*/  @!P5 IMAD.MOV R150, RZ, RZ, -R150 ;  /* 0x000000ffff96d224 */ /* 0x000fc400078e0a96 */
[----:B------:R-:W-:Y:S01]  /*2b10*/  IMAD.HI.U32 R5, R4, R11, RZ ;  /* 0x0000000b04057227 */ /* 0x000fe200078e00ff */
[----:B------:R-:W-:Y:S02]  /*2b20*/  ISETP.GT.U32.AND P5, PT, R2, R154, PT ;  /* 0x0000009a0200720c */ /* 0x000fe40003fa4070 */
[----:B------:R-:W-:Y:S01]  /*2b30*/  IABS R9, R13 ;  /* 0x0000000d00097213 */ /* 0x000fe20000000000 */
[----:B------:R-:W-:Y:S02]  /*2b40*/  IMAD.MOV R156, RZ, RZ, -R5 ;  /* 0x000000ffff9c7224 */ /* 0x000fe400078e0a05 */
[----:B------:R-:W-:Y:S02]  /*2b50*/  @!P4 IMAD.IADD R152, R152, 0x1, -R2 ;  /* 0x000000019898c824 */ /* 0x000fe400078e0a02 */
[----:B------:R-:W-:Y:S01]  /*2b60*/  IMAD R156, R2, R156, R11 ;  /* 0x0000009c029c7224 */ /* 0x000fe200078e020b */
[----:B------:R-:W-:Y:S01]  /*2b70*/  IABS R11, R14 ;  /* 0x0000000e000b7213 */ /* 0x000fe20000000000 */
[----:B------:R-:W-:Y:S01]  /*2b80*/  IMAD.HI.U32 R5, R4, R15, RZ ;  /* 0x0000000f04057227 */ /* 0x000fe200078e00ff */
[----:B------:R-:W-:-:S02]  /*2b90*/  ISETP.GT.U32.AND P4, PT, R2, R152, PT ;  /* 0x000000980200720c */ /* 0x000fc40003f84070 */
[----:B------:R-:W-:Y:S01]  /*2ba0*/  ISETP.GT.U32.AND P2, PT, R2, R156, PT ;  /* 0x0000009c0200720c */ /* 0x000fe20003f44070 */
[----:B------:R-:W-:Y:S02]  /*2bb0*/  @!P5 IMAD.IADD R154, R154, 0x1, -R2 ;  /* 0x000000019a9ad824 */ /* 0x000fe400078e0a02 */
[----:B------:R-:W-:Y:S02]  /*2bc0*/  IMAD.MOV R5, RZ, RZ, -R5 ;  /* 0x000000ffff057224 */ /* 0x000fe400078e0a05 */
[----:B------:R-:W-:Y:S01]  /*2bd0*/  IMAD.HI.U32 R7, R4, R11, RZ ;  /* 0x0000000b04077227 */ /* 0x000fe200078e00ff */
[----:B------:R-:W-:-:S03]  /*2be0*/  ISETP.GT.U32.AND P5, PT, R2, R154, PT ;  /* 0x0000009a0200720c */ /* 0x000fc60003fa4070 */
[----:B------:R-:W-:Y:S01]  /*2bf0*/  IMAD R158, R2, R5, R15 ;  /* 0x00000005029e7224 */ /* 0x000fe200078e020f */
[----:B------:R-:W-:Y:S01]  /*2c00*/  LOP3.LUT R15, R3, 0x68, RZ, 0xfc, !PT ;  /* 0x00000068030f7812 */ /* 0x000fe200078efcff */
[----:B------:R-:W-:Y:S02]  /*2c10*/  IMAD.MOV R7, RZ, RZ, -R7 ;  /* 0x000000ffff077224 */ /* 0x000fe400078e0a07 */
[----:B------:R-:W-:Y:S01]  /*2c20*/  @!P4 IMAD.IADD R152, R152, 0x1, -R2 ;  /* 0x000000019898c824 */ /* 0x000fe200078e0a02 */
[C---:B------:R-:W-:Y:S01]  /*2c30*/  ISETP.GT.U32.AND P4, PT, R2.reuse, R158, PT ;  /* 0x0000009e0200720c */ /* 0x040fe20003f84070 */
[----:B------:R-:W-:Y:S01]  /*2c40*/  IMAD R162, R2, R7, R11 ;  /* 0x0000000702a27224 */ /* 0x000fe200078e020b */
[----:B------:R-:W-:Y:S01]  /*2c50*/  IABS R8, R15 ;  /* 0x0000000f00087213 */ /* 0x000fe20000000000 */
[----:B------:R-:W-:-:S04]  /*2c60*/  IMAD.HI.U32 R5, R4, R9, RZ ;  /* 0x0000000904057227 */ /* 0x000fc800078e00ff */
[--C-:B------:R-:W-:Y:S01]  /*2c70*/  @!P5 IMAD.IADD R154, R154, 0x1, -R2.reuse ;  /* 0x000000019a9ad824 */ /* 0x100fe200078e0a02 */
[----:B------:R-:W-:Y:S01]  /*2c80*/  ISETP.GT.U32.AND P5, PT, R2, R162, PT ;  /* 0x000000a20200720c */ /* 0x000fe20003fa4070 */
[----:B------:R-:W-:Y:S02]  /*2c90*/  IMAD.MOV R5, RZ, RZ, -R5 ;  /* 0x000000ffff057224 */ /* 0x000fe400078e0a05 */
[----:B------:R-:W-:Y:S02]  /*2ca0*/  @!P2 IMAD.IADD R156, R156, 0x1, -R2 ;  /* 0x000000019c9ca824 */ /* 0x000fe400078e0a02 */
[C---:B------:R-:W-:Y:S02]  /*2cb0*/  IMAD R160, R2.reuse, R5, R9 ;  /* 0x0000000502a07224 */ /* 0x040fe400078e0209 */
[----:B------:R-:W-:Y:S01]  /*2cc0*/  IMAD.MOV.U32 R9, RZ, RZ, R8 ;  /* 0x000000ffff097224 */ /* 0x000fe200078e0008 */
[----:B------:R-:W-:Y:S01]  /*2cd0*/  ISETP.GT.U32.AND P2, PT, R2, R156, PT ;  /* 0x0000009c0200720c */ /* 0x000fe20003f44070 */
[----:B------:R-:W-:Y:S01]  /*2ce0*/  @!P4 IMAD.IADD R158, R158, 0x1, -R2 ;  /* 0x000000019e9ec824 */ /* 0x000fe200078e0a02 */
[----:B------:R-:W-:Y:S01]  /*2cf0*/  LOP3.LUT R8, R3, 0x6c, RZ, 0xfc, !PT ;  /* 0x0000006c03087812 */ /* 0x000fe200078efcff */
[----:B------:R-:W-:-:S03]  /*2d00*/  IMAD.HI.U32 R5, R4, R9, RZ ;  /* 0x0000000904057227 */ /* 0x000fc600078e00ff */
[----:B------:R-:W-:Y:S01]  /*2d10*/  ISETP.GT.U32.AND P4, PT, R2, R158, PT ;  /* 0x0000009e0200720c */ /* 0x000fe20003f84070 */
[----:B------:R-:W-:Y:S01]  /*2d20*/  @!P1 IMAD.MOV R152, RZ, RZ, -R152 ;  /* 0x000000ffff989224 */ /* 0x000fe200078e0a98 */
[----:B------:R-:W-:Y:S01]  /*2d30*/  ISETP.GE.AND P1, PT, R13, RZ, PT ;  /* 0x000000ff0d00720c */ /* 0x000fe20003f26270 */
[----:B------:R-:W-:Y:S01]  /*2d40*/  @!P5 IMAD.IADD R162, R162, 0x1, -R2 ;  /* 0x00000001a2a2d824 */ /* 0x000fe200078e0a02 */
[----:B------:R-:W-:Y:S01]  /*2d50*/  IABS R13, R8 ;  /* 0x00000008000d7213 */ /* 0x000fe20000000000 */
[----:B------:R-:W-:Y:S02]  /*2d60*/  IMAD.MOV R5, RZ, RZ, -R5 ;  /* 0x000000ffff057224 */ /* 0x000fe400078e0a05 */
[----:B------:R-:W-:Y:S01]  /*2d70*/  IMAD.MOV.U32 R11, RZ, RZ, R10 ;  /* 0x000000ffff0b7224 */ /* 0x000fe200078e000a */
[C---:B------:R-:W-:Y:S01]  /*2d80*/  ISETP.GT.U32.AND P5, PT, R2.reuse, R162, PT ;  /* 0x000000a20200720c */ /* 0x040fe20003fa4070 */
[----:B------:R-:W-:Y:S01]  /*2d90*/  IMAD R164, R2, R5, R9 ;  /* 0x0000000502a47224 */ /* 0x000fe200078e0209 */
[----:B------:R-:W-:Y:S01]  /*2da0*/  LOP3.LUT R10, R3, 0x6e, RZ, 0xfc, !PT ;  /* 0x0000006e030a7812 */ /* 0x000fe200078efcff */
[----:B------:R-:W-:-:S04]  /*2db0*/  IMAD.HI.U32 R7, R4, R11, RZ ;  /* 0x0000000b04077227 */ /* 0x000fc800078e00ff */
[----:B------:R-:W-:-:S04]  /*2dc0*/  IMAD.HI.U32 R5, R4, R13, RZ ;  /* 0x0000000d04057227 */ /* 0x000fc800078e00ff */
[--C-:B------:R-:W-:Y:S01]  /*2dd0*/  @!P2 IMAD.IADD R156, R156, 0x1, -R2.reuse ;  /* 0x000000019c9ca824 */ /* 0x100fe200078e0a02 */
[C---:B------:R-:W-:Y:S01]  /*2de0*/  ISETP.GT.U32.AND P2, PT, R2.reuse, R160, PT ;  /* 0x000000a00200720c */ /* 0x040fe20003f44070 */
[----:B------:R-:W-:Y:S02]  /*2df0*/  IMAD.MOV R7, RZ, RZ, -R7 ;  /* 0x000000ffff077224 */ /* 0x000fe400078e0a07 */
[----:B------:R-:W-:Y:S02]  /*2e00*/  IMAD.MOV R5, RZ, RZ, -R5 ;  /* 0x000000ffff057224 */ /* 0x000fe400078e0a05 */
[----:B------:R-:W-:Y:S01]  /*2e10*/  IMAD R166, R2, R7, R11 ;  /* 0x0000000702a67224 */ /* 0x000fe200078e020b */
[----:B------:R-:W-:Y:S01]  /*2e20*/  IABS R7, R10 ;  /* 0x0000000a00077213 */ /* 0x000fe20000000000 */
[----:B------:R-:W-:Y:S01]  /*2e30*/  @!P4 IMAD.IADD R158, R158, 0x1, -R2 ;  /* 0x000000019e9ec824 */ /* 0x000fe200078e0a02 */
[C---:B------:R-:W-:Y:S01]  /*2e40*/  ISETP.GT.U32.AND P4, PT, R2.reuse, R164, PT ;  /* 0x000000a40200720c */ /* 0x040fe20003f84070 */
[----:B------:R-:W-:-:S02]  /*2e50*/  IMAD R168, R2, R5, R13 ;  /* 0x0000000502a87224 */ /* 0x000fc400078e020d */
[----:B------:R-:W-:Y:S01]  /*2e60*/  @!P6 IMAD.MOV R158, RZ, RZ, -R158 ;  /* 0x000000ffff9ee224 */ /* 0x000fe200078e0a9e */
[----:B------:R-:W-:Y:S01]  /*2e70*/  ISETP.GT.U32.AND P6, PT, R2, R166, PT ;  /* 0x000000a60200720c */ /* 0x000fe20003fc4070 */
[--C-:B------:R-:W-:Y:S01]  /*2e80*/  @!P5 IMAD.IADD R162, R162, 0x1, -R2.reuse ;  /* 0x00000001a2a2d824 */ /* 0x100fe200078e0a02 */
[----:B------:R-:W-:Y:S01]  /*2e90*/  ISETP.GT.U32.AND P5, PT, R2, R168, PT ;  /* 0x000000a80200720c */ /* 0x000fe20003fa4070 */
[----:B------:R-:W-:Y:S01]  /*2ea0*/  @!P2 IMAD.IADD R160, R160, 0x1, -R2 ;  /* 0x00000001a0a0a824 */ /* 0x000fe200078e0a02 */
[----:B------:R-:W-:Y:S01]  /*2eb0*/  ISETP.GE.AND P2, PT, R14, RZ, PT ;  /* 0x000000ff0e00720c */ /* 0x000fe20003f46270 */
[----:B------:R-:W-:Y:S01]  /*2ec0*/  @!P3 IMAD.MOV R156, RZ, RZ, -R156 ;  /* 0x000000ffff9cb224 */ /* 0x000fe200078e0a9c */
[C---:B------:R-:W-:Y:S01]  /*2ed0*/  LOP3.LUT R14, R3.reuse, 0x70, RZ, 0xfc, !PT ;  /* 0x00000070030e7812 */ /* 0x040fe200078efcff */
[----:B------:R-:W-:Y:S01]  /*2ee0*/  IMAD.HI.U32 R5, R4, R7, RZ ;  /* 0x0000000704057227 */ /* 0x000fe200078e00ff */
[----:B------:R-:W-:Y:S02]  /*2ef0*/  ISETP.GT.U32.AND P3, PT, R2, R160, PT ;  /* 0x000000a00200720c */ /* 0x000fe40003f64070 */
[----:B------:R-:W-:Y:S01]  /*2f00*/  IABS R9, R14 ;  /* 0x0000000e00097213 */ /* 0x000fe20000000000 */
[--C-:B------:R-:W-:Y:S01]  /*2f10*/  @!P4 IMAD.IADD R164, R164, 0x1, -R2.reuse ;  /* 0x00000001a4a4c824 */ /* 0x100fe200078e0a02 */
[----:B------:R-:W-:Y:S01]  /*2f20*/  ISETP.GE.AND P4, PT, R8, RZ, PT ;  /* 0x000000ff0800720c */ /* 0x000fe20003f86270 */
[--C-:B------:R-:W-:Y:S01]  /*2f30*/  @!P6 IMAD.IADD R166, R166, 0x1, -R2.reuse ;  /* 0x00000001a6a6e824 */ /* 0x100fe200078e0a02 */
[----:B------:R-:W-:Y:S01]  /*2f40*/  LOP3.LUT R8, R3, 0x72, RZ, 0xfc, !PT ;  /* 0x0000007203087812 */ /* 0x000fe200078efcff */
[----:B------:R-:W-:Y:S01]  /*2f50*/  @!P5 IMAD.IADD R168, R168, 0x1, -R2 ;  /* 0x00000001a8a8d824 */ /* 0x000fe200078e0a02 */
[----:B------:R-:W-:Y:S01]  /*2f60*/  ISETP.GT.U32.AND P6, PT, R2, R164, PT ;  /* 0x000000a40200720c */ /* 0x000fe20003fc4070 */
[----:B------:R-:W-:Y:S01]  /*2f70*/  IMAD.MOV R170, RZ, RZ, -R5 ;  /* 0x000000ffffaa7224 */ /* 0x000fe200078e0a05 */
[----:B------:R-:W-:Y:S01]  /*2f80*/  IABS R11, R8 ;  /* 0x00000008000b7213 */ /* 0x000fe20000000000 */
[----:B------:R-:W-:Y:S01]  /*2f90*/  IMAD.HI.U32 R5, R4, R9, RZ ;  /* 0x0000000904057227 */ /* 0x000fe200078e00ff */
[----:B------:R-:W-:-:S03]  /*2fa0*/  ISETP.GT.U32.AND P5, PT, R2, R168, PT ;  /* 0x000000a80200720c */ /* 0x000fc60003fa4070 */
[----:B------:R-:W-:Y:S01]  /*2fb0*/  @!P3 IMAD.IADD R160, R160, 0x1, -R2 ;  /* 0x00000001a0a0b824 */ /* 0x000fe200078e0a02 */
[----:B------:R-:W-:Y:S01]  /*2fc0*/  ISETP.GE.AND P3, PT, R16, RZ, PT ;  /* 0x000000ff1000720c */ /* 0x000fe20003f66270 */
[C---:B------:R-:W-:Y:S01]  /*2fd0*/  IMAD R170, R2.reuse, R170, R7 ;  /* 0x000000aa02aa7224 */ /* 0x040fe200078e0207 */
[----:B------:R-:W-:Y:S01]  /*2fe0*/  LOP3.LUT R16, R3, 0x86, RZ, 0xfc, !PT ;  /* 0x0000008603107812 */ /* 0x000fe200078efcff */
[----:B------:R-:W-:Y:S02]  /*2ff0*/  IMAD.MOV R5, RZ, RZ, -R5 ;  /* 0x000000ffff057224 */ /* 0x000fe400078e0a05 */
[----:B------:R-:W-:Y:S01]  /*3000*/  @!P1 IMAD.MOV R160, RZ, RZ, -R160 ;  /* 0x000000ffffa09224 */ /* 0x000fe200078e0aa0 */
[----:B------:R-:W-:Y:S01]  /*3010*/  ISETP.GT.U32.AND P1, PT, R2, R166, PT ;  /* 0x000000a60200720c */ /* 0x000fe20003f24070 */
[----:B------:R-:W-:Y:S01]  /*3020*/  @!P6 IMAD.IADD R164, R164, 0x1, -R2 ;  /* 0x00000001a4a4e824 */ /* 0x000fe200078e0a02 */
[C---:B------:R-:W-:Y:S01]  /*3030*/  ISETP.GT.U32.AND P6, PT, R2.reuse, R170, PT ;  /* 0x000000aa0200720c */ /* 0x040fe20003fc4070 */
[----:B------:R-:W-:-:S02]  /*3040*/  IMAD R172, R2, R5, R9 ;  /* 0x0000000502ac7224 */ /* 0x000fc400078e0209 */
[----:B------:R-:W-:Y:S01]  /*3050*/  @!P0 IMAD.MOV R154, RZ, RZ, -R154 ;  /* 0x000000ffff9a8224 */ /* 0x000fe200078e0a9a */
[----:B------:R-:W-:Y:S01]  /*3060*/  ISETP.GE.AND P0, PT, R15, RZ, PT ;  /* 0x000000ff0f00720c */ /* 0x000fe20003f06270 */
[--C-:B------:R-:W-:Y:S01]  /*3070*/  @!P5 IMAD.IADD R168, R168, 0x1, -R2.reuse ;  /* 0x00000001a8a8d824 */ /* 0x100fe200078e0a02 */
[C---:B------:R-:W-:Y:S01]  /*3080*/  LOP3.LUT R15, R3.reuse, 0x74, RZ, 0xfc, !PT ;  /* 0x00000074030f7812 */ /* 0x040fe200078efcff */
[----:B------:R-:W-:Y:S01]  /*3090*/  IMAD.HI.U32 R5, R4, R11, RZ ;  /* 0x0000000b04057227 */ /* 0x000fe200078e00ff */
[----:B------:R-:W-:Y:S02]  /*30a0*/  ISETP.GT.U32.AND P5, PT, R2, R172, PT ;  /* 0x000000ac0200720c */ /* 0x000fe40003fa4070 */
[----:B------:R-:W-:Y:S01]  /*30b0*/  IABS R13, R15 ;  /* 0x0000000f000d7213 */ /* 0x000fe20000000000 */
[--C-:B------:R-:W-:Y:S01]  /*30c0*/  @!P1 IMAD.IADD R166, R166, 0x1, -R2.reuse ;  /* 0x00000001a6a69824 */ /* 0x100fe200078e0a02 */
[----:B------:R-:W-:Y:S01]  /*30d0*/  ISETP.GE.AND P1, PT, R10, RZ, PT ;  /* 0x000000ff0a00720c */ /* 0x000fe20003f26270 */
[----:B------:R-:W-:Y:S01]  /*30e0*/  @!P6 IMAD.IADD R170, R170, 0x1, -R2 ;  /* 0x00000001aaaae824 */ /* 0x000fe200078e0a02 */
[----:B------:R-:W-:Y:S01]  /*30f0*/  LOP3.LUT R10, R3, 0x76, RZ, 0xfc, !PT ;  /* 0x00000076030a7812 */ /* 0x000fe200078efcff */
[----:B------:R-:W-:Y:S01]  /*3100*/  IMAD.HI.U32 R7, R4, R13, RZ ;  /* 0x0000000d04077227 */ /* 0x000fe200078e00ff */
[----:B------:R-:W-:-:S02]  /*3110*/  ISETP.GE.AND P6, PT, R14, RZ, PT ;  /* 0x000000ff0e00720c */ /* 0x000fc40003fc6270 */
[----:B------:R-:W-:Y:S01]  /*3120*/  LOP3.LUT R14, R3, 0x78, RZ, 0xfc, !PT ;  /* 0x00000078030e7812 */ /* 0x000fe200078efcff */
[----:B------:R-:W-:Y:S01]  /*3130*/  IMAD.MOV R5, RZ, RZ, -R5 ;  /* 0x000000ffff057224 */ /* 0x000fe200078e0a05 */
[----:B------:R-:W-:Y:S01]  /*3140*/  IABS R9, R10 ;  /* 0x0000000a00097213 */ /* 0x000fe20000000000 */
[----:B------:R-:W-:Y:S02]  /*3150*/  IMAD.MOV R7, RZ, RZ, -R7 ;  /* 0x000000ffff077224 */ /* 0x000fe400078e0a07 */
[----:B------:R-:W-:Y:S02]  /*3160*/  @!P5 IMAD.IADD R172, R172, 0x1, -R2 ;  /* 0x00000001acacd824 */ /* 0x000fe400078e0a02 */
[----:B------:R-:W-:Y:S01]  /*3170*/  @!P2 IMAD.MOV R162, RZ, RZ, -R162 ;  /* 0x000000ffffa2a224 */ /* 0x000fe200078e0aa2 */
[C---:B------:R-:W-:Y:S01]  /*3180*/  ISETP.GT.U32.AND P2, PT, R2.reuse, R170, PT ;  /* 0x000000aa0200720c */ /* 0x040fe20003f44070 */
[C---:B------:R-:W-:Y:S01]  /*3190*/  IMAD R174, R2.reuse, R5, R11 ;  /* 0x0000000502ae7224 */ /* 0x040fe200078e020b */
[----:B------:R-:W-:Y:S01]  /*31a0*/  IABS R11, R14 ;  /* 0x0000000e000b7213 */ /* 0x000fe20000000000 */
[----:B------:R-:W-:-:S02]  /*31b0*/  IMAD R176, R2, R7, R13 ;  /* 0x0000000702b07224 */ /* 0x000fc400078e020d */
[----:B------:R-:W-:Y:S01]  /*31c0*/  @!P0 IMAD.MOV R164, RZ, RZ, -R164 ;  /* 0x000000ffffa48224 */ /* 0x000fe200078e0aa4 */
[----:B------:R-:W-:Y:S01]  /*31d0*/  ISETP.GT.U32.AND P0, PT, R2, R172, PT ;  /* 0x000000ac0200720c */ /* 0x000fe20003f04070 */
[----:B------:R-:W-:Y:S01]  /*31e0*/  IMAD.HI.U32 R5, R4, R9, RZ ;  /* 0x0000000904057227 */ /* 0x000fe200078e00ff */
[----:B------:R-:W-:-:S03]  /*31f0*/  ISETP.GT.U32.AND P5, PT, R2, R174, PT ;  /* 0x000000ae0200720c */ /* 0x000fc60003fa4070 */
[----:B------:R-:W-:Y:S01]  /*3200*/  @!P3 IMAD.MOV R166, RZ, RZ, -R166 ;  /* 0x000000ffffa6b224 */ /* 0x000fe200078e0aa6 */
[----:B------:R-:W-:Y:S01]  /*3210*/  ISETP.GT.U32.AND P3, PT, R2, R176, PT ;  /* 0x000000b00200720c */ /* 0x000fe20003f64070 */
[----:B------:R-:W-:-:S04]  /*3220*/  IMAD.HI.U32 R7, R4, R11, RZ ;  /* 0x0000000b04077227 */ /* 0x000fc800078e00ff */
[----:B------:R-:W-:Y:S02]  /*3230*/  IMAD.MOV R5, RZ, RZ, -R5 ;  /* 0x000000ffff057224 */ /* 0x000fe400078e0a05 */
[--C-:B------:R-:W-:Y:S01]  /*3240*/  @!P2 IMAD.IADD R170, R170, 0x1, -R2.reuse ;  /* 0x00000001aaaaa824 */ /* 0x100fe200078e0a02 */
[----:B------:R-:W-:Y:S01]  /*3250*/  ISETP.GE.AND P2, PT, R15, RZ, PT ;  /* 0x000000ff0f00720c */ /* 0x000fe20003f46270 */
[----:B------:R-:W-:Y:S01]  /*3260*/  IMAD.MOV R7, RZ, RZ, -R7 ;  /* 0x000000ffff077224 */ /* 0x000fe200078e0a07 */
[C---:B------:R-:W-:Y:S01]  /*3270*/  LOP3.LUT R15, R3.reuse, 0x84, RZ, 0xfc, !PT ;  /* 0x00000084030f7812 */ /* 0x040fe200078efcff */
[----:B------:R-:W-:Y:S02]  /*3280*/  IMAD R180, R2, R5, R9 ;  /* 0x0000000502b47224 */ /* 0x000fe400078e0209 */
[----:B------:R-:W-:Y:S01]  /*3290*/  @!P0 IMAD.IADD R172, R172, 0x1, -R2 ;  /* 0x00000001acac8824 */ /* 0x000fe200078e0a02 */
[----:B------:R-:W-:Y:S01]  /*32a0*/  ISETP.GE.AND P0, PT, R10, RZ, PT ;  /* 0x000000ff0a00720c */ /* 0x000fe20003f06270 */
[C---:B------:R-:W-:Y:S01]  /*32b0*/  IMAD R182, R2.reuse, R7, R11 ;  /* 0x0000000702b67224 */ /* 0x040fe200078e020b */
[C---:B------:R-:W-:Y:S01]  /*32c0*/  LOP3.LUT R7, R3.reuse, 0x7a, RZ, 0xfc, !PT ;  /* 0x0000007a03077812 */ /* 0x040fe200078efcff */
[----:B------:R-:W-:Y:S01]  /*32d0*/  @!P1 IMAD.MOV R170, RZ, RZ, -R170 ;  /* 0x000000ffffaa9224 */ /* 0x000fe200078e0aaa */
[----:B------:R-:W-:Y:S01]  /*32e0*/  ISETP.GT.U32.AND P1, PT, R2, R180, PT ;  /* 0x000000b40200720c */ /* 0x000fe20003f24070 */
[----:B------:R-:W-:Y:S01]  /*32f0*/  @!P3 IMAD.IADD R176, R176, 0x1, -R2 ;  /* 0x00000001b0b0b824 */ /* 0x000fe200078e0a02 */
[----:B------:R-:W-:Y:S01]  /*3300*/  LOP3.LUT R10, R3, 0x7c, RZ, 0xfc, !PT ;  /* 0x0000007c030a7812 */ /* 0x000fe200078efcff */
[----:B------:R-:W-:Y:S01]  /*3310*/  @!P6 IMAD.MOV R172, RZ, RZ, -R172 ;  /* 0x000000fffface224 */ /* 0x000fe200078e0aac */
[----:B------:R-:W-:Y:S01]  /*3320*/  ISETP.GT.U32.AND P6, PT, R2, R182, PT ;  /* 0x000000b60200720c */ /* 0x000fe20003fc4070 */
[----:B------:R-:W-:Y:S01]  /*3330*/  @!P5 IMAD.IADD R174, R174, 0x1, -R2 ;  /* 0x00000001aeaed824 */ /* 0x000fe200078e0a02 */
[----:B------:R-:W-:Y:S01]  /*3340*/  ISETP.GT.U32.AND P3, PT, R2, R176, PT ;  /* 0x000000b00200720c */ /* 0x000fe20003f64070 */
[----:B------:R-:W-:Y:S01]  /*3350*/  @!P4 IMAD.MOV R168, RZ, RZ, -R168 ;  /* 0x000000ffffa8c224 */ /* 0x000fe200078e0aa8 */
[----:B------:R-:W-:-:S02]  /*3360*/  IABS R9, R7 ;  /* 0x0000000700097213 */ /* 0x000fc40000000000 */
[----:B------:R-:W-:Y:S02]  /*3370*/  ISETP.GT.U32.AND P5, PT, R2, R174, PT ;  /* 0x000000ae0200720c */ /* 0x000fe40003fa4070 */
[----:B------:R-:W-:Y:S01]  /*3380*/  IABS R11, R10 ;  /* 0x0000000a000b7213 */ /* 0x000fe20000000000 */
[----:B------:R-:W-:Y:S01]  /*3390*/  @!P1 IMAD.IADD R180, R180, 0x1, -R2 ;  /* 0x00000001b4b49824 */ /* 0x000fe200078e0a02 */
[----:B------:R-:W-:Y:S01]  /*33a0*/  ISETP.GE.AND P4, PT, R8, RZ, PT ;  /* 0x000000ff0800720c */ /* 0x000fe20003f86270 */
[----:B------:R-:W-:-:S03]  /*33b0*/  IMAD.HI.U32 R5, R4, R9, RZ ;  /* 0x0000000904057227 */ /* 0x000fc600078e00ff */
[----:B------:R-:W-:Y:S01]  /*33c0*/  ISETP.GT.U32.AND P1, PT, R2, R180, PT ;  /* 0x000000b40200720c */ /* 0x000fe20003f24070 */
[--C-:B------:R-:W-:Y:S02]  /*33d0*/  @!P6 IMAD.IADD R182, R182, 0x1, -R2.reuse ;  /* 0x00000001b6b6e824 */ /* 0x100fe400078e0a02 */
[----:B------:R-:W-:Y:S01]  /*33e0*/  @!P3 IMAD.IADD R176, R176, 0x1, -R2 ;  /* 0x00000001b0b0b824 */ /* 0x000fe200078e0a02 */
[----:B------:R-:W-:Y:S01]  /*33f0*/  ISETP.GE.AND P3, PT, R7, RZ, PT ;  /* 0x000000ff0700720c */ /* 0x000fe20003f66270 */
[----:B------:R-:W-:Y:S01]  /*3400*/  IMAD.HI.U32 R7, R4, R11, RZ ;  /* 0x0000000b04077227 */ /* 0x000fe200078e00ff */
[----:B------:R-:W-:-:S03]  /*3410*/  ISETP.GT.U32.AND P6, PT, R2, R182, PT ;  /* 0x000000b60200720c */ /* 0x000fc60003fc4070 */
[----:B------:R-:W-:Y:S02]  /*3420*/  IMAD.MOV R5, RZ, RZ, -R5 ;  /* 0x000000ffff057224 */ /* 0x000fe400078e0a05 */
[--C-:B------:R-:W-:Y:S01]  /*3430*/  @!P5 IMAD.IADD R174, R174, 0x1, -R2.reuse ;  /* 0x00000001aeaed824 */ /* 0x100fe200078e0a02 */
[----:B------:R-:W-:Y:S01]  /*3440*/  ISETP.GE.AND P5, PT, R14, RZ, PT ;  /* 0x000000ff0e00720c */ /* 0x000fe20003fa6270 */
[----:B------:R-:W-:Y:S01]  /*3450*/  IMAD.MOV R7, RZ, RZ, -R7 ;  /* 0x000000ffff077224 */ /* 0x000fe200078e0a07 */
[C---:B------:R-:W-:Y:S01]  /*3460*/  LOP3.LUT R14, R3.reuse, 0x7e, RZ, 0xfc, !PT ;  /* 0x0000007e030e7812 */ /* 0x040fe200078efcff */
[C---:B------:R-:W-:Y:S02]  /*3470*/  IMAD R178, R2.reuse, R5, R9 ;  /* 0x0000000502b27224 */ /* 0x040fe400078e0209 */
[----:B------:R-:W-:Y:S01]  /*3480*/  IMAD R184, R2, R7, R11 ;  /* 0x0000000702b87224 */ /* 0x000fe200078e020b */
[----:B------:R-:W-:Y:S01]  /*3490*/  IABS R8, R14 ;  /* 0x0000000e00087213 */ /* 0x000fe20000000000 */
[--C-:B------:R-:W-:Y:S01]  /*34a0*/  @!P1 IMAD.IADD R180, R180, 0x1, -R2.reuse ;  /* 0x00000001b4b49824 */ /* 0x100fe200078e0a02 */
[----:B------:R-:W-:Y:S01]  /*34b0*/  ISETP.GT.U32.AND P1, PT, R2, R178, PT ;  /* 0x000000b20200720c */ /* 0x000fe20003f24070 */
[----:B------:R-:W-:Y:S01]  /*34c0*/  @!P6 IMAD.IADD R182, R182, 0x1, -R2 ;  /* 0x00000001b6b6e824 */ /* 0x000fe200078e0a02 */
[----:B------:R-:W-:Y:S01]  /*34d0*/  ISETP.GT.U32.AND P6, PT, R2, R184, PT ;  /* 0x000000b80200720c */ /* 0x000fe20003fc4070 */
[----:B------:R-:W-:Y:S01]  /*34e0*/  IMAD.MOV.U32 R9, RZ, RZ, R8 ;  /* 0x000000ffff097224 */ /* 0x000fe200078e0008 */
[----:B------:R-:W-:Y:S01]  /*34f0*/  LOP3.LUT R8, R3, 0x80, RZ, 0xfc, !PT ;  /* 0x0000008003087812 */ /* 0x000fe200078efcff */
[----:B------:R-:W-:Y:S01]  /*3500*/  @!P4 IMAD.MOV R174, RZ, RZ, -R174 ;  /* 0x000000ffffaec224 */ /* 0x000fe200078e0aae */
[----:B------:R-:W-:Y:S01]  /*3510*/  ISETP.GE.AND P4, PT, R10, RZ, PT ;  /* 0x000000ff0a00720c */ /* 0x000fe20003f86270 */
[----:B------:R-:W-:Y:S01]  /*3520*/  IMAD.HI.U32 R5, R4, R9, RZ ;  /* 0x0000000904057227 */ /* 0x000fe200078e00ff */
[----:B------:R-:W-:-:S02]  /*3530*/  IABS R11, R8 ;  /* 0x00000008000b7213 */ /* 0x000fc40000000000 */
[----:B------:R-:W-:Y:S01]  /*3540*/  LOP3.LUT R10, R3, 0x82, RZ, 0xfc, !PT ;  /* 0x00000082030a7812 */ /* 0x000fe200078efcff */
[----:B------:R-:W-:Y:S02]  /*3550*/  IMAD.MOV R5, RZ, RZ, -R5 ;  /* 0x000000ffff057224 */ /* 0x000fe400078e0a05 */
[--C-:B------:R-:W-:Y:S01]  /*3560*/  @!P1 IMAD.IADD R178, R178, 0x1, -R2.reuse ;  /* 0x00000001b2b29824 */ /* 0x100fe200078e0a02 */
[----:B------:R-:W-:Y:S01]  /*3570*/  IABS R13, R10 ;  /* 0x0000000a000d7213 */ /* 0x000fe20000000000 */
[----:B------:R-:W-:Y:S02]  /*3580*/  @!P6 IMAD.IADD R184, R184, 0x1, -R2 ;  /* 0x00000001b8b8e824 */ /* 0x000fe400078e0a02 */
[C---:B------:R-:W-:Y:S01]  /*3590*/  IMAD R188, R2.reuse, R5, R9 ;  /* 0x0000000502bc7224 */ /* 0x040fe200078e0209 */
[----:B------:R-:W-:Y:S01]  /*35a0*/  ISETP.GT.U32.AND P6, PT, R2, R178, PT ;  /* 0x000000b20200720c */ /* 0x000fe20003fc4070 */
[----:B------:R-:W-:Y:S01]  /*35b0*/  IMAD.HI.U32 R5, R4, R11, RZ ;  /* 0x0000000b04057227 */ /* 0x000fe200078e00ff */
[----:B------:R-:W-:-:S02]  /*35c0*/  IABS R9, R15 ;  /* 0x0000000f00097213 */ /* 0x000fc40000000000 */
[C---:B------:R-:W-:Y:S01]  /*35d0*/  ISETP.GT.U32.AND P1, PT, R2.reuse, R188, PT ;  /* 0x000000bc0200720c */ /* 0x040fe20003f24070 */
[----:B------:R-:W-:Y:S02]  /*35e0*/  IMAD.MOV R5, RZ, RZ, -R5 ;  /* 0x000000ffff057224 */ /* 0x000fe400078e0a05 */
[----:B------:R-:W-:Y:S01]  /*35f0*/  @!P0 IMAD.MOV R180, RZ, RZ, -R180 ;  /* 0x000000ffffb48224 */ /* 0x000fe200078e0ab4 */
[C---:B------:R-:W-:Y:S01]  /*3600*/  ISETP.GT.U32.AND P0, PT, R2.reuse, R184, PT ;  /* 0x000000b80200720c */ /* 0x040fe20003f04070 */
[----:B------:R-:W-:Y:S01]  /*3610*/  IMAD R192, R2, R5, R11 ;  /* 0x0000000502c07224 */ /* 0x000fe200078e020b */
[----:B------:R-:W-:Y:S01]  /*3620*/  IABS R11, R16 ;  /* 0x00000010000b7213 */ /* 0x000fe20000000000 */
[----:B------:R-:W-:-:S04]  /*3630*/  IMAD.HI.U32 R5, R4, R9, RZ ;  /* 0x0000000904057227 */ /* 0x000fc800078e00ff */
[----:B------:R-:W-:Y:S01]  /*3640*/  @!P6 IMAD.IADD R178, R178, 0x1, -R2 ;  /* 0x00000001b2b2e824 */ /* 0x000fe200078e0a02 */
[----:B------:R-:W-:Y:S01]  /*3650*/  ISETP.GT.U32.AND P6, PT, R2, R192, PT ;  /* 0x000000c00200720c */ /* 0x000fe20003fc4070 */
[----:B------:R-:W-:-:S04]  /*3660*/  IMAD.HI.U32 R7, R4, R13, RZ ;  /* 0x0000000d04077227 */ /* 0x000fc800078e00ff */
[----:B------:R-:W-:Y:S02]  /*3670*/  IMAD.MOV R5, RZ, RZ, -R5 ;  /* 0x000000ffff057224 */ /* 0x000fe400078e0a05 */
[----:B------:R-:W-:Y:S02]  /*3680*/  IMAD.MOV R7, RZ, RZ, -R7 ;  /* 0x000000ffff077224 */ /* 0x000fe400078e0a07 */
[----:B------:R-:W-:Y:S02]  /*3690*/  IMAD R186, R2, R5, R9 ;  /* 0x0000000502ba7224 */ /* 0x000fe400078e0209 */
[--C-:B------:R-:W-:Y:S02]  /*36a0*/  @!P1 IMAD.IADD R188, R188, 0x1, -R2.reuse ;  /* 0x00000001bcbc9824 */ /* 0x100fe400078e0a02 */
[----:B------:R-:W-:Y:S01]  /*36b0*/  IMAD R190, R2, R7, R13 ;  /* 0x0000000702be7224 */ /* 0x000fe200078e020d */
[----:B------:R-:W-:Y:S01]  /*36c0*/  IABS R13, R17 ;  /* 0x00000011000d7213 */ /* 0x000fe20000000000 */
[----:B------:R-:W-:Y:S01]  /*36d0*/  @!P6 IMAD.IADD R192, R192, 0x1, -R2 ;  /* 0x00000001c0c0e824 */ /* 0x000fe200078e0a02 */
[C---:B------:R-:W-:Y:S01]  /*36e0*/  ISETP.GT.U32.AND P6, PT, R2.reuse, R186, PT ;  /* 0x000000ba0200720c */ /* 0x040fe20003fc4070 */
[----:B------:R-:W-:Y:S01]  /*36f0*/  @!P3 IMAD.MOV R178, RZ, RZ, -R178 ;  /* 0x000000ffffb2b224 */ /* 0x000fe200078e0ab2 */
[----:B------:R-:W-:Y:S01]  /*3700*/  ISETP.GT.U32.AND P1, PT, R2, R188, PT ;  /* 0x000000bc0200720c */ /* 0x000fe20003f24070 */
[----:B------:R-:W-:Y:S01]  /*3710*/  @!P0 IMAD.IADD R184, R184, 0x1, -R2 ;  /* 0x00000001b8b88824 */ /* 0x000fe200078e0a02 */
[----:B------:R-:W-:Y:S01]  /*3720*/  ISETP.GT.U32.AND P3, PT, R2, R190, PT ;  /* 0x000000be0200720c */ /* 0x000fe20003f64070 */
[----:B------:R-:W-:Y:S01]  /*3730*/  IMAD.HI.U32 R7, R4, R11, RZ ;  /* 0x0000000b04077227 */ /* 0x000fe200078e00ff */
[----:B------:R-:W-:-:S02]  /*3740*/  ISETP.GE.AND P0, PT, R10, RZ, PT ;  /* 0x000000ff0a00720c */ /* 0x000fc40003f06270 */
[----:B------:R-:W-:Y:S01]  /*3750*/  LOP3.LUT R10, R3, 0x88, RZ, 0xfc, !PT ;  /* 0x00000088030a7812 */ /* 0x000fe200078efcff */
[----:B------:R-:W-:Y:S01]  /*3760*/  @!P4 IMAD.MOV R184, RZ, RZ, -R184 ;  /* 0x000000ffffb8c224 */ /* 0x000fe200078e0ab8 */
[----:B------:R-:W-:Y:S01]  /*3770*/  ISETP.GT.U32.AND P4, PT, R2, R192, PT ;  /* 0x000000c00200720c */ /* 0x000fe20003f84070 */
[----:B------:R-:W-:Y:S02]  /*3780*/  IMAD.MOV R7, RZ, RZ, -R7 ;  /* 0x000000ffff077224 */ /* 0x000fe400078e0a07 */
[--C-:B------:R-:W-:Y:S02]  /*3790*/  @!P6 IMAD.IADD R186, R186, 0x1, -R2.reuse ;  /* 0x00000001babae824 */ /* 0x100fe400078e0a02 */
[----:B------:R-:W-:Y:S01]  /*37a0*/  IMAD R194, R2, R7, R11 ;  /* 0x0000000702c27224 */ /* 0x000fe200078e020b */
[----:B------:R-:W-:Y:S01]  /*37b0*/  IABS R7, R10 ;  /* 0x0000000a00077213 */ /* 0x000fe20000000000 */
[--C-:B------:R-:W-:Y:S01]  /*37c0*/  @!P1 IMAD.IADD R188, R188, 0x1, -R2.reuse ;  /* 0x00000001bcbc9824 */ /* 0x100fe200078e0a02 */
[----:B------:R-:W-:Y:S01]  /*37d0*/  ISETP.GE.AND P1, PT, R15, RZ, PT ;  /* 0x000000ff0f00720c */ /* 0x000fe20003f26270 */
[----:B------:R-:W-:Y:S01]  /*37e0*/  @!P3 IMAD.IADD R190, R190, 0x1, -R2 ;  /* 0x00000001bebeb824 */ /* 0x000fe200078e0a02 */
[----:B------:R-:W-:Y:S01]  /*37f0*/  LOP3.LUT R15, R3, 0x8c, RZ, 0xfc, !PT ;  /* 0x0000008c030f7812 */ /* 0x000fe200078efcff */
[----:B------:R-:W-:Y:S01]  /*3800*/  IMAD.HI.U32 R5, R4, R7, RZ ;  /* 0x0000000704057227 */ /* 0x000fe200078e00ff */
[----:B------:R-:W-:-:S02]  /*3810*/  ISETP.GT.U32.AND P6, PT, R2, R186, PT ;  /* 0x000000ba0200720c */ /* 0x000fc40003fc4070 */
[----:B------:R-:W-:Y:S01]  /*3820*/  ISETP.GT.U32.AND P3, PT, R2, R190, PT ;  /* 0x000000be0200720c */ /* 0x000fe20003f64070 */
[----:B------:R-:W-:Y:S01]  /*3830*/  @!P4 IMAD.IADD R192, R192, 0x1, -R2 ;  /* 0x00000001c0c0c824 */ /* 0x000fe200078e0a02 */
[----:B------:R-:W-:Y:S01]  /*3840*/  IABS R11, R15 ;  /* 0x0000000f000b7213 */ /* 0x000fe20000000000 */
[----:B------:R-:W-:Y:S01]  /*3850*/  IMAD.MOV R5, RZ, RZ, -R5 ;  /* 0x000000ffff057224 */ /* 0x000fe200078e0a05 */
[----:B------:R-:W-:Y:S01]  /*3860*/  ISETP.GT.U32.AND P4, PT, R2, R194, PT ;  /* 0x000000c20200720c */ /* 0x000fe20003f84070 */
[----:B------:R-:W-:Y:S01]  /*3870*/  @!P2 IMAD.MOV R176, RZ, RZ, -R176 ;  /* 0x000000ffffb0a224 */ /* 0x000fe200078e0ab0 */
[----:B------:R-:W-:Y:S01]  /*3880*/  ISETP.GE.AND P2, PT, R14, RZ, PT ;  /* 0x000000ff0e00720c */ /* 0x000fe20003f46270 */
[----:B------:R-:W-:Y:S01]  /*3890*/  IMAD R198, R2, R5, R7 ;  /* 0x0000000502c67224 */ /* 0x000fe200078e0207 */
[----:B------:R-:W-:Y:S01]  /*38a0*/  LOP3.LUT R14, R3, 0x8a, RZ, 0xfc, !PT ;  /* 0x0000008a030e7812 */ /* 0x000fe200078efcff */
[----:B------:R-:W-:-:S03]  /*38b0*/  IMAD.HI.U32 R7, R4, R11, RZ ;  /* 0x0000000b04077227 */ /* 0x000fc600078e00ff */
[----:B------:R-:W-:Y:S01]  /*38c0*/  IABS R9, R14 ;  /* 0x0000000e00097213 */ /* 0x000fe20000000000 */
[--C-:B------:R-:W-:Y:S01]  /*38d0*/  @!P6 IMAD.IADD R186, R186, 0x1, -R2.reuse ;  /* 0x00000001babae824 */ /* 0x100fe200078e0a02 */
[----:B------:R-:W-:Y:S01]  /*38e0*/  ISETP.GT.U32.AND P6, PT, R2, R198, PT ;  /* 0x000000c60200720c */ /* 0x000fe20003fc4070 */
[----:B------:R-:W-:Y:S02]  /*38f0*/  IMAD.MOV R7, RZ, RZ, -R7 ;  /* 0x000000ffff077224 */ /* 0x000fe400078e0a07 */
[--C-:B------:R-:W-:Y:S01]  /*3900*/  @!P3 IMAD.IADD R190, R190, 0x1, -R2.reuse ;  /* 0x00000001bebeb824 */ /* 0x100fe200078e0a02 */
[----:B------:R-:W-:Y:S01]  /*3910*/  ISETP.GE.AND P3, PT, R16, RZ, PT ;  /* 0x000000ff1000720c */ /* 0x000fe20003f66270 */
[----:B------:R-:W-:Y:S01]  /*3920*/  @!P4 IMAD.IADD R194, R194, 0x1, -R2 ;  /* 0x00000001c2c2c824 */ /* 0x000fe200078e0a02 */
[----:B------:R-:W-:Y:S01]  /*3930*/  ISETP.GE.AND P4, PT, R10, RZ, PT ;  /* 0x000000ff0a00720c */ /* 0x000fe20003f86270 */
[----:B------:R-:W-:Y:S01]  /*3940*/  IMAD R200, R2, R7, R11 ;  /* 0x0000000702c87224 */ /* 0x000fe200078e020b */
[----:B------:R-:W-:Y:S01]  /*3950*/  LOP3.LUT R10, R3, 0x90, RZ, 0xfc, !PT ;  /* 0x00000090030a7812 */ /* 0x000fe200078efcff */
[----:B------:R-:W-:Y:S01]  /*3960*/  @!P5 IMAD.MOV R182, RZ, RZ, -R182 ;  /* 0x000000ffffb6d224 */ /* 0x000fe200078e0ab6 */
[----:B------:R-:W-:Y:S01]  /*3970*/  ISETP.GE.AND P5, PT, R8, RZ, PT ;  /* 0x000000ff0800720c */ /* 0x000fe20003fa6270 */
[----:B------:R-:W-:Y:S01]  /*3980*/  @!P2 IMAD.MOV R188, RZ, RZ, -R188 ;  /* 0x000000ffffbca224 */ /* 0x000fe200078e0abc */
[C---:B------:R-:W-:Y:S01]  /*3990*/  ISETP.GT.U32.AND P2, PT, R2.reuse, R194, PT ;  /* 0x000000c20200720c */ /* 0x040fe20003f44070 */
[----:B------:R-:W-:Y:S01]  /*39a0*/  @!P0 IMAD.MOV R190, RZ, RZ, -R190 ;  /* 0x000000ffffbe8224 */ /* 0x000fe200078e0abe */
[----:B------:R-:W-:Y:S01]  /*39b0*/  ISETP.GT.U32.AND P0, PT, R2, R200, PT ;  /* 0x000000c80200720c */ /* 0x000fe20003f04070 */
[----:B------:R-:W-:Y:S01]  /*39c0*/  IMAD.HI.U32 R8, R4, R13, RZ ;  /* 0x0000000d04087227 */ /* 0x000fe200078e00ff */
[----:B------:R-:W-:-:S02]  /*39d0*/  IABS R7, R10 ;  /* 0x0000000a00077213 */ /* 0x000fc40000000000 */
[----:B------:R-:W-:Y:S01]  /*39e0*/  LOP3.LUT R16, R3, 0xa6, RZ, 0xfc, !PT ;  /* 0x000000a603107812 */ /* 0x000fe200078efcff */
[----:B------:R-:W-:-:S04]  /*39f0*/  IMAD.HI.U32 R5, R4, R9, RZ ;  /* 0x0000000904057227 */ /* 0x000fc800078e00ff */
[----:B------:R-:W-:Y:S02]  /*3a00*/  IMAD.MOV R8, RZ, RZ, -R8 ;  /* 0x000000ffff087224 */ /* 0x000fe400078e0a08 */
[--C-:B------:R-:W-:Y:S02]  /*3a10*/  @!P6 IMAD.IADD R198, R198, 0x1, -R2.reuse ;  /* 0x00000001c6c6e824 */ /* 0x100fe400078e0a02 */
[----:B------:R-:W-:Y:S02]  /*3a20*/  IMAD.MOV R5, RZ, RZ, -R5 ;  /* 0x000000ffff057224 */ /* 0x000fe400078e0a05 */
[C---:B------:R-:W-:Y:S01]  /*3a30*/  IMAD R202, R2.reuse, R8, R13 ;  /* 0x0000000802ca7224 */ /* 0x040fe200078e020d */
[C---:B------:R-:W-:Y:S01]  /*3a40*/  LOP3.LUT R8, R3.reuse, 0x92, RZ, 0xfc, !PT ;  /* 0x0000009203087812 */ /* 0x040fe200078efcff */
[C---:B------:R-:W-:Y:S01]  /*3a50*/  IMAD R196, R2.reuse, R5, R9 ;  /* 0x0000000502c47224 */ /* 0x040fe200078e0209 */
[----:B------:R-:W-:Y:S01]  /*3a60*/  ISETP.GT.U32.AND P6, PT, R2, R198, PT ;  /* 0x000000c60200720c */ /* 0x000fe20003fc4070 */
[--C-:B------:R-:W-:Y:S01]  /*3a70*/  @!P2 IMAD.IADD R194, R194, 0x1, -R2.reuse ;  /* 0x00000001c2c2a824 */ /* 0x100fe200078e0a02 */
[----:B------:R-:W-:Y:S01]  /*3a80*/  IABS R9, R8 ;  /* 0x0000000800097213 */ /* 0x000fe20000000000 */
[----:B------:R-:W-:Y:S01]  /*3a90*/  @!P0 IMAD.IADD R200, R200, 0x1, -R2 ;  /* 0x00000001c8c88824 */ /* 0x000fe200078e0a02 */
[----:B------:R-:W-:Y:S01]  /*3aa0*/  ISETP.GT.U32.AND P2, PT, R2, R202, PT ;  /* 0x000000ca0200720c */ /* 0x000fe20003f44070 */
[----:B------:R-:W-:Y:S01]  /*3ab0*/  IMAD.HI.U32 R5, R4, R7, RZ ;  /* 0x0000000704057227 */ /* 0x000fe200078e00ff */
[----:B------:R-:W-:-:S03]  /*3ac0*/  LOP3.LUT R13, R3, 0x94, RZ, 0xfc, !PT ;  /* 0x00000094030d7812 */ /* 0x000fc600078efcff */
[----:B------:R-:W-:Y:S01]  /*3ad0*/  @!P3 IMAD.MOV R194, RZ, RZ, -R194 ;  /* 0x000000ffffc2b224 */ /* 0x000fe200078e0ac2 */
[----:B------:R-:W-:Y:S01]  /*3ae0*/  ISETP.GT.U32.AND P3, PT, R2, R200, PT ;  /* 0x000000c80200720c */ /* 0x000fe20003f64070 */
[----:B------:R-:W-:Y:S02]  /*3af0*/  IMAD.MOV R204, RZ, RZ, -R5 ;  /* 0x000000ffffcc7224 */ /* 0x000fe400078e0a05 */
[----:B------:R-:W-:-:S04]  /*3b00*/  IMAD.HI.U32 R5, R4, R9, RZ ;  /* 0x0000000904057227 */ /* 0x000fc800078e00ff */
[----:B------:R-:W-:Y:S01]  /*3b10*/  @!P6 IMAD.IADD R198, R198, 0x1, -R2 ;  /* 0x00000001c6c6e824 */ /* 0x000fe200078e0a02 */
[----:B------:R-:W-:Y:S01]  /*3b20*/  ISETP.GE.AND P6, PT, R15, RZ, PT ;  /* 0x000000ff0f00720c */ /* 0x000fe20003fc6270 */
[C---:B------:R-:W-:Y:S01]  /*3b30*/  IMAD R204, R2.reuse, R204, R7 ;  /* 0x000000cc02cc7224 */ /* 0x040fe200078e0207 */
[----:B------:R-:W-:Y:S01]  /*3b40*/  IABS R15, R16 ;  /* 0x00000010000f7213 */ /* 0x000fe20000000000 */
[----:B------:R-:W-:Y:S02]  /*3b50*/  IMAD.MOV R5, RZ, RZ, -R5 ;  /* 0x000000ffff057224 */ /* 0x000fe400078e0a05 */
[----:B------:R-:W-:Y:S01]  /*3b60*/  @!P4 IMAD.MOV R198, RZ, RZ, -R198 ;  /* 0x000000ffffc6c224 */ /* 0x000fe200078e0ac6 */
[C---:B------:R-:W-:Y:S01]  /*3b70*/  ISETP.GT.U32.AND P4, PT, R2.reuse, R204, PT ;  /* 0x000000cc0200720c */ /* 0x040fe20003f84070 */
[----:B------:R-:W-:Y:S01]  /*3b80*/  IMAD R206, R2, R5, R9 ;  /* 0x0000000502ce7224 */ /* 0x000fe200078e0209 */
[----:B------:R-:W-:Y:S01]  /*3b90*/  IABS R9, R13 ;  /* 0x0000000d00097213 */ /* 0x000fe20000000000 */
[----:B------:R-:W-:-:S02]  /*3ba0*/  @!P3 IMAD.IADD R200, R200, 0x1, -R2 ;  /* 0x00000001c8c8b824 */ /* 0x000fc400078e0a02 */
[----:B------:R-:W-:Y:S01]  /*3bb0*/  @!P5 IMAD.MOV R192, RZ, RZ, -R192 ;  /* 0x000000ffffc0d224 */ /* 0x000fe200078e0ac0 */
[C---:B------:R-:W-:Y:S01]  /*3bc0*/  ISETP.GT.U32.AND P3, PT, R2.reuse, R206, PT ;  /* 0x000000ce0200720c */ /* 0x040fe20003f64070 */
[----:B------:R-:W-:Y:S01]  /*3bd0*/  @!P1 IMAD.MOV R186, RZ, RZ, -R186 ;  /* 0x000000ffffba9224 */ /* 0x000fe200078e0aba */
[----:B------:R-:W-:Y:S01]  /*3be0*/  ISETP.GT.U32.AND P5, PT, R2, R196, PT ;  /* 0x000000c40200720c */ /* 0x000fe20003fa4070 */
[--C-:B------:R-:W-:Y:S01]  /*3bf0*/  @!P2 IMAD.IADD R202, R202, 0x1, -R2.reuse ;  /* 0x00000001cacaa824 */ /* 0x100fe200078e0a02 */
[----:B------:R-:W-:Y:S01]  /*3c00*/  ISETP.GE.AND P1, PT, R14, RZ, PT ;  /* 0x000000ff0e00720c */ /* 0x000fe20003f26270 */
[----:B------:R-:W-:Y:S01]  /*3c10*/  IMAD.HI.U32 R5, R4, R9, RZ ;  /* 0x0000000904057227 */ /* 0x000fe200078e00ff */
[----:B------:R-:W-:Y:S02]  /*3c20*/  LOP3.LUT R14, R3, 0x96, RZ, 0xfc, !PT ;  /* 0x00000096030e7812 */ /* 0x000fe400078efcff */
[----:B------:R-:W-:Y:S01]  /*3c30*/  ISETP.GT.U32.AND P2, PT, R2, R202, PT ;  /* 0x000000ca0200720c */ /* 0x000fe20003f44070 */
[--C-:B------:R-:W-:Y:S01]  /*3c40*/  @!P4 IMAD.IADD R204, R204, 0x1, -R2.reuse ;  /* 0x00000001ccccc824 */ /* 0x100fe200078e0a02 */
[----:B------:R-:W-:Y:S01]  /*3c50*/  IABS R11, R14 ;  /* 0x0000000e000b7213 */ /* 0x000fe20000000000 */
[----:B------:R-:W-:Y:S01]  /*3c60*/  IMAD.MOV R5, RZ, RZ, -R5 ;  /* 0x000000ffff057224 */ /* 0x000fe200078e0a05 */
[----:B------:R-:W-:Y:S01]  /*3c70*/  ISETP.GE.AND P4, PT, R13, RZ, PT ;  /* 0x000000ff0d00720c */ /* 0x000fe20003f86270 */
[--C-:B------:R-:W-:Y:S01]  /*3c80*/  @!P3 IMAD.IADD R206, R206, 0x1, -R2.reuse ;  /* 0x00000001ceceb824 */ /* 0x100fe200078e0a02 */
[----:B------:R-:W-:Y:S01]  /*3c90*/  ISETP.GT.U32.AND P3, PT, R2, R204, PT ;  /* 0x000000cc0200720c */ /* 0x000fe20003f64070 */
[----:B------:R-:W-:Y:S01]  /*3ca0*/  @!P5 IMAD.IADD R196, R196, 0x1, -R2 ;  /* 0x00000001c4c4d824 */ /* 0x000fe200078e0a02 */
[----:B------:R-:W-:Y:S01]  /*3cb0*/  ISETP.GE.AND P5, PT, R17, RZ, PT ;  /* 0x000000ff1100720c */ /* 0x000fe20003fa6270 */
[----:B------:R-:W-:Y:S01]  /*3cc0*/  IMAD.HI.U32 R7, R4, R11, RZ ;  /* 0x0000000b04077227 */ /* 0x000fe200078e00ff */
[----:B------:R-:W-:-:S02]  /*3cd0*/  IABS R17, R18 ;  /* 0x0000001200117213 */ /* 0x000fc40000000000 */
[----:B------:R-:W-:Y:S01]  /*3ce0*/  ISETP.GT.U32.AND P0, PT, R2, R196, PT ;  /* 0x000000c40200720c */ /* 0x000fe20003f04070 */
[----:B------:R-:W-:Y:S02]  /*3cf0*/  IMAD.MOV R7, RZ, RZ, -R7 ;  /* 0x000000ffff077224 */ /* 0x000fe400078e0a07 */
[--C-:B------:R-:W-:Y:S01]  /*3d00*/  @!P2 IMAD.IADD R202, R202, 0x1, -R2.reuse ;  /* 0x00000001cacaa824 */ /* 0x100fe200078e0a02 */
[----:B------:R-:W-:Y:S01]  /*3d10*/  ISETP.GE.AND P2, PT, R8, RZ, PT ;  /* 0x000000ff0800720c */ /* 0x000fe20003f46270 */
[----:B------:R-:W-:Y:S01]  /*3d20*/  IMAD R210, R2, R7, R11 ;  /* 0x0000000702d27224 */ /* 0x000fe200078e020b */
[----:B------:R-:W-:Y:S01]  /*3d30*/  LOP3.LUT R8, R3, 0x98, RZ, 0xfc, !PT ;  /* 0x0000009803087812 */ /* 0x000fe200078efcff */
[----:B------:R-:W-:Y:S02]  /*3d40*/  @!P3 IMAD.IADD R204, R204, 0x1, -R2 ;  /* 0x00000001ccccb824 */ /* 0x000fe400078e0a02 */
[C---:B------:R-:W-:Y:S01]  /*3d50*/  IMAD R208, R2.reuse, R5, R9 ;  /* 0x0000000502d07224 */ /* 0x040fe200078e0209 */
[----:B------:R-:W-:Y:S01]  /*3d60*/  IABS R13, R8 ;  /* 0x00000008000d7213 */ /* 0x000fe20000000000 */
[----:B------:R-:W-:Y:S01]  /*3d70*/  @!P6 IMAD.MOV R200, RZ, RZ, -R200 ;  /* 0x000000ffffc8e224 */ /* 0x000fe200078e0ac8 */
[----:B------:R-:W-:Y:S01]  /*3d80*/  ISETP.GT.U32.AND P3, PT, R2, R210, PT ;  /* 0x000000d20200720c */ /* 0x000fe20003f64070 */
[----:B------:R-:W-:Y:S01]  /*3d90*/  @!P0 IMAD.IADD R196, R196, 0x1, -R2 ;  /* 0x00000001c4c48824 */ /* 0x000fe200078e0a02 */
[----:B------:R-:W-:Y:S01]  /*3da0*/  ISETP.GT.U32.AND P6, PT, R2, R208, PT ;  /* 0x000000d00200720c */ /* 0x000fe20003fc4070 */
[----:B------:R-:W-:Y:S01]  /*3db0*/  IMAD.HI.U32 R5, R4, R13, RZ ;  /* 0x0000000d04057227 */ /* 0x000fe200078e00ff */
[----:B------:R-:W-:-:S02]  /*3dc0*/  ISETP.GE.AND P0, PT, R10, RZ, PT ;  /* 0x000000ff0a00720c */ /* 0x000fc40003f06270 */
[C---:B------:R-:W-:Y:S01]  /*3dd0*/  LOP3.LUT R10, R3.reuse, 0x9c, RZ, 0xfc, !PT ;  /* 0x0000009c030a7812 */ /* 0x040fe200078efcff */
[----:B------:R-:W-:Y:S01]  /*3de0*/  @!P1 IMAD.MOV R196, RZ, RZ, -R196 ;  /* 0x000000ffffc49224 */ /* 0x000fe200078e0ac4 */
[----:B------:R-:W-:Y:S01]  /*3df0*/  ISETP.GT.U32.AND P1, PT, R2, R206, PT ;  /* 0x000000ce0200720c */ /* 0x000fe20003f24070 */
[----:B------:R-:W-:Y:S01]  /*3e00*/  IMAD.MOV R5, RZ, RZ, -R5 ;  /* 0x000000ffff057224 */ /* 0x000fe200078e0a05 */
[----:B------:R-:W-:Y:S01]  /*3e10*/  IABS R11, R10 ;  /* 0x0000000a000b7213 */ /* 0x000fe20000000000 */
[----:B------:R-:W-:Y:S01]  /*3e20*/  @!P5 IMAD.MOV R202, RZ, RZ, -R202 ;  /* 0x000000ffffcad224 */ /* 0x000fe200078e0aca */
[----:B------:R-:W-:Y:S01]  /*3e30*/  ISETP.GE.AND P5, PT, R14, RZ, PT ;  /* 0x000000ff0e00720c */ /* 0x000fe20003fa6270 */
[----:B------:R-:W-:Y:S01]  /*3e40*/  IMAD R212, R2, R5, R13 ;  /* 0x0000000502d47224 */ /* 0x000fe200078e020d */
[C---:B------:R-:W-:Y:S01]  /*3e50*/  LOP3.LUT R5, R3.reuse, 0x9a, RZ, 0xfc, !PT ;  /* 0x0000009a03057812 */ /* 0x040fe200078efcff */
[--C-:B------:R-:W-:Y:S01]  /*3e60*/  @!P3 IMAD.IADD R210, R210, 0x1, -R2.reuse ;  /* 0x00000001d2d2b824 */ /* 0x100fe200078e0a02 */
[----:B------:R-:W-:Y:S01]  /*3e70*/  LOP3.LUT R14, R3, 0x9e, RZ, 0xfc, !PT ;  /* 0x0000009e030e7812 */ /* 0x000fe200078efcff */
[----:B------:R-:W-:Y:S01]  /*3e80*/  @!P6 IMAD.IADD R208, R208, 0x1, -R2 ;  /* 0x00000001d0d0e824 */ /* 0x000fe200078e0a02 */
[----:B------:R-:W-:Y:S01]  /*3e90*/  IABS R9, R5 ;  /* 0x0000000500097213 */ /* 0x000fe20000000000 */
[----:B------:R-:W-:Y:S01]  /*3ea0*/  @!P0 IMAD.MOV R204, RZ, RZ, -R204 ;  /* 0x000000ffffcc8224 */ /* 0x000fe200078e0acc */
[----:B------:R-:W-:Y:S01]  /*3eb0*/  ISETP.GT.U32.AND P3, PT, R2, R210, PT ;  /* 0x000000d20200720c */ /* 0x000fe20003f64070 */
[----:B------:R-:W-:Y:S01]  /*3ec0*/  @!P1 IMAD.IADD R206, R206, 0x1, -R2 ;  /* 0x00000001cece9824 */ /* 0x000fe200078e0a02 */
[----:B------:R-:W-:Y:S01]  /*3ed0*/  ISETP.GE.AND P6, PT, R5, RZ, PT ;  /* 0x000000ff0500720c */ /* 0x000fe20003fc6270 */
[----:B------:R-:W-:Y:S01]  /*3ee0*/  IMAD.HI.U32 R5, R4, R9, RZ ;  /* 0x0000000904057227 */ /* 0x000fe200078e00ff */
[----:B------:R-:W-:-:S02]  /*3ef0*/  ISETP.GT.U32.AND P0, PT, R2, R208, PT ;  /* 0x000000d00200720c */ /* 0x000fc40003f04070 */
[----:B------:R-:W-:Y:S01]  /*3f00*/  IABS R13, R14 ;  /* 0x0000000e000d7213 */ /* 0x000fe20000000000 */
[----:B------:R-:W-:Y:S01]  /*3f10*/  @!P2 IMAD.MOV R206, RZ, RZ, -R206 ;  /* 0x000000ffffcea224 */ /* 0x000fe200078e0ace */
[----:B------:R-:W-:Y:S01]  /*3f20*/  ISETP.GT.U32.AND P2, PT, R2, R212, PT ;  /* 0x000000d40200720c */ /* 0x000fe20003f44070 */
[----:B------:R-:W-:Y:S01]  /*3f30*/  IMAD.MOV R5, RZ, RZ, -R5 ;  /* 0x000000ffff057224 */ /* 0x000fe200078e0a05 */
[----:B------:R-:W-:Y:S01]  /*3f40*/  ISETP.GE.AND P1, PT, R8, RZ, PT ;  /* 0x000000ff0800720c */ /* 0x000fe20003f26270 */
[----:B------:R-:W-:-:S04]  /*3f50*/  IMAD.HI.U32 R8, R4, R13, RZ ;  /* 0x0000000d04087227 */ /* 0x000fc800078e00ff */
[----:B------:R-:W-:Y:S01]  /*3f60*/  @!P3 IMAD.IADD R210, R210, 0x1, -R2 ;  /* 0x00000001d2d2b824 */ /* 0x000fe200078e0a02 */
[----:B------:R-:W-:Y:S01]  /*3f70*/  ISETP.GE.AND P3, PT, R14, RZ, PT ;  /* 0x000000ff0e00720c */ /* 0x000fe20003f66270 */
[----:B------:R-:W-:Y:S01]  /*3f80*/  IMAD R214, R2, R5, R9 ;  /* 0x0000000502d67224 */ /* 0x000fe200078e0209 */
[C---:B------:R-:W-:Y:S01]  /*3f90*/  LOP3.LUT R5, R3.reuse, 0xa0, RZ, 0xfc, !PT ;  /* 0x000000a003057812 */ /* 0x040fe200078efcff */
[----:B------:R-:W-:Y:S01]  /*3fa0*/  @!P5 IMAD.MOV R210, RZ, RZ, -R210 ;  /* 0x000000ffffd2d224 */ /* 0x000fe200078e0ad2 */
[----:B------:R-:W-:Y:S01]  /*3fb0*/  LOP3.LUT R14, R3, 0xa4, RZ, 0xfc, !PT ;  /* 0x000000a4030e7812 */ /* 0x000fe200078efcff */
[--C-:B------:R-:W-:Y:S01]  /*3fc0*/  @!P2 IMAD.IADD R212, R212, 0x1, -R2.reuse ;  /* 0x00000001d4d4a824 */ /* 0x100fe200078e0a02 */
[----:B------:R-:W-:Y:S01]  /*3fd0*/  ISETP.GT.U32.AND P5, PT, R2, R214, PT ;  /* 0x000000d60200720c */ /* 0x000fe20003fa4070 */
[----:B------:R-:W-:Y:S01]  /*3fe0*/  @!P0 IMAD.IADD R208, R208, 0x1, -R2 ;  /* 0x00000001d0d08824 */ /* 0x000fe200078e0a02 */
[----:B------:R-:W-:Y:S01]  /*3ff0*/  IABS R9, R5 ;  /* 0x0000000500097213 */ /* 0x000fe20000000000 */
[----:B------:R-:W-:Y:S01]  /*4000*/  IMAD.HI.U32 R7, R4, R11, RZ ;  /* 0x0000000b04077227 */ /* 0x000fe200078e00ff */
[----:B------:R-:W-:-:S02]  /*4010*/  ISETP.GT.U32.AND P2, PT, R2, R212, PT ;  /* 0x000000d40200720c */ /* 0x000fc40003f44070 */
[----:B------:R-:W-:Y:S01]  /*4020*/  ISETP.GE.AND P0, PT, R10, RZ, PT ;  /* 0x000000ff0a00720c */ /* 0x000fe20003f06270 */
[----:B------:R-:W-:Y:S01]  /*4030*/  @!P4 IMAD.MOV R208, RZ, RZ, -R208 ;  /* 0x000000ffffd0c224 */ /* 0x000fe200078e0ad0 */
[----:B------:R-:W-:Y:S01]  /*4040*/  ISETP.GE.AND P4, PT, R5, RZ, PT ;  /* 0x000000ff0500720c */ /* 0x000fe20003f86270 */
[----:B------:R-:W-:Y:S01]  /*4050*/  IMAD.MOV R8, RZ, RZ, -R8 ;  /* 0x000000ffff087224 */ /* 0x000fe200078e0a08 */
[----:B------:R-:W-:Y:S01]  /*4060*/  LOP3.LUT R10, R3, 0xa2, RZ, 0xfc, !PT ;  /* 0x000000a2030a7812 */ /* 0x000fe200078efcff */
[----:B------:R-:W-:-:S04]  /*4070*/  IMAD.HI.U32 R5, R4, R9, RZ ;  /* 0x0000000904057227 */ /* 0x000fc800078e00ff */
[--C-:B------:R-:W-:Y:S02]  /*4080*/  @!P5 IMAD.IADD R214, R214, 0x1, -R2.reuse ;  /* 0x00000001d6d6d824 */ /* 0x100fe400078e0a02 */
[----:B------:R-:W-:Y:S02]  /*4090*/  IMAD.MOV R7, RZ, RZ, -R7 ;  /* 0x000000ffff077224 */ /* 0x000fe400078e0a07 */
[C---:B------:R-:W-:Y:S01]  /*40a0*/  IMAD R218, R2.reuse, R8, R13 ;  /* 0x0000000802da7224 */ /* 0x040fe200078e020d */
[----:B------:R-:W-:Y:S01]  /*40b0*/  ISETP.GT.U32.AND P5, PT, R2, R214, PT ;  /* 0x000000d60200720c */ /* 0x000fe20003fa4070 */
[----:B------:R-:W-:Y:S01]  /*40c0*/  @!P2 IMAD.IADD R212, R212, 0x1, -R2 ;  /* 0x00000001d4d4a824 */ /* 0x000fe200078e0a02 */
[----:B------:R-:W-:Y:S01]  /*40d0*/  IABS R13, R14 ;  /* 0x0000000e000d7213 */ /* 0x000fe20000000000 */
[----:B------:R-:W-:Y:S02]  /*40e0*/  IMAD.MOV R5, RZ, RZ, -R5 ;  /* 0x000000ffff057224 */ /* 0x000fe400078e0a05 */
[C---:B------:R-:W-:Y:S01]  /*40f0*/  IMAD R222, R2.reuse, R7, R11 ;  /* 0x0000000702de7224 */ /* 0x040fe200078e020b */
[----:B------:R-:W-:Y:S01]  /*4100*/  IABS R11, R10 ;  /* 0x0000000a000b7213 */ /* 0x000fe20000000000 */
[----:B------:R-:W-:Y:S01]  /*4110*/  @!P1 IMAD.MOV R212, RZ, RZ, -R212 ;  /* 0x000000ffffd49224 */ /* 0x000fe200078e0ad4 */
[C---:B------:R-:W-:Y:S01]  /*4120*/  ISETP.GT.U32.AND P1, PT, R2.reuse, R218, PT ;  /* 0x000000da0200720c */ /* 0x040fe20003f24070 */
[C---:B------:R-:W-:Y:S01]  /*4130*/  IMAD R224, R2.reuse, R5, R9 ;  /* 0x0000000502e07224 */ /* 0x040fe200078e0209 */
[----:B------:R-:W-:Y:S01]  /*4140*/  ISETP.GT.U32.AND P2, PT, R2, R222, PT ;  /* 0x000000de0200720c */ /* 0x000fe20003f44070 */
[----:B------:R-:W-:-:S04]  /*4150*/  IMAD.HI.U32 R8, R4, R13, RZ ;  /* 0x0000000d04087227 */ /* 0x000fc800078e00ff */
[----:B------:R-:W-:Y:S01]  /*4160*/  @!P5 IMAD.IADD R214, R214, 0x1, -R2 ;  /* 0x00000001d6d6d824 */ /* 0x000fe200078e0a02 */
[----:B------:R-:W-:Y:S01]  /*4170*/  ISETP.GT.U32.AND P5, PT, R2, R224, PT ;  /* 0x000000e00200720c */ /* 0x000fe20003fa4070 */
[----:B------:R-:W-:-:S04]  /*4180*/  IMAD.HI.U32 R7, R4, R11, RZ ;  /* 0x0000000b04077227 */ /* 0x000fc800078e00ff */
[--C-:B------:R-:W-:Y:S02]  /*4190*/  @!P1 IMAD.IADD R218, R218, 0x1, -R2.reuse ;  /* 0x00000001dada9824 */ /* 0x100fe400078e0a02 */
[----:B------:R-:W-:Y:S02]  /*41a0*/  @!P2 IMAD.IADD R222, R222, 0x1, -R2 ;  /* 0x00000001dedea824 */ /* 0x000fe400078e0a02 */
[----:B------:R-:W-:Y:S02]  /*41b0*/  IMAD.MOV R8, RZ, RZ, -R8 ;  /* 0x000000ffff087224 */ /* 0x000fe400078e0a08 */
[----:B------:R-:W-:Y:S01]  /*41c0*/  IMAD.MOV R7, RZ, RZ, -R7 ;  /* 0x000000ffff077224 */ /* 0x000fe200078e0a07 */
[----:B------:R-:W-:Y:S01]  /*41d0*/  ISETP.GT.U32.AND P2, PT, R2, R222, PT ;  /* 0x000000de0200720c */ /* 0x000fe20003f44070 */
[----:B------:R-:W-:Y:S01]  /*41e0*/  @!P5 IMAD.IADD R224, R224, 0x1, -R2 ;  /* 0x00000001e0e0d824 */ /* 0x000fe200078e0a02 */
[----:B------:R-:W-:Y:S01]  /*41f0*/  ISETP.GT.U32.AND P5, PT, R2, R218, PT ;  /* 0x000000da0200720c */ /* 0x000fe20003fa4070 */
[----:B------:R-:W-:-:S04]  /*4200*/  IMAD.HI.U32 R5, R4, R15, RZ ;  /* 0x0000000f04057227 */ /* 0x000fc800078e00ff */
[C---:B------:R-:W-:Y:S01]  /*4210*/  IMAD R220, R2.reuse, R8, R13 ;  /* 0x0000000802dc7224 */ /* 0x040fe200078e020d */
[----:B------:R-:W-:Y:S01]  /*4220*/  LOP3.LUT R13, R3, 0xaa, RZ, 0xfc, !PT ;  /* 0x000000aa030d7812 */ /* 0x000fe200078efcff */
[C---:B------:R-:W-:Y:S02]  /*4230*/  IMAD R216, R2.reuse, R7, R11 ;  /* 0x0000000702d87224 */ /* 0x040fe400078e020b */
[----:B------:R-:W-:Y:S01]  /*4240*/  IMAD.MOV R5, RZ, RZ, -R5 ;  /* 0x000000ffff057224 */ /* 0x000fe200078e0a05 */
[----:B------:R-:W-:Y:S01]  /*4250*/  ISETP.GT.U32.AND P1, PT, R2, R220, PT ;  /* 0x000000dc0200720c */ /* 0x000fe20003f24070 */
[----:B------:R-:W-:-:S04]  /*4260*/  IMAD.HI.U32 R7, R4, R17, RZ ;  /* 0x0000001104077227 */ /* 0x000fc800078e00ff */
[----:B------:R-:W-:Y:S01]  /*4270*/  IMAD R226, R2, R5, R15 ;  /* 0x0000000502e27224 */ /* 0x000fe200078e020f */
[C---:B------:R-:W-:Y:S01]  /*4280*/  LOP3.LUT R15, R3.reuse, 0xac, RZ, 0xfc, !PT ;  /* 0x000000ac030f7812 */ /* 0x040fe200078efcff */
[----:B------:R-:W-:Y:S02]  /*4290*/  IMAD.MOV R7, RZ, RZ, -R7 ;  /* 0x000000ffff077224 */ /* 0x000fe400078e0a07 */
[--C-:B------:R-:W-:Y:S01]  /*42a0*/  @!P5 IMAD.IADD R218, R218, 0x1, -R2.reuse ;  /* 0x00000001dadad824 */ /* 0x100fe200078e0a02 */
[----:B------:R-:W-:Y:S01]  /*42b0*/  ISETP.GT.U32.AND P5, PT, R2, R226, PT ;  /* 0x000000e20200720c */ /* 0x000fe20003fa4070 */
[--C-:B------:R-:W-:Y:S01]  /*42c0*/  @!P2 IMAD.IADD R222, R222, 0x1, -R2.reuse ;  /* 0x00000001dedea824 */ /* 0x100fe200078e0a02 */
[C---:B------:R-:W-:Y:S01]  /*42d0*/  ISETP.GT.U32.AND P2, PT, R2.reuse, R216, PT ;  /* 0x000000d80200720c */ /* 0x040fe20003f44070 */
[----:B------:R-:W-:Y:S01]  /*42e0*/  IMAD R228, R2, R7, R17 ;  /* 0x0000000702e47224 */ /* 0x000fe200078e0211 */
[----:B------:R-:W-:Y:S01]  /*42f0*/  IABS R7, R13 ;  /* 0x0000000d00077213 */ /* 0x000fe20000000000 */
[----:B------:R-:W-:Y:S01]  /*4300*/  @!P1 IMAD.IADD R220, R220, 0x1, -R2 ;  /* 0x00000001dcdc9824 */ /* 0x000fe200078e0a02 */
[----:B------:R-:W-:Y:S01]  /*4310*/  LOP3.LUT R17, R3, 0xae, RZ, 0xfc, !PT ;  /* 0x000000ae03117812 */ /* 0x000fe200078efcff */
[----:B------:R-:W-:Y:S01]  /*4320*/  @!P6 IMAD.MOV R214, RZ, RZ, -R214 ;  /* 0x000000ffffd6e224 */ /* 0x000fe200078e0ad6 */
[----:B------:R-:W-:Y:S01]  /*4330*/  IABS R9, R15 ;  /* 0x0000000f00097213 */ /* 0x000fe20000000000 */
[----:B------:R-:W-:Y:S01]  /*4340*/  IMAD.HI.U32 R5, R4, R7, RZ ;  /* 0x0000000704057227 */ /* 0x000fe200078e00ff */
[----:B------:R-:W-:-:S02]  /*4350*/  IABS R11, R17 ;  /* 0x00000011000b7213 */ /* 0x000fc40000000000 */
[----:B------:R-:W-:Y:S01]  /*4360*/  ISETP.GT.U32.AND P1, PT, R2, R220, PT ;  /* 0x000000dc0200720c */ /* 0x000fe20003f24070 */
[----:B------:R-:W-:Y:S02]  /*4370*/  IMAD.MOV R5, RZ, RZ, -R5 ;  /* 0x000000ffff057224 */ /* 0x000fe400078e0a05 */
[--C-:B------:R-:W-:Y:S01]  /*4380*/  @!P5 IMAD.IADD R226, R226, 0x1, -R2.reuse ;  /* 0x00000001e2e2d824 */ /* 0x100fe200078e0a02 */
[----:B------:R-:W-:Y:S01]  /*4390*/  ISETP.GE.AND P5, PT, R14, RZ, PT ;  /* 0x000000ff0e00720c */ /* 0x000fe20003fa6270 */
[----:B------:R-:W-:Y:S01]  /*43a0*/  @!P2 IMAD.IADD R216, R216, 0x1, -R2 ;  /* 0x00000001d8d8a824 */ /* 0x000fe200078e0a02 */
[C---:B------:R-:W-:Y:S01]  /*43b0*/  ISETP.GT.U32.AND P2, PT, R2.reuse, R224, PT ;  /* 0x000000e00200720c */ /* 0x040fe20003f44070 */
[----:B------:R-:W-:Y:S01]  /*43c0*/  IMAD R230, R2, R5, R7 ;  /* 0x0000000502e67224 */ /* 0x000fe200078e0207 */
[----:B------:R-:W-:Y:S01]  /*43d0*/  LOP3.LUT R14, R3, 0xb8, RZ, 0xfc, !PT ;  /* 0x000000b8030e7812 */ /* 0x000fe200078efcff */
[----:B------:R-:W-:Y:S01]  /*43e0*/  IMAD.HI.U32 R7, R4, R11, RZ ;  /* 0x0000000b04077227 */ /* 0x000fe200078e00ff */
[----:B------:R-:W-:-:S03]  /*43f0*/  ISETP.GT.U32.AND P6, PT, R2, R216, PT ;  /* 0x000000d80200720c */ /* 0x000fc60003fc4070 */
[----:B------:R-:W-:Y:S02]  /*4400*/  IMAD.MOV R7, RZ, RZ, -R7 ;  /* 0x000000ffff077224 */ /* 0x000fe400078e0a07 */
[----:B------:R-:W-:Y:S01]  /*4410*/  @!P1 IMAD.IADD R220, R220, 0x1, -R2 ;  /* 0x00000001dcdc9824 */ /* 0x000fe200078e0a02 */
[C---:B------:R-:W-:Y:S01]  /*4420*/  ISETP.GT.U32.AND P1, PT, R2.reuse, R230, PT ;  /* 0x000000e60200720c */ /* 0x040fe20003f24070 */
[----:B------:R-:W-:Y:S02]  /*4430*/  IMAD R234, R2, R7, R11 ;  /* 0x0000000702ea7224 */ /* 0x000fe400078e020b */
[----:B------:R-:W-:Y:S02]  /*4440*/  @!P5 IMAD.MOV R220, RZ, RZ, -R220 ;  /* 0x000000ffffdcd224 */ /* 0x000fe400078e0adc */
[----:B------:R-:W-:Y:S01]  /*4450*/  IMAD.HI.U32 R5, R4, R9, RZ ;  /* 0x0000000904057227 */ /* 0x000fe200078e00ff */
[----:B------:R-:W-:-:S03]  /*4460*/  ISETP.GT.U32.AND P5, PT, R2, R234, PT ;  /* 0x000000ea0200720c */ /* 0x000fc60003fa4070 */
[--C-:B------:R-:W-:Y:S01]  /*4470*/  @!P6 IMAD.IADD R216, R216, 0x1, -R2.reuse ;  /* 0x00000001d8d8e824 */ /* 0x100fe200078e0a02 */
[----:B------:R-:W-:Y:S01]  /*4480*/  ISETP.GE.AND P6, PT, R10, RZ, PT ;  /* 0x000000ff0a00720c */ /* 0x000fe20003fc6270 */
[----:B------:R-:W-:Y:S01]  /*4490*/  @!P2 IMAD.IADD R224, R224, 0x1, -R2 ;  /* 0x00000001e0e0a824 */ /* 0x000fe200078e0a02 */
[----:B------:R-:W-:Y:S01]  /*44a0*/  LOP3.LUT R10, R3, 0xb0, RZ, 0xfc, !PT ;  /* 0x000000b0030a7812 */ /* 0x000fe200078efcff */
[----:B------:R-:W-:Y:S01]  /*44b0*/  IMAD.MOV R5, RZ, RZ, -R5 ;  /* 0x000000ffff057224 */ /* 0x000fe200078e0a05 */
[C---:B------:R-:W-:Y:S01]  /*44c0*/  ISETP.GT.U32.AND P2, PT, R2.reuse, R228, PT ;  /* 0x000000e40200720c */ /* 0x040fe20003f44070 */
[----:B------:R-:W-:Y:S01]  /*44d0*/  @!P0 IMAD.MOV R222, RZ, RZ, -R222 ;  /* 0x000000ffffde8224 */ /* 0x000fe200078e0ade */
[----:B------:R-:W-:Y:S01]  /*44e0*/  IABS R8, R10 ;  /* 0x0000000a00087213 */ /* 0x000fe20000000000 */
[C---:B------:R-:W-:Y:S01]  /*44f0*/  IMAD R232, R2.reuse, R5, R9 ;  /* 0x0000000502e87224 */ /* 0x040fe200078e0209 */
[----:B------:R-:W-:Y:S01]  /*4500*/  ISETP.GT.U32.AND P0, PT, R2, R226, PT ;  /* 0x000000e20200720c */ /* 0x000fe20003f04070 */
[----:B------:R-:W-:-:S02]  /*4510*/  @!P5 IMAD.IADD R234, R234, 0x1, -R2 ;  /* 0x00000001eaead824 */ /* 0x000fc400078e0a02 */
[----:B------:R-:W-:Y:S01]  /*4520*/  IMAD.MOV.U32 R7, RZ, RZ, R8 ;  /* 0x000000ffff077224 */ /* 0x000fe200078e0008 */
[----:B------:R-:W-:Y:S01]  /*4530*/  LOP3.LUT R8, R3, 0xb6, RZ, 0xfc, !PT ;  /* 0x000000b603087812 */ /* 0x000fe200078efcff */
[----:B------:R-:W-:Y:S01]  /*4540*/  @!P3 IMAD.MOV R218, RZ, RZ, -R218 ;  /* 0x000000ffffdab224 */ /* 0x000fe200078e0ada */
[----:B------:R-:W-:Y:S01]  /*4550*/  ISETP.GT.U32.AND P5, PT, R2, R234, PT ;  /* 0x000000ea0200720c */ /* 0x000fe20003fa4070 */
[----:B------:R-:W-:Y:S01]  /*4560*/  IMAD.HI.U32 R5, R4, R7, RZ ;  /* 0x0000000704057227 */ /* 0x000fe200078e00ff */
[----:B------:R-:W-:-:S03]  /*4570*/  ISETP.GT.U32.AND P3, PT, R2, R232, PT ;  /* 0x000000e80200720c */ /* 0x000fc60003f64070 */
[--C-:B------:R-:W-:Y:S01]  /*4580*/  @!P2 IMAD.IADD R228, R228, 0x1, -R2.reuse ;  /* 0x00000001e4e4a824 */ /* 0x100fe200078e0a02 */
[----:B------:R-:W-:Y:S01]  /*4590*/  ISETP.GE.AND P2, PT, R16, RZ, PT ;  /* 0x000000ff1000720c */ /* 0x000fe20003f46270 */
[----:B------:R-:W-:Y:S01]  /*45a0*/  @!P1 IMAD.IADD R230, R230, 0x1, -R2 ;  /* 0x00000001e6e69824 */ /* 0x000fe200078e0a02 */
[C---:B------:R-:W-:Y:S01]  /*45b0*/  LOP3.LUT R16, R3.reuse, 0xd2, RZ, 0xfc, !PT ;  /* 0x000000d203107812 */ /* 0x040fe200078efcff */
[----:B------:R-:W-:Y:S01]  /*45c0*/  IMAD.MOV R5, RZ, RZ, -R5 ;  /* 0x000000ffff057224 */ /* 0x000fe200078e0a05 */
[C---:B------:R-:W-:Y:S01]  /*45d0*/  ISETP.GT.U32.AND P1, PT, R2.reuse, R228, PT ;  /* 0x000000e40200720c */ /* 0x040fe20003f24070 */
[----:B------:R-:W-:Y:S01]  /*45e0*/  @!P4 IMAD.MOV R224, RZ, RZ, -R224 ;  /* 0x000000ffffe0c224 */ /* 0x000fe200078e0ae0 */
[C---:B------:R-:W-:Y:S01]  /*45f0*/  ISETP.GT.U32.AND P4, PT, R2.reuse, R230, PT ;  /* 0x000000e60200720c */ /* 0x040fe20003f84070 */
[----:B------:R-:W-:Y:S01]  /*4600*/  IMAD R236, R2, R5, R7 ;  /* 0x0000000502ec7224 */ /* 0x000fe200078e0207 */
[----:B------:R-:W-:Y:S01]  /*4610*/  LOP3.LUT R5, R3, 0xb2, RZ, 0xfc, !PT ;  /* 0x000000b203057812 */ /* 0x000fe200078efcff */
[----:B------:R-:W-:Y:S01]  /*4620*/  @!P6 IMAD.MOV R216, RZ, RZ, -R216 ;  /* 0x000000ffffd8e224 */ /* 0x000fe200078e0ad8 */
[----:B------:R-:W-:Y:S01]  /*4630*/  ISETP.GE.AND P6, PT, R18, RZ, PT ;  /* 0x000000ff1200720c */ /* 0x000fe20003fc6270 */
[--C-:B------:R-:W-:Y:S01]  /*4640*/  @!P0 IMAD.IADD R226, R226, 0x1, -R2.reuse ;  /* 0x00000001e2e28824 */ /* 0x100fe200078e0a02 */
[----:B------:R-:W-:Y:S01]  /*4650*/  ISETP.GE.AND P0, PT, R13, RZ, PT ;  /* 0x000000ff0d00720c */ /* 0x000fe20003f06270 */
[--C-:B------:R-:W-:Y:S01]  /*4660*/  @!P5 IMAD.IADD R234, R234, 0x1, -R2.reuse ;  /* 0x00000001eaead824 */ /* 0x100fe200078e0a02 */
[----:B------:R-:W-:Y:S01]  /*4670*/  ISETP.GT.U32.AND P5, PT, R2, R236, PT ;  /* 0x000000ec0200720c */ /* 0x000fe20003fa4070 */
[----:B------:R-:W-:Y:S01]  /*4680*/  @!P3 IMAD.IADD R232, R232, 0x1, -R2 ;  /* 0x00000001e8e8b824 */ /* 0x000fe200078e0a02 */
[----:B------:R-:W-:Y:S01]  /*4690*/  LOP3.LUT R7, R3, 0xb4, RZ, 0xfc, !PT ;  /* 0x000000b403077812 */ /* 0x000fe200078efcff */
[----:B------:R-:W-:Y:S01]  /*46a0*/  @!P2 IMAD.MOV R226, RZ, RZ, -R226 ;  /* 0x000000ffffe2a224 */ /* 0x000fe200078e0ae2 */
[----:B------:R-:W-:Y:S01]  /*46b0*/  IABS R9, R5 ;  /* 0x0000000500097213 */ /* 0x000fe20000000000 */
[--C-:B------:R-:W-:Y:S01]  /*46c0*/  @!P1 IMAD.IADD R228, R228, 0x1, -R2.reuse ;  /* 0x00000001e4e49824 */ /* 0x100fe200078e0a02 */
[----:B------:R-:W-:Y:S01]  /*46d0*/  ISETP.GT.U32.AND P2, PT, R2, R232, PT ;  /* 0x000000e80200720c */ /* 0x000fe20003f44070 */
[----:B------:R-:W-:Y:S01]  /*46e0*/  @!P4 IMAD.IADD R230, R230, 0x1, -R2 ;  /* 0x00000001e6e6c824 */ /* 0x000fe200078e0a02 */
[----:B------:R-:W-:Y:S01]  /*46f0*/  IABS R11, R7 ;  /* 0x00000007000b7213 */ /* 0x000fe20000000000 */
[----:B------:R-:W-:Y:S01]  /*4700*/  @!P6 IMAD.MOV R228, RZ, RZ, -R228 ;  /* 0x000000ffffe4e224 */ /* 0x000fe200078e0ae4 */
[----:B------:R-:W-:Y:S01]  /*4710*/  ISETP.GE.AND P6, PT, R5, RZ, PT ;  /* 0x000000ff0500720c */ /* 0x000fe20003fc6270 */
[----:B------:R-:W-:Y:S01]  /*4720*/  @!P0 IMAD.MOV R230, RZ, RZ, -R230 ;  /* 0x000000ffffe68224 */ /* 0x000fe200078e0ae6 */
[----:B------:R-:W-:Y:S01]  /*4730*/  ISETP.GE.AND P4, PT, R17, RZ, PT ;  /* 0x000000ff1100720c */ /* 0x000fe20003f86270 */
[----:B------:R-:W-:Y:S01]  /*4740*/  @!P5 IMAD.IADD R236, R236, 0x1, -R2 ;  /* 0x00000001ececd824 */ /* 0x000fe200078e0a02 */
[----:B------:R-:W-:Y:S01]  /*4750*/  ISETP.GE.AND P0, PT, R7, RZ, PT ;  /* 0x000000ff0700720c */ /* 0x000fe20003f06270 */
[----:B------:R-:W-:Y:S01]  /*4760*/  IMAD.HI.U32 R5, R4, R9, RZ ;  /* 0x0000000904057227 */ /* 0x000fe200078e00ff */
[----:B------:R-:W-:-:S02]  /*4770*/  IABS R13, R8 ;  /* 0x00000008000d7213 */ /* 0x000fc40000000000 */
[----:B------:R-:W-:Y:S01]  /*4780*/  ISETP.GT.U32.AND P5, PT, R2, R236, PT ;  /* 0x000000ec0200720c */ /* 0x000fe20003fa4070 */
[----:B------:R-:W-:Y:S01]  /*4790*/  IMAD.HI.U32 R7, R4, R11, RZ ;  /* 0x0000000b04077227 */ /* 0x000fe200078e00ff */
[----:B------:R-:W-:Y:S02]  /*47a0*/  ISETP.GE.AND P1, PT, R15, RZ, PT ;  /* 0x000000ff0f00720c */ /* 0x000fe40003f26270 */
[----:B------:R-:W-:Y:S01]  /*47b0*/  LOP3.LUT R15, R3, 0xba, RZ, 0xfc, !PT ;  /* 0x000000ba030f7812 */ /* 0x000fe200078efcff */
[----:B------:R-:W-:Y:S01]  /*47c0*/  @!P2 IMAD.IADD R232, R232, 0x1, -R2 ;  /* 0x00000001e8e8a824 */ /* 0x000fe200078e0a02 */
[----:B------:R-:W-:Y:S01]  /*47d0*/  ISETP.GE.AND P2, PT, R8, RZ, PT ;  /* 0x000000ff0800720c */ /* 0x000fe20003f46270 */
[----:B------:R-:W-:Y:S01]  /*47e0*/  IMAD.MOV R238, RZ, RZ, -R5 ;  /* 0x000000ffffee7224 */ /* 0x000fe200078e0a05 */
[----:B------:R-:W-:Y:S01]  /*47f0*/  IABS R8, R14 ;  /* 0x0000000e00087213 */ /* 0x000fe20000000000 */
[----:B------:R-:W-:Y:S01]  /*4800*/  IMAD.HI.U32 R5, R4, R13, RZ ;  /* 0x0000000d04057227 */ /* 0x000fe200078e00ff */
[----:B------:R-:W-:-:S02]  /*4810*/  ISETP.GE.AND P3, PT, R10, RZ, PT ;  /* 0x000000ff0a00720c */ /* 0x000fc40003f66270 */
[----:B------:R-:W-:Y:S01]  /*4820*/  IABS R10, R15 ;  /* 0x0000000f000a7213 */ /* 0x000fe20000000000 */
[----:B------:R-:W-:Y:S01]  /*4830*/  IMAD.MOV R7, RZ, RZ, -R7 ;  /* 0x000000ffff077224 */ /* 0x000fe200078e0a07 */
[C---:B------:R-:W-:Y:S01]  /*4840*/  LOP3.LUT R17, R3.reuse, 0xd4, RZ, 0xfc, !PT ;  /* 0x000000d403117812 */ /* 0x040fe200078efcff */
[----:B------:R-:W-:Y:S02]  /*4850*/  IMAD.MOV R244, RZ, RZ, -R5 ;  /* 0x000000fffff47224 */ /* 0x000fe400078e0a05 */
[C---:B------:R-:W-:Y:S02]  /*4860*/  IMAD R242, R2.reuse, R7, R11 ;  /* 0x0000000702f27224 */ /* 0x040fe400078e020b */
[C---:B------:R-:W-:Y:S02]  /*4870*/  IMAD R238, R2.reuse, R238, R9 ;  /* 0x000000ee02ee7224 */ /* 0x040fe400078e0209 */
[----:B------:R-:W-:Y:S01]  /*4880*/  IMAD.MOV.U32 R9, RZ, RZ, R8 ;  /* 0x000000ffff097224 */ /* 0x000fe200078e0008 */
[----:B------:R-:W-:Y:S01]  /*4890*/  LOP3.LUT R8, R3, 0xbc, RZ, 0xfc, !PT ;  /* 0x000000bc03087812 */ /* 0x000fe200078efcff */
[----:B------:R-:W-:-:S02]  /*48a0*/  IMAD R244, R2, R244, R13 ;  /* 0x000000f402f47224 */ /* 0x000fc400078e020d */
[----:B------:R-:W-:Y:S01]  /*48b0*/  @!P4 IMAD.MOV R234, RZ, RZ, -R234 ;  /* 0x000000ffffeac224 */ /* 0x000fe200078e0aea */
[----:B------:R-:W-:Y:S01]  /*48c0*/  ISETP.GT.U32.AND P4, PT, R2, R242, PT ;  /* 0x000000f20200720c */ /* 0x000fe20003f84070 */
[----:B------:R-:W-:-:S04]  /*48d0*/  IMAD.HI.U32 R5, R4, R9, RZ ;  /* 0x0000000904057227 */ /* 0x000fc800078e00ff */
[----:B------:R-:W-:Y:S01]  /*48e0*/  IMAD.MOV.U32 R11, RZ, RZ, R10 ;  /* 0x000000ffff0b7224 */ /* 0x000fe200078e000a */
[----:B------:R-:W-:Y:S01]  /*48f0*/  LOP3.LUT R10, R3, 0xc0, RZ, 0xfc, !PT ;  /* 0x000000c0030a7812 */ /* 0x000fe200078efcff */
[----:B------:R-:W-:Y:S01]  /*4900*/  @!P5 IMAD.IADD R236, R236, 0x1, -R2 ;  /* 0x00000001ececd824 */ /* 0x000fe200078e0a02 */
[----:B------:R-:W-:Y:S01]  /*4910*/  ISETP.GT.U32.AND P5, PT, R2, R244, PT ;  /* 0x000000f40200720c */ /* 0x000fe20003fa4070 */
[----:B------:R-:W-:Y:S01]  /*4920*/  IMAD.MOV R5, RZ, RZ, -R5 ;  /* 0x000000ffff057224 */ /* 0x000fe200078e0a05 */
[----:B------:R-:W-:Y:S01]  /*4930*/  IABS R21, R10 ;  /* 0x0000000a00157213 */ /* 0x000fe20000000000 */
[----:B------:R-:W-:-:S04]  /*4940*/  IMAD.HI.U32 R7, R4, R11, RZ ;  /* 0x0000000b04077227 */ /* 0x000fc800078e00ff */
[C---:B------:R-:W-:Y:S01]  /*4950*/  IMAD R246, R2.reuse, R5, R9 ;  /* 0x0000000502f67224 */ /* 0x040fe200078e0209 */
[----:B------:R-:W-:Y:S01]  /*4960*/  IABS R5, R8 ;  /* 0x0000000800057213 */ /* 0x000fe20000000000 */
[----:B------:R-:W-:Y:S01]  /*4970*/  IMAD.MOV R7, RZ, RZ, -R7 ;  /* 0x000000ffff077224 */ /* 0x000fe200078e0a07 */
[C---:B------:R-:W-:Y:S01]  /*4980*/  LOP3.LUT R9, R3.reuse, 0xbe, RZ, 0xfc, !PT ;  /* 0x000000be03097812 */ /* 0x040fe200078efcff */
[----:B------:R-:W-:Y:S01]  /*4990*/  @!P1 IMAD.MOV R232, RZ, RZ, -R232 ;  /* 0x000000ffffe89224 */ /* 0x000fe200078e0ae8 */
[----:B------:R-:W-:Y:S01]  /*49a0*/  ISETP.GT.U32.AND P1, PT, R2, R238, PT ;  /* 0x000000ee0200720c */ /* 0x000fe20003f24070 */
[----:B------:R-:W-:Y:S01]  /*49b0*/  @!P4 IMAD.IADD R242, R242, 0x1, -R2 ;  /* 0x00000001f2f2c824 */ /* 0x000fe200078e0a02 */
[----:B------:R-:W-:Y:S01]  /*49c0*/  IABS R47, R9 ;  /* 0x00000009002f7213 */ /* 0x000fe20000000000 */
[----:B------:R-:W-:Y:S01]  /*49d0*/  IMAD R248, R2, R7, R11 ;  /* 0x0000000702f87224 */ /* 0x000fe200078e020b */
[----:B------:R-:W-:Y:S01]  /*49e0*/  LOP3.LUT R11, R3, 0xc2, RZ, 0xfc, !PT ;  /* 0x000000c2030b7812 */ /* 0x000fe200078efcff */
[----:B------:R-:W-:-:S02]  /*49f0*/  IMAD.MOV.U32 R7, RZ, RZ, R5 ;  /* 0x000000ffff077224 */ /* 0x000fc400078e0005 */
[----:B------:R-:W-:Y:S01]  /*4a00*/  @!P5 IMAD.IADD R244, R244, 0x1, -R2 ;  /* 0x00000001f4f4d824 */ /* 0x000fe200078e0a02 */
[----:B------:R-:W-:Y:S01]  /*4a10*/  ISETP.GT.U32.AND P5, PT, R2, R242, PT ;  /* 0x000000f20200720c */ /* 0x000fe20003fa4070 */
[----:B------:R-:W-:-:S04]  /*4a20*/  IMAD.HI.U32 R5, R4, R7, RZ ;  /* 0x0000000704057227 */ /* 0x000fc800078e00ff */
[----:B------:R-:W-:Y:S02]  /*4a30*/  IMAD.MOV R5, RZ, RZ, -R5 ;  /* 0x000000ffff057224 */ /* 0x000fe400078e0a05 */
[----:B------:R-:W-:Y:S01]  /*4a40*/  @!P1 IMAD.IADD R238, R238, 0x1, -R2 ;  /* 0x00000001eeee9824 */ /* 0x000fe200078e0a02 */
[C---:B------:R-:W-:Y:S01]  /*4a50*/  ISETP.GT.U32.AND P1, PT, R2.reuse, R246, PT ;  /* 0x000000f60200720c */ /* 0x040fe20003f24070 */
[----:B------:R-:W-:Y:S01]  /*4a60*/  IMAD R250, R2, R5, R7 ;  /* 0x0000000502fa7224 */ /* 0x000fe200078e0207 */
[----:B------:R-:W-:Y:S01]  /*4a70*/  IABS R7, R11 ;  /* 0x0000000b00077213 */ /* 0x000fe20000000000 */
[----:B------:R-:W-:Y:S01]  /*4a80*/  IMAD.HI.U32 R5, R4, R47, RZ ;  /* 0x0000002f04057227 */ /* 0x000fe200078e00ff */
[----:B------:R-:W-:-:S03]  /*4a90*/  ISETP.GT.U32.AND P4, PT, R2, R238, PT ;  /* 0x000000ee0200720c */ /* 0x000fc60003f84070 */
[----:B------:R-:W-:Y:S01]  /*4aa0*/  @!P5 IMAD.IADD R242, R242, 0x1, -R2 ;  /* 0x00000001f2f2d824 */ /* 0x000fe200078e0a02 */
[C---:B------:R-:W-:Y:S01]  /*4ab0*/  ISETP.GT.U32.AND P5, PT, R2.reuse, R250, PT ;  /* 0x000000fa0200720c */ /* 0x040fe20003fa4070 */
[----:B------:R-:W-:Y:S02]  /*4ac0*/  IMAD.MOV R5, RZ, RZ, -R5 ;  /* 0x000000ffff057224 */ /* 0x000fe400078e0a05 */
[----:B------:R-:W-:Y:S01]  /*4ad0*/  @!P3 IMAD.MOV R236, RZ, RZ, -R236 ;  /* 0x000000ffffecb224 */ /* 0x000fe200078e0aec */
[C---:B------:R-:W-:Y:S01]  /*4ae0*/  ISETP.GT.U32.AND P3, PT, R2.reuse, R244, PT ;  /* 0x000000f40200720c */ /* 0x040fe20003f64070 */
[----:B------:R-:W-:Y:S02]  /*4af0*/  IMAD R47, R2, R5, R47 ;  /* 0x00000005022f7224 */ /* 0x000fe400078e022f */
[----:B------:R-:W-:-:S04]  /*4b00*/  IMAD.HI.U32 R5, R4, R21, RZ ;  /* 0x0000001504057227 */ /* 0x000fc800078e00ff */
[--C-:B------:R-:W-:Y:S01]  /*4b10*/  @!P4 IMAD.IADD R238, R238, 0x1, -R2.reuse ;  /* 0x00000001eeeec824 */ /* 0x100fe200078e0a02 */
[----:B------:R-:W-:Y:S01]  /*4b20*/  ISETP.GT.U32.AND P4, PT, R2, R248, PT ;  /* 0x000000f80200720c */ /* 0x000fe20003f84070 */
[--C-:B------:R-:W-:Y:S01]  /*4b30*/  @!P5 IMAD.IADD R250, R250, 0x1, -R2.reuse ;  /* 0x00000001fafad824 */ /* 0x100fe200078e0a02 */
[----:B------:R-:W-:Y:S01]  /*4b40*/  ISETP.GE.AND P5, PT, R8, RZ, PT ;  /* 0x000000ff0800720c */ /* 0x000fe20003fa6270 */
[----:B------:R-:W-:Y:S02]  /*4b50*/  IMAD.MOV R5, RZ, RZ, -R5 ;  /* 0x000000ffff057224 */ /* 0x000fe400078e0a05 */
[----:B------:R-:W-:Y:S02]  /*4b60*/  @!P1 IMAD.IADD R246, R246, 0x1, -R2 ;  /* 0x00000001f6f69824 */ /* 0x000fe400078e0a02 */
[----:B------:R-:W-:Y:S01]  /*4b70*/  @!P6 IMAD.MOV R238, RZ, RZ, -R238 ;  /* 0x000000ffffeee224 */ /* 0x000fe200078e0aee */
[C---:B------:R-:W-:Y:S01]  /*4b80*/  ISETP.GT.U32.AND P6, PT, R2.reuse, R250, PT ;  /* 0x000000fa0200720c */ /* 0x040fe20003fc4070 */
[C---:B------:R-:W-:Y:S01]  /*4b90*/  IMAD R21, R2.reuse, R5, R21 ;  /* 0x0000000502157224 */ /* 0x040fe200078e0215 */
[----:B------:R-:W-:Y:S01]  /*4ba0*/  ISETP.GT.U32.AND P1, PT, R2, R246, PT ;  /* 0x000000f60200720c */ /* 0x000fe20003f24070 */
[----:B------:R-:W-:-:S04]  /*4bb0*/  IMAD.HI.U32 R5, R4, R7, RZ ;  /* 0x0000000704057227 */ /* 0x000fc800078e00ff */
[----:B------:R-:W-:Y:S02]  /*4bc0*/  IMAD.MOV R8, RZ, RZ, -R5 ;  /* 0x000000ffff087224 */ /* 0x000fe400078e0a05 */
[--C-:B------:R-:W-:Y:S01]  /*4bd0*/  @!P3 IMAD.IADD R244, R244, 0x1, -R2.reuse ;  /* 0x00000001f4f4b824 */ /* 0x100fe200078e0a02 */
[----:B------:R-:W-:Y:S01]  /*4be0*/  ISETP.GE.AND P3, PT, R14, RZ, PT ;  /* 0x000000ff0e00720c */ /* 0x000fe20003f66270 */
[----:B------:R-:W-:Y:S01]  /*4bf0*/  IMAD R7, R2, R8, R7 ;  /* 0x0000000802077224 */ /* 0x000fe200078e0207 */
[C---:B------:R-:W-:Y:S01]  /*4c00*/  LOP3.LUT R14, R3.reuse, 0xc4, RZ, 0xfc, !PT ;  /* 0x000000c4030e7812 */ /* 0x040fe200078efcff */
[--C-:B------:R-:W-:Y:S01]  /*4c10*/  @!P6 IMAD.IADD R250, R250, 0x1, -R2.reuse ;  /* 0x00000001fafae824 */ /* 0x100fe200078e0a02 */
[----:B------:R-:W-:Y:S01]  /*4c20*/  LOP3.LUT R8, R3, 0xc8, RZ, 0xfc, !PT ;  /* 0x000000c803087812 */ /* 0x000fe200078efcff */
[----:B------:R-:W-:Y:S01]  /*4c30*/  @!P1 IMAD.IADD R246, R246, 0x1, -R2 ;  /* 0x00000001f6f69824 */ /* 0x000fe200078e0a02 */
[C---:B------:R-:W-:Y:S01]  /*4c40*/  ISETP.GT.U32.AND P6, PT, R2.reuse, R7, PT ;  /* 0x000000070200720c */ /* 0x040fe20003fc4070 */
[----:B------:R-:W-:Y:S01]  /*4c50*/  @!P2 IMAD.MOV R244, RZ, RZ, -R244 ;  /* 0x000000fffff4a224 */ /* 0x000fe200078e0af4 */
[----:B------:R-:W-:Y:S01]  /*4c60*/  ISETP.GT.U32.AND P1, PT, R2, R47, PT ;  /* 0x0000002f0200720c */ /* 0x000fe20003f24070 */
[----:B------:R-:W-:Y:S01]  /*4c70*/  @!P4 IMAD.IADD R248, R248, 0x1, -R2 ;  /* 0x00000001f8f8c824 */ /* 0x000fe200078e0a02 */
[----:B------:R-:W-:Y:S01]  /*4c80*/  IABS R13, R14 ;  /* 0x0000000e000d7213 */ /* 0x000fe20000000000 */
[----:B------:R-:W-:Y:S01]  /*4c90*/  @!P5 IMAD.MOV R250, RZ, RZ, -R250 ;  /* 0x000000fffffad224 */ /* 0x000fe200078e0afa */
[----:B------:R-:W-:Y:S01]  /*4ca0*/  ISETP.GT.U32.AND P2, PT, R2, R21, PT ;  /* 0x000000150200720c */ /* 0x000fe20003f44070 */
[----:B------:R-:W-:Y:S01]  /*4cb0*/  @!P0 IMAD.MOV R242, RZ, RZ, -R242 ;  /* 0x000000fffff28224 */ /* 0x000fe200078e0af2 */
[----:B------:R-:W-:Y:S01]  /*4cc0*/  IABS R23, R8 ;  /* 0x0000000800177213 */ /* 0x000fe20000000000 */
[----:B------:R-:W-:Y:S01]  /*4cd0*/  IMAD.HI.U32 R5, R4, R13, RZ ;  /* 0x0000000d04057227 */ /* 0x000fe200078e00ff */
[----:B------:R-:W-:-:S02]  /*4ce0*/  ISETP.GE.AND P4, PT, R15, RZ, PT ;  /* 0x000000ff0f00720c */ /* 0x000fc40003f86270 */
[----:B------:R-:W-:Y:S01]  /*4cf0*/  LOP3.LUT R15, R3, 0xd0, RZ, 0xfc, !PT ;  /* 0x000000d0030f7812 */ /* 0x000fe200078efcff */
[--C-:B------:R-:W-:Y:S02]  /*4d00*/  @!P6 IMAD.IADD R7, R7, 0x1, -R2.reuse ;  /* 0x000000010707e824 */ /* 0x100fe400078e0a02 */
[----:B------:R-:W-:Y:S01]  /*4d10*/  @!P1 IMAD.IADD R47, R47, 0x1, -R2 ;  /* 0x000000012f2f9824 */ /* 0x000fe200078e0a02 */
[C---:B------:R-:W-:Y:S01]  /*4d20*/  ISETP.GT.U32.AND P1, PT, R2.reuse, R248, PT ;  /* 0x000000f80200720c */ /* 0x040fe20003f24070 */
[----:B------:R-:W-:Y:S01]  /*4d30*/  IMAD.MOV R5, RZ, RZ, -R5 ;  /* 0x000000ffff057224 */ /* 0x000fe200078e0a05 */
[C---:B------:R-:W-:Y:S01]  /*4d40*/  ISETP.GT.U32.AND P5, PT, R2.reuse, R7, PT ;  /* 0x000000070200720c */ /* 0x040fe20003fa4070 */
[----:B------:R-:W-:Y:S01]  /*4d50*/  @!P3 IMAD.MOV R246, RZ, RZ, -R246 ;  /* 0x000000fffff6b224 */ /* 0x000fe200078e0af6 */
[C---:B------:R-:W-:Y:S01]  /*4d60*/  ISETP.GT.U32.AND P0, PT, R2.reuse, R47, PT ;  /* 0x0000002f0200720c */ /* 0x040fe20003f04070 */
[----:B------:R-:W-:Y:S01]  /*4d70*/  @!P2 IMAD.IADD R21, R21, 0x1, -R2 ;  /* 0x000000011515a824 */ /* 0x000fe200078e0a02 */
[----:B------:R-:W-:Y:S01]  /*4d80*/  ISETP.GE.AND P3, PT, R9, RZ, PT ;  /* 0x000000ff0900720c */ /* 0x000fe20003f66270 */
[----:B------:R-:W-:Y:S01]  /*4d90*/  IMAD R13, R2, R5, R13 ;  /* 0x00000005020d7224 */ /* 0x000fe200078e020d */
[----:B------:R-:W-:-:S02]  /*4da0*/  LOP3.LUT R5, R3, 0xc6, RZ, 0xfc, !PT ;  /* 0x000000c603057812 */ /* 0x000fc400078efcff */
[----:B------:R-:W-:Y:S02]  /*4db0*/  ISETP.GT.U32.AND P2, PT, R2, R21, PT ;  /* 0x000000150200720c */ /* 0x000fe40003f44070 */
[----:B------:R-:W-:Y:S01]  /*4dc0*/  IABS R49, R5 ;  /* 0x0000000500317213 */ /* 0x000fe20000000000 */
[--C-:B------:R-:W-:Y:S01]  /*4dd0*/  @!P1 IMAD.IADD R248, R248, 0x1, -R2.reuse ;  /* 0x00000001f8f89824 */ /* 0x100fe200078e0a02 */
[----:B------:R-:W-:Y:S01]  /*4de0*/  ISETP.GE.AND P1, PT, R10, RZ, PT ;  /* 0x000000ff0a00720c */ /* 0x000fe20003f26270 */
[--C-:B------:R-:W-:Y:S01]  /*4df0*/  @!P5 IMAD.IADD R7, R7, 0x1, -R2.reuse ;  /* 0x000000010707d824 */ /* 0x100fe200078e0a02 */
[----:B------:R-:W-:Y:S01]  /*4e00*/  ISETP.GT.U32.AND P5, PT, R2, R13, PT ;  /* 0x0000000d0200720c */ /* 0x000fe20003fa4070 */
[----:B------:R-:W-:Y:S01]  /*4e10*/  @!P0 IMAD.IADD R47, R47, 0x1, -R2 ;  /* 0x000000012f2f8824 */ /* 0x000fe200078e0a02 */
[----:B------:R-:W-:Y:S01]  /*4e20*/  ISETP.GE.AND P6, PT, R5, RZ, PT ;  /* 0x000000ff0500720c */ /* 0x000fe20003fc6270 */
[----:B------:R-:W-:Y:S01]  /*4e30*/  IMAD.HI.U32 R5, R4, R49, RZ ;  /* 0x0000003104057227 */ /* 0x000fe200078e00ff */
[----:B------:R-:W-:-:S02]  /*4e40*/  ISETP.GE.AND P0, PT, R11, RZ, PT ;  /* 0x000000ff0b00720c */ /* 0x000fc40003f06270 */
[C---:B------:R-:W-:Y:S01]  /*4e50*/  LOP3.LUT R10, R3.reuse, 0xcc, RZ, 0xfc, !PT ;  /* 0x000000cc030a7812 */ /* 0x040fe200078efcff */
[----:B------:R-:W-:Y:S01]  /*4e60*/  @!P3 IMAD.MOV R47, RZ, RZ, -R47 ;  /* 0x000000ffff2fb224 */ /* 0x000fe200078e0a2f */
[----:B------:R-:W-:Y:S01]  /*4e70*/  ISETP.GE.AND P3, PT, R8, RZ, PT ;  /* 0x000000ff0800720c */ /* 0x000fe20003f66270 */
[----:B------:R-:W-:Y:S01]  /*4e80*/  IMAD.HI.U32 R8, R4, R23, RZ ;  /* 0x0000001704087227 */ /* 0x000fe200078e00ff */
[----:B------:R-:W-:Y:S02]  /*4e90*/  LOP3.LUT R9, R3, 0xca, RZ, 0xfc, !PT ;  /* 0x000000ca03097812 */ /* 0x000fe400078efcff */
[----:B------:R-:W-:Y:S01]  /*4ea0*/  IABS R27, R10 ;  /* 0x0000000a001b7213 */ /* 0x000fe20000000000 */
[----:B------:R-:W-:Y:S01]  /*4eb0*/  IMAD.MOV R5, RZ, RZ, -R5 ;  /* 0x000000ffff057224 */ /* 0x000fe200078e0a05 */
[----:B------:R-:W-:Y:S01]  /*4ec0*/  IABS R25, R9 ;  /* 0x0000000900197213 */ /* 0x000fe20000000000 */
[----:B------:R-:W-:Y:S01]  /*4ed0*/  @!P2 IMAD.IADD R21, R21, 0x1, -R2 ;  /* 0x000000011515a824 */ /* 0x000fe200078e0a02 */
[----:B------:R-:W-:Y:S01]  /*4ee0*/  ISETP.GE.AND P2, PT, R9, RZ, PT ;  /* 0x000000ff0900720c */ /* 0x000fe20003f46270 */
[----:B------:R-:W-:Y:S01]  /*4ef0*/  IMAD.MOV R8, RZ, RZ, -R8 ;  /* 0x000000ffff087224 */ /* 0x000fe200078e0a08 */
[----:B------:R-:W-:Y:S01]  /*4f00*/  IABS R11, R16 ;  /* 0x00000010000b7213 */ /* 0x000fe20000000000 */
[----:B------:R-:W-:-:S02]  /*4f10*/  IMAD R49, R2, R5, R49 ;  /* 0x0000000502317224 */ /* 0x000fc400078e0231 */
[----:B------:R-:W-:Y:S02]  /*4f20*/  @!P5 IMAD.IADD R13, R13, 0x1, -R2 ;  /* 0x000000010d0dd824 */ /* 0x000fe400078e0a02 */
[C---:B------:R-:W-:Y:S02]  /*4f30*/  IMAD R23, R2.reuse, R8, R23 ;  /* 0x0000000802177224 */ /* 0x040fe400078e0217 */
[----:B------:R-:W-:Y:S01]  /*4f40*/  @!P1 IMAD.MOV R21, RZ, RZ, -R21 ;  /* 0x000000ffff159224 */ /* 0x000fe200078e0a15 */
[C---:B------:R-:W-:Y:S01]  /*4f50*/  ISETP.GT.U32.AND P5, PT, R2.reuse, R13, PT ;  /* 0x0000000d0200720c */ /* 0x040fe20003fa4070 */
[----:B------:R-:W-:Y:S01]  /*4f60*/  @!P4 IMAD.MOV R248, RZ, RZ, -R248 ;  /* 0x000000fffff8c224 */ /* 0x000fe200078e0af8 */
[----:B------:R-:W-:Y:S01]  /*4f70*/  ISETP.GT.U32.AND P1, PT, R2, R49, PT ;  /* 0x000000310200720c */ /* 0x000fe20003f24070 */
[----:B------:R-:W-:Y:S01]  /*4f80*/  @!P0 IMAD.MOV R7, RZ, RZ, -R7 ;  /* 0x000000ffff078224 */ /* 0x000fe200078e0a07 */
[----:B------:R-:W-:Y:S01]  /*4f90*/  ISETP.GE.AND P4, PT, R14, RZ, PT ;  /* 0x000000ff0e00720c */ /* 0x000fe20003f86270 */
[----:B------:R-:W-:Y:S01]  /*4fa0*/  IMAD.HI.U32 R5, R4, R27, RZ ;  /* 0x0000001b04057227 */ /* 0x000fe200078e00ff */
[----:B------:R-:W-:-:S02]  /*4fb0*/  ISETP.GT.U32.AND P0, PT, R2, R23, PT ;  /* 0x000000170200720c */ /* 0x000fc40003f04070 */
[----:B------:R-:W-:Y:S01]  /*4fc0*/  LOP3.LUT R14, R3, 0xce, RZ, 0xfc, !PT ;  /* 0x000000ce030e7812 */ /* 0x000fe200078efcff */
[----:B------:R-:W-:-:S03]  /*4fd0*/  IMAD.HI.U32 R9, R4, R25, RZ ;  /* 0x0000001904097227 */ /* 0x000fc600078e00ff */
[----:B------:R-:W-:Y:S01]  /*4fe0*/  IABS R51, R14 ;  /* 0x0000000e00337213 */ /* 0x000fe20000000000 */
[----:B------:R-:W-:Y:S02]  /*4ff0*/  IMAD.MOV R5, RZ, RZ, -R5 ;  /* 0x000000ffff057224 */ /* 0x000fe400078e0a05 */
[----:B------:R-:W-:Y:S02]  /*5000*/  IMAD.MOV R9, RZ, RZ, -R9 ;  /* 0x000000ffff097224 */ /* 0x000fe400078e0a09 */
[C---:B------:R-:W-:Y:S02]  /*5010*/  IMAD R27, R2.reuse, R5, R27 ;  /* 0x00000005021b7224 */ /* 0x040fe400078e021b */
[--C-:B------:R-:W-:Y:S02]  /*5020*/  @!P5 IMAD.IADD R13, R13, 0x1, -R2.reuse ;  /* 0x000000010d0dd824 */ /* 0x100fe400078e0a02 */
[--C-:B------:R-:W-:Y:S02]  /*5030*/  @!P1 IMAD.IADD R49, R49, 0x1, -R2.reuse ;  /* 0x0000000131319824 */ /* 0x100fe400078e0a02 */
[C---:B------:R-:W-:Y:S01]  /*5040*/  IMAD R25, R2.reuse, R9, R25 ;  /* 0x0000000902197224 */ /* 0x040fe200078e0219 */
[----:B------:R-:W-:Y:S01]  /*5050*/  IABS R9, R15 ;  /* 0x0000000f00097213 */ /* 0x000fe20000000000 */
[----:B------:R-:W-:Y:S01]  /*5060*/  @!P0 IMAD.IADD R23, R23, 0x1, -R2 ;  /* 0x0000000117178824 */ /* 0x000fe200078e0a02 */
[C---:B------:R-:W-:Y:S01]  /*5070*/  ISETP.GT.U32.AND P1, PT, R2.reuse, R49, PT ;  /* 0x000000310200720c */ /* 0x040fe20003f24070 */
[----:B------:R-:W-:Y:S01]  /*5080*/  @!P4 IMAD.MOV R13, RZ, RZ, -R13 ;  /* 0x000000ffff0dc224 */ /* 0x000fe200078e0a0d */
[----:B------:R-:W-:Y:S01]  /*5090*/  ISETP.GT.U32.AND P4, PT, R2, R27, PT ;  /* 0x0000001b0200720c */ /* 0x000fe20003f84070 */
[----:B------:R-:W-:Y:S01]  /*50a0*/  IMAD.HI.U32 R8, R4, R51, RZ ;  /* 0x0000003304087227 */ /* 0x000fe200078e00ff */
[----:B------:R-:W-:-:S02]  /*50b0*/  ISETP.GT.U32.AND P5, PT, R2, R25, PT ;  /* 0x000000190200720c */ /* 0x000fc40003fa4070 */
[----:B------:R-:W-:Y:S01]  /*50c0*/  ISETP.GT.U32.AND P0, PT, R2, R23, PT ;  /* 0x000000170200720c */ /* 0x000fe20003f04070 */
[----:B------:R-:W-:Y:S02]  /*50d0*/  IMAD.MOV R8, RZ, RZ, -R8 ;  /* 0x000000ffff087224 */ /* 0x000fe400078e0a08 */
[----:B------:R-:W-:-:S04]  /*50e0*/  IMAD.HI.U32 R5, R4, R9, RZ ;  /* 0x0000000904057227 */ /* 0x000fc800078e00ff */
[C---:B------:R-:W-:Y:S01]  /*50f0*/  IMAD R51, R2.reuse, R8, R51 ;  /* 0x0000000802337224 */ /* 0x040fe200078e0233 */
[----:B------:R-:W-:Y:S01]  /*5100*/  IABS R8, R17 ;  /* 0x0000001100087213 */ /* 0x000fe20000000000 */
[----:B------:R-:W-:Y:S02]  /*5110*/  IMAD.MOV R5, RZ, RZ, -R5 ;  /* 0x000000ffff057224 */ /* 0x000fe400078e0a05 */
[--C-:B------:R-:W-:Y:S01]  /*5120*/  @!P1 IMAD.IADD R49, R49, 0x1, -R2.reuse ;  /* 0x0000000131319824 */ /* 0x100fe200078e0a02 */
[C---:B------:R-:W-:Y:S01]  /*5130*/  ISETP.GT.U32.AND P1, PT, R2.reuse, R51, PT ;  /* 0x000000330200720c */ /* 0x040fe20003f24070 */
[----:B------:R-:W-:Y:S02]  /*5140*/  IMAD R62, R2, R5, R9 ;  /* 0x00000005023e7224 */ /* 0x000fe400078e0209 */
[--C-:B------:R-:W-:Y:S01]  /*5150*/  @!P4 IMAD.IADD R27, R27, 0x1, -R2.reuse ;  /* 0x000000011b1bc824 */ /* 0x100fe200078e0a02 */
[----:B------:R-:W-:Y:S01]  /*5160*/  ISETP.GE.AND P4, PT, R10, RZ, PT ;  /* 0x000000ff0a00720c */ /* 0x000fe20003f86270 */
[--C-:B------:R-:W-:Y:S01]  /*5170*/  @!P5 IMAD.IADD R25, R25, 0x1, -R2.reuse ;  /* 0x000000011919d824 */ /* 0x100fe200078e0a02 */
[----:B------:R-:W-:Y:S01]  /*5180*/  LOP3.LUT R10, R3, 0xd8, RZ, 0xfc, !PT ;  /* 0x000000d8030a7812 */ /* 0x000fe200078efcff */
[----:B------:R-:W-:Y:S01]  /*5190*/  @!P0 IMAD.IADD R23, R23, 0x1, -R2 ;  /* 0x0000000117178824 */ /* 0x000fe200078e0a02 */
[C---:B------:R-:W-:Y:S01]  /*51a0*/  ISETP.GT.U32.AND P0, PT, R2.reuse, R62, PT ;  /* 0x0000003e0200720c */ /* 0x040fe20003f04070 */
[----:B------:R-:W-:Y:S01]  /*51b0*/  @!P6 IMAD.MOV R49, RZ, RZ, -R49 ;  /* 0x000000ffff31e224 */ /* 0x000fe200078e0a31 */
[----:B------:R-:W-:Y:S01]  /*51c0*/  ISETP.GT.U32.AND P6, PT, R2, R27, PT ;  /* 0x0000001b0200720c */ /* 0x000fe20003fc4070 */
        /* <DEDUP_REMOVED lines=8> */
[----:B------:R-:W-:Y:S01]  /*5250*/  IABS R11, R10 ;  /* 0x0000000a000b7213 */ /* 0x000fe20000000000 */
[----:B------:R-:W-:Y:S01]  /*5260*/  @!P3 IMAD.MOV R23, RZ, RZ, -R23 ;  /* 0x000000ffff17b224 */ /* 0x000fe200078e0a17 */
[C---:B------:R-:W-:Y:S01]  /*5270*/  ISETP.GT.U32.AND P3, PT, R2.reuse, R51, PT ;  /* 0x000000330200720c */ /* 0x040fe20003f64070 */
[----:B------:R-:W-:Y:S01]  /*5280*/  @!P6 IMAD.IADD R27, R27, 0x1, -R2 ;  /* 0x000000011b1be824 */ /* 0x000fe200078e0a02 */
[C---:B------:R-:W-:Y:S01]  /*5290*/  ISETP.GT.U32.AND P6, PT, R2.reuse, R28, PT ;  /* 0x0000001c0200720c */ /* 0x040fe20003fc4070 */
[----:B------:R-:W-:Y:S01]  /*52a0*/  IMAD.MOV.U32 R9, RZ, RZ, R8 ;  /* 0x000000ffff097224 */ /* 0x000fe200078e0008 */
[----:B------:R-:W-:Y:S01]  /*52b0*/  ISETP.GT.U32.AND P0, PT, R2, R62, PT ;  /* 0x0000003e0200720c */ /* 0x000fe20003f04070 */
[----:B------:R-:W-:Y:S01]  /*52c0*/  @!P5 IMAD.IADD R25, R25, 0x1, -R2 ;  /* 0x000000011919d824 */ /* 0x000fe200078e0a02 */
[----:B------:R-:W-:Y:S01]  /*52d0*/  ISETP.GE.AND P5, PT, R14, RZ, PT ;  /* 0x000000ff0e00720c */ /* 0x000fe20003fa6270 */
[----:B------:R-:W-:Y:S01]  /*52e0*/  IMAD.HI.U32 R8, R4, R9, RZ ;  /* 0x0000000904087227 */ /* 0x000fe200078e00ff */
[----:B------:R-:W-:-:S03]  /*52f0*/  LOP3.LUT R14, R3, 0xe0, RZ, 0xfc, !PT ;  /* 0x000000e0030e7812 */ /* 0x000fc600078efcff */
[----:B------:R-:W-:Y:S01]  /*5300*/  IMAD.MOV R8, RZ, RZ, -R8 ;  /* 0x000000ffff087224 */ /* 0x000fe200078e0a08 */
[----:B------:R-:W-:Y:S01]  /*5310*/  IABS R15, R14 ;  /* 0x0000000e000f7213 */ /* 0x000fe20000000000 */
[--C-:B------:R-:W-:Y:S01]  /*5320*/  @!P3 IMAD.IADD R51, R51, 0x1, -R2.reuse ;  /* 0x000000013333b824 */ /* 0x100fe200078e0a02 */
[----:B------:R-:W-:Y:S01]  /*5330*/  ISETP.GE.AND P3, PT, R17, RZ, PT ;  /* 0x000000ff1100720c */ /* 0x000fe20003f66270 */
[----:B------:R-:W-:Y:S01]  /*5340*/  IMAD R60, R2, R8, R9 ;  /* 0x00000008023c7224 */ /* 0x000fe200078e0209 */
[----:B------:R-:W-:Y:S01]  /*5350*/  IABS R9, R5 ;  /* 0x0000000500097213 */ /* 0x000fe20000000000 */
[--C-:B------:R-:W-:Y:S01]  /*5360*/  @!P6 IMAD.IADD R28, R28, 0x1, -R2.reuse ;  /* 0x000000011c1ce824 */ /* 0x100fe200078e0a02 */
[----:B------:R-:W-:Y:S01]  /*5370*/  ISETP.GE.AND P6, PT, R10, RZ, PT ;  /* 0x000000ff0a00720c */ /* 0x000fe20003fc6270 */
[----:B------:R-:W-:Y:S01]  /*5380*/  @!P0 IMAD.IADD R62, R62, 0x1, -R2 ;  /* 0x000000013e3e8824 */ /* 0x000fe200078e0a02 */
[----:B------:R-:W-:Y:S01]  /*5390*/  ISETP.GE.AND P0, PT, R5, RZ, PT ;  /* 0x000000ff0500720c */ /* 0x000fe20003f06270 */
[----:B------:R-:W-:Y:S01]  /*53a0*/  @!P5 IMAD.MOV R51, RZ, RZ, -R51 ;  /* 0x000000ffff33d224 */ /* 0x000fe200078e0a33 */
[----:B------:R-:W-:Y:S01]  /*53b0*/  ISETP.GT.U32.AND P5, PT, R2, R28, PT ;  /* 0x0000001c0200720c */ /* 0x000fe20003fa4070 */
[----:B------:R-:W-:Y:S01]  /*53c0*/  IMAD.HI.U32 R5, R4, R9, RZ ;  /* 0x0000000904057227 */ /* 0x000fe200078e00ff */
[----:B------:R-:W-:-:S02]  /*53d0*/  LOP3.LUT R10, R3, 0xde, RZ, 0xfc, !PT ;  /* 0x000000de030a7812 */ /* 0x000fc400078efcff */
[----:B------:R-:W-:Y:S01]  /*53e0*/  IABS R17, R37 ;  /* 0x0000002500117213 */ /* 0x000fe20000000000 */
[----:B------:R-:W-:Y:S01]  /*53f0*/  @!P4 IMAD.MOV R27, RZ, RZ, -R27 ;  /* 0x000000ffff1bc224 */ /* 0x000fe200078e0a1b */
[----:B------:R-:W-:Y:S01]  /*5400*/  ISETP.GT.U32.AND P4, PT, R2, R60, PT ;  /* 0x0000003c0200720c */ /* 0x000fe20003f84070 */
[----:B------:R-:W-:Y:S02]  /*5410*/  IMAD.MOV R5, RZ, RZ, -R5 ;  /* 0x000000ffff057224 */ /* 0x000fe400078e0a05 */
[----:B------:R-:W-:-:S04]  /*5420*/  IMAD.HI.U32 R8, R4, R11, RZ ;  /* 0x0000000b04087227 */ /* 0x000fc800078e00ff */
[----:B------:R-:W-:Y:S01]  /*5430*/  IMAD R32, R2, R5, R9 ;  /* 0x0000000502207224 */ /* 0x000fe200078e0209 */
[C---:B------:R-:W-:Y:S01]  /*5440*/  LOP3.LUT R5, R3.reuse, 0xda, RZ, 0xfc, !PT ;  /* 0x000000da03057812 */ /* 0x040fe200078efcff */
[----:B------:R-:W-:Y:S02]  /*5450*/  @!P5 IMAD.IADD R28, R28, 0x1, -R2 ;  /* 0x000000011c1cd824 */ /* 0x000fe400078e0a02 */
[----:B------:R-:W-:Y:S01]  /*5460*/  IMAD.MOV R8, RZ, RZ, -R8 ;  /* 0x000000ffff087224 */ /* 0x000fe200078e0a08 */
[----:B------:R-:W-:Y:S01]  /*5470*/  ISETP.GT.U32.AND P5, PT, R2, R32, PT ;  /* 0x000000200200720c */ /* 0x000fe20003fa4070 */
[----:B------:R-:W-:Y:S01]  /*5480*/  @!P4 IMAD.IADD R60, R60, 0x1, -R2 ;  /* 0x000000013c3cc824 */ /* 0x000fe200078e0a02 */
[----:B------:R-:W-:Y:S01]  /*5490*/  IABS R9, R5 ;  /* 0x0000000500097213 */ /* 0x000fe20000000000 */
[C---:B------:R-:W-:Y:S01]  /*54a0*/  IMAD R30, R2.reuse, R8, R11 ;  /* 0x00000008021e7224 */ /* 0x040fe200078e020b */
[----:B------:R-:W-:Y:S01]  /*54b0*/  LOP3.LUT R8, R3, 0xdc, RZ, 0xfc, !PT ;  /* 0x000000dc03087812 */ /* 0x000fe200078efcff */
[----:B------:R-:W-:Y:S01]  /*54c0*/  @!P2 IMAD.MOV R25, RZ, RZ, -R25 ;  /* 0x000000ffff19a224 */ /* 0x000fe200078e0a19 */
[----:B------:R-:W-:Y:S01]  /*54d0*/  ISETP.GT.U32.AND P4, PT, R2, R60, PT ;  /* 0x0000003c0200720c */ /* 0x000fe20003f84070 */
[----:B------:R-:W-:Y:S01]  /*54e0*/  @!P1 IMAD.MOV R62, RZ, RZ, -R62 ;  /* 0x000000ffff3e9224 */ /* 0x000fe200078e0a3e */
[----:B------:R-:W-:-:S02]  /*54f0*/  IABS R11, R8 ;  /* 0x00000008000b7213 */ /* 0x000fc40000000000 */
[----:B------:R-:W-:Y:S02]  /*5500*/  ISETP.GE.AND P2, PT, R16, RZ, PT ;  /* 0x000000ff1000720c */ /* 0x000fe40003f46270 */
[----:B------:R-:W-:Y:S01]  /*5510*/  ISETP.GE.AND P1, PT, R5, RZ, PT ;  /* 0x000000ff0500720c */ /* 0x000fe20003f26270 */
[----:B------:R-:W-:Y:S01]  /*5520*/  @!P5 IMAD.IADD R32, R32, 0x1, -R2 ;  /* 0x000000012020d824 */ /* 0x000fe200078e0a02 */
[----:B------:R-:W-:Y:S01]  /*5530*/  LOP3.LUT R16, R3, 0xe2, RZ, 0xfc, !PT ;  /* 0x000000e203107812 */ /* 0x000fe200078efcff */
[----:B------:R-:W-:-:S03]  /*5540*/  IMAD.HI.U32 R5, R4, R9, RZ ;  /* 0x0000000904057227 */ /* 0x000fc600078e00ff */
[----:B------:R-:W-:Y:S01]  /*5550*/  ISETP.GT.U32.AND P5, PT, R2, R32, PT ;  /* 0x000000200200720c */ /* 0x000fe20003fa4070 */
[----:B------:R-:W-:Y:S01]  /*5560*/  @!P4 IMAD.IADD R60, R60, 0x1, -R2 ;  /* 0x000000013c3cc824 */ /* 0x000fe200078e0a02 */
[----:B------:R-:W-:Y:S01]  /*5570*/  ISETP.GE.AND P4, PT, R8, RZ, PT ;  /* 0x000000ff0800720c */ /* 0x000fe20003f86270 */
[----:B------:R-:W-:-:S04]  /*5580*/  IMAD.HI.U32 R8, R4, R11, RZ ;  /* 0x0000000b04087227 */ /* 0x000fc800078e00ff */
[----:B------:R-:W-:Y:S02]  /*5590*/  IMAD.MOV R8, RZ, RZ, -R8 ;  /* 0x000000ffff087224 */ /* 0x000fe400078e0a08 */
[----:B------:R-:W-:Y:S01]  /*55a0*/  @!P3 IMAD.MOV R60, RZ, RZ, -R60 ;  /* 0x000000ffff3cb224 */ /* 0x000fe200078e0a3c */
[C---:B------:R-:W-:Y:S01]  /*55b0*/  ISETP.GT.U32.AND P3, PT, R2.reuse, R30, PT ;  /* 0x0000001e0200720c */ /* 0x040fe20003f64070 */
[----:B------:R-:W-:Y:S02]  /*55c0*/  IMAD R56, R2, R8, R11 ;  /* 0x0000000802387224 */ /* 0x000fe400078e020b */
[----:B------:R-:W-:Y:S02]  /*55d0*/  @!P5 IMAD.IADD R32, R32, 0x1, -R2 ;  /* 0x000000012020d824 */ /* 0x000fe400078e0a02 */
[----:B------:R-:W-:Y:S01]  /*55e0*/  @!P2 IMAD.MOV R28, RZ, RZ, -R28 ;  /* 0x000000ffff1ca224 */ /* 0x000fe200078e0a1c */
[----:B------:R-:W-:Y:S01]  /*55f0*/  ISETP.GE.AND P2, PT, R10, RZ, PT ;  /* 0x000000ff0a00720c */ /* 0x000fe20003f46270 */
[----:B------:R-:W-:Y:S01]  /*5600*/  @!P0 IMAD.MOV R32, RZ, RZ, -R32 ;  /* 0x000000ffff208224 */ /* 0x000fe200078e0a20 */
[----:B------:R-:W-:Y:S01]  /*5610*/  ISETP.GT.U32.AND P0, PT, R2, R56, PT ;  /* 0x000000380200720c */ /* 0x000fe20003f04070 */
[----:B------:R-:W-:Y:S01]  /*5620*/  IMAD.MOV R5, RZ, RZ, -R5 ;  /* 0x000000ffff057224 */ /* 0x000fe200078e0a05 */
[----:B------:R-:W-:Y:S01]  /*5630*/  IABS R10, R10 ;  /* 0x0000000a000a7213 */ /* 0x000fe20000000000 */
[----:B------:R-:W-:-:S04]  /*5640*/  IMAD.HI.U32 R8, R4, R15, RZ ;  /* 0x0000000f04087227 */ /* 0x000fc800078e00ff */
[----:B------:R-:W-:Y:S02]  /*5650*/  IMAD R58, R2, R5, R9 ;  /* 0x00000005023a7224 */ /* 0x000fe400078e0209 */
[----:B------:R-:W-:Y:S01]  /*5660*/  IMAD.MOV.U32 R9, RZ, RZ, R10 ;  /* 0x000000ffff097224 */ /* 0x000fe200078e000a */
[----:B------:R-:W-:Y:S01]  /*5670*/  IABS R10, R16 ;  /* 0x00000010000a7213 */ /* 0x000fe20000000000 */
[--C-:B------:R-:W-:Y:S01]  /*5680*/  @!P3 IMAD.IADD R30, R30, 0x1, -R2.reuse ;  /* 0x000000011e1eb824 */ /* 0x100fe200078e0a02 */
[----:B------:R-:W-:Y:S01]  /*5690*/  ISETP.GT.U32.AND P5, PT, R2, R58, PT ;  /* 0x0000003a0200720c */ /* 0x000fe20003fa4070 */
[----:B------:R-:W-:Y:S02]  /*56a0*/  @!P0 IMAD.IADD R56, R56, 0x1, -R2 ;  /* 0x0000000138388824 */ /* 0x000fe400078e0a02 */
[----:B------:R-:W-:Y:S01]  /*56b0*/  IMAD.HI.U32 R5, R4, R9, RZ ;  /* 0x0000000904057227 */ /* 0x000fe200078e00ff */
[C---:B------:R-:W-:Y:S02]  /*56c0*/  ISETP.GT.U32.AND P3, PT, R2.reuse, R30, PT ;  /* 0x0000001e0200720c */ /* 0x040fe40003f64070 */
[----:B------:R-:W-:Y:S01]  /*56d0*/  ISETP.GT.U32.AND P0, PT, R2, R56, PT ;  /* 0x000000380200720c */ /* 0x000fe20003f04070 */
[----:B------:R-:W-:Y:S01]  /*56e0*/  IMAD.MOV.U32 R11, RZ, RZ, R10 ;  /* 0x000000ffff0b7224 */ /* 0x000fe200078e000a */
[----:B------:R-:W-:Y:S01]  /*56f0*/  LOP3.LUT R10, R3, 0xe4, RZ, 0xfc, !PT ;  /* 0x000000e4030a7812 */ /* 0x000fe200078efcff */
[----:B------:R-:W-:-:S02]  /*5700*/  IMAD.MOV R54, RZ, RZ, -R5 ;  /* 0x000000ffff367224 */ /* 0x000fc400078e0a05 */
[----:B------:R-:W-:-:S04]  /*5710*/  IMAD.HI.U32 R5, R4, R11, RZ ;  /* 0x0000000b04057227 */ /* 0x000fc800078e00ff */
[----:B------:R-:W-:Y:S02]  /*5720*/  IMAD.MOV R5, RZ, RZ, -R5 ;  /* 0x000000ffff057224 */ /* 0x000fe400078e0a05 */
[C---:B------:R-:W-:Y:S01]  /*5730*/  IMAD R54, R2.reuse, R54, R9 ;  /* 0x0000003602367224 */ /* 0x040fe200078e0209 */
[----:B------:R-:W-:Y:S01]  /*5740*/  IABS R9, R10 ;  /* 0x0000000a00097213 */ /* 0x000fe20000000000 */
[----:B------:R-:W-:Y:S01]  /*5750*/  IMAD R44, R2, R5, R11 ;  /* 0x00000005022c7224 */ /* 0x000fe200078e020b */
[----:B------:R-:W-:Y:S01]  /*5760*/  IABS R11, R33 ;  /* 0x00000021000b7213 */ /* 0x000fe20000000000 */
[--C-:B------:R-:W-:Y:S01]  /*5770*/  @!P3 IMAD.IADD R30, R30, 0x1, -R2.reuse ;  /* 0x000000011e1eb824 */ /* 0x100fe200078e0a02 */
[----:B------:R-:W-:Y:S01]  /*5780*/  ISETP.GT.U32.AND P3, PT, R2, R54, PT ;  /* 0x000000360200720c */ /* 0x000fe20003f64070 */
[--C-:B------:R-:W-:Y:S02]  /*5790*/  @!P5 IMAD.IADD R58, R58, 0x1, -R2.reuse ;  /* 0x000000013a3ad824 */ /* 0x100fe400078e0a02 */
[----:B------:R-:W-:Y:S01]  /*57a0*/  @!P0 IMAD.IADD R56, R56, 0x1, -R2 ;  /* 0x0000000138388824 */ /* 0x000fe200078e0a02 */
[C---:B------:R-:W-:Y:S01]  /*57b0*/  ISETP.GT.U32.AND P0, PT, R2.reuse, R44, PT ;  /* 0x0000002c0200720c */ /* 0x040fe20003f04070 */
[----:B------:R-:W-:Y:S01]  /*57c0*/  IMAD.MOV R8, RZ, RZ, -R8 ;  /* 0x000000ffff087224 */ /* 0x000fe200078e0a08 */
[----:B------:R-:W-:Y:S01]  /*57d0*/  ISETP.GT.U32.AND P5, PT, R2, R58, PT ;  /* 0x0000003a0200720c */ /* 0x000fe20003fa4070 */
[----:B------:R-:W-:-:S04]  /*57e0*/  IMAD.HI.U32 R5, R4, R9, RZ ;  /* 0x0000000904057227 */ /* 0x000fc800078e00ff */
[----:B------:R-:W-:Y:S01]  /*57f0*/  IMAD R46, R2, R8, R15 ;  /* 0x00000008022e7224 */ /* 0x000fe200078e020f */
[----:B------:R-:W-:Y:S01]  /*5800*/  IABS R15, R35 ;  /* 0x00000023000f7213 */ /* 0x000fe20000000000 */
[--C-:B------:R-:W-:Y:S02]  /*5810*/  @!P3 IMAD.IADD R54, R54, 0x1, -R2.reuse ;  /* 0x000000013636b824 */ /* 0x100fe400078e0a02 */
[----:B------:R-:W-:Y:S02]  /*5820*/  IMAD.MOV R5, RZ, RZ, -R5 ;  /* 0x000000ffff057224 */ /* 0x000fe400078e0a05 */
[--C-:B------:R-:W-:Y:S01]  /*5830*/  @!P0 IMAD.IADD R44, R44, 0x1, -R2.reuse ;  /* 0x000000012c2c8824 */ /* 0x100fe200078e0a02 */
[----:B------:R-:W-:Y:S01]  /*5840*/  ISETP.GT.U32.AND P3, PT, R2, R54, PT ;  /* 0x000000360200720c */ /* 0x000fe20003f64070 */
[----:B------:R-:W-:Y:S01]  /*5850*/  @!P5 IMAD.IADD R58, R58, 0x1, -R2 ;  /* 0x000000013a3ad824 */ /* 0x000fe200078e0a02 */
[C---:B------:R-:W-:Y:S01]  /*5860*/  ISETP.GT.U32.AND P5, PT, R2.reuse, R46, PT ;  /* 0x0000002e0200720c */ /* 0x040fe20003fa4070 */
[----:B------:R-:W-:Y:S01]  /*5870*/  @!P6 IMAD.MOV R30, RZ, RZ, -R30 ;  /* 0x000000ffff1ee224 */ /* 0x000fe200078e0a1e */
[C---:B------:R-:W-:Y:S01]  /*5880*/  ISETP.GT.U32.AND P6, PT, R2.reuse, R44, PT ;  /* 0x0000002c0200720c */ /* 0x040fe20003fc4070 */
[----:B------:R-:W-:-:S02]  /*5890*/  IMAD R42, R2, R5, R9 ;  /* 0x00000005022a7224 */ /* 0x000fc400078e0209 */
[----:B------:R-:W-:-:S04]  /*58a0*/  IMAD.HI.U32 R8, R4, R15, RZ ;  /* 0x0000000f04087227 */ /* 0x000fc800078e00ff */
[----:B------:R-:W-:-:S04]  /*58b0*/  IMAD.HI.U32 R9, R4, R17, RZ ;  /* 0x0000001104097227 */ /* 0x000fc800078e00ff */
[----:B------:R-:W-:Y:S02]  /*58c0*/  IMAD.MOV R8, RZ, RZ, -R8 ;  /* 0x000000ffff087224 */ /* 0x000fe400078e0a08 */
[----:B------:R-:W-:Y:S02]  /*58d0*/  IMAD.MOV R9, RZ, RZ, -R9 ;  /* 0x000000ffff097224 */ /* 0x000fe400078e0a09 */
[----:B------:R-:W-:-:S04]  /*58e0*/  IMAD.HI.U32 R5, R4, R11, RZ ;  /* 0x0000000b04057227 */ /* 0x000fc800078e00ff */
[C---:B------:R-:W-:Y:S01]  /*58f0*/  IMAD R34, R2.reuse, R8, R15 ;  /* 0x0000000802227224 */ /* 0x040fe200078e020f */
[----:B------:R-:W-:Y:S01]  /*5900*/  IABS R15, R43 ;  /* 0x0000002b000f7213 */ /* 0x000fe20000000000 */
[----:B------:R-:W-:Y:S01]  /*5910*/  IMAD R38, R2, R9, R17 ;  /* 0x0000000902267224 */ /* 0x000fe200078e0211 */
[----:B------:R-:W-:Y:S01]  /*5920*/  IABS R9, R39 ;  /* 0x0000002700097213 */ /* 0x000fe20000000000 */
[----:B------:R-:W-:Y:S01]  /*5930*/  IMAD.MOV R5, RZ, RZ, -R5 ;  /* 0x000000ffff057224 */ /* 0x000fe200078e0a05 */
[----:B------:R-:W-:Y:S01]  /*5940*/  IABS R17, R45 ;  /* 0x0000002d00117213 */ /* 0x000fe20000000000 */
[--C-:B------:R-:W-:Y:S01]  /*5950*/  @!P3 IMAD.IADD R54, R54, 0x1, -R2.reuse ;  /* 0x000000013636b824 */ /* 0x100fe200078e0a02 */
[----:B------:R-:W-:Y:S01]  /*5960*/  ISETP.GT.U32.AND P3, PT, R2, R42, PT ;  /* 0x0000002a0200720c */ /* 0x000fe20003f64070 */
[--C-:B------:R-:W-:Y:S01]  /*5970*/  @!P5 IMAD.IADD R46, R46, 0x1, -R2.reuse ;  /* 0x000000012e2ed824 */ /* 0x100fe200078e0a02 */
[----:B------:R-:W-:Y:S01]  /*5980*/  ISETP.GE.AND P5, PT, R14, RZ, PT ;  /* 0x000000ff0e00720c */ /* 0x000fe20003fa6270 */
[----:B------:R-:W-:Y:S01]  /*5990*/  @!P6 IMAD.IADD R44, R44, 0x1, -R2 ;  /* 0x000000012c2ce824 */ /* 0x000fe200078e0a02 */
[C---:B------:R-:W-:Y:S01]  /*59a0*/  ISETP.GT.U32.AND P6, PT, R2.reuse, R34, PT ;  /* 0x000000220200720c */ /* 0x040fe20003fc4070 */
[C---:B------:R-:W-:Y:S01]  /*59b0*/  IMAD R40, R2.reuse, R5, R11 ;  /* 0x0000000502287224 */ /* 0x040fe200078e020b */
[----:B------:R-:W-:Y:S01]  /*59c0*/  ISETP.GT.U32.AND P0, PT, R2, R46, PT ;  /* 0x0000002e0200720c */ /* 0x000fe20003f04070 */
[----:B------:R-:W-:Y:S01]  /*59d0*/  IMAD.HI.U32 R5, R4, R9, RZ ;  /* 0x0000000904057227 */ /* 0x000fe200078e00ff */
[----:B------:R-:W-:-:S03]  /*59e0*/  IABS R11, R41 ;  /* 0x00000029000b7213 */ /* 0x000fc60000000000 */
[----:B------:R-:W-:Y:S02]  /*59f0*/  IMAD.MOV R36, RZ, RZ, -R5 ;  /* 0x000000ffff247224 */ /* 0x000fe400078e0a05 */
[--C-:B------:R-:W-:Y:S02]  /*5a00*/  @!P3 IMAD.IADD R42, R42, 0x1, -R2.reuse ;  /* 0x000000012a2ab824 */ /* 0x100fe400078e0a02 */
[----:B------:R-:W-:Y:S02]  /*5a10*/  IMAD R36, R2, R36, R9 ;  /* 0x0000002402247224 */ /* 0x000fe400078e0209 */
[----:B------:R-:W-:Y:S01]  /*5a20*/  @!P6 IMAD.IADD R34, R34, 0x1, -R2 ;  /* 0x000000012222e824 */ /* 0x000fe200078e0a02 */
[----:B------:R-:W-:Y:S01]  /*5a30*/  ISETP.GT.U32.AND P3, PT, R2, R42, PT ;  /* 0x0000002a0200720c */ /* 0x000fe20003f64070 */
[----:B------:R-:W-:Y:S01]  /*5a40*/  IMAD.HI.U32 R5, R4, R11, RZ ;  /* 0x0000000b04057227 */ /* 0x000fe200078e00ff */
[----:B------:R-:W-:-:S03]  /*5a50*/  ISETP.GT.U32.AND P6, PT, R2, R36, PT ;  /* 0x000000240200720c */ /* 0x000fc60003fc4070 */
[----:B------:R-:W-:Y:S01]  /*5a60*/  @!P0 IMAD.IADD R46, R46, 0x1, -R2 ;  /* 0x000000012e2e8824 */ /* 0x000fe200078e0a02 */
[----:B------:R-:W-:Y:S01]  /*5a70*/  ISETP.GT.U32.AND P0, PT, R2, R40, PT ;  /* 0x000000280200720c */ /* 0x000fe20003f04070 */
[----:B------:R-:W-:Y:S02]  /*5a80*/  IMAD.MOV R5, RZ, RZ, -R5 ;  /* 0x000000ffff057224 */ /* 0x000fe400078e0a05 */
[----:B------:R-:W-:-:S04]  /*5a90*/  IMAD.HI.U32 R8, R4, R15, RZ ;  /* 0x0000000f04087227 */ /* 0x000fc800078e00ff */
[----:B------:R-:W-:Y:S01]  /*5aa0*/  IMAD R20, R2, R5, R11 ;  /* 0x0000000502147224 */ /* 0x000fe200078e020b */
[----:B------:R-:W-:Y:S01]  /*5ab0*/  IABS R11, R53 ;  /* 0x00000035000b7213 */ /* 0x000fe20000000000 */
[--C-:B------:R-:W-:Y:S02]  /*5ac0*/  @!P6 IMAD.IADD R36, R36, 0x1, -R2.reuse ;  /* 0x000000012424e824 */ /* 0x100fe400078e0a02 */
[--C-:B------:R-:W-:Y:S01]  /*5ad0*/  @!P3 IMAD.IADD R42, R42, 0x1, -R2.reuse ;  /* 0x000000012a2ab824 */ /* 0x100fe200078e0a02 */
[----:B------:R-:W-:Y:S01]  /*5ae0*/  ISETP.GT.U32.AND P6, PT, R2, R20, PT ;  /* 0x000000140200720c */ /* 0x000fe20003fc4070 */
[----:B------:R-:W-:Y:S01]  /*5af0*/  @!P0 IMAD.IADD R40, R40, 0x1, -R2 ;  /* 0x0000000128288824 */ /* 0x000fe200078e0a02 */
[----:B------:R-:W-:Y:S01]  /*5b00*/  ISETP.GT.U32.AND P3, PT, R2, R38, PT ;  /* 0x000000260200720c */ /* 0x000fe20003f64070 */
[----:B------:R-:W-:Y:S01]  /*5b10*/  IMAD.MOV R8, RZ, RZ, -R8 ;  /* 0x000000ffff087224 */ /* 0x000fe200078e0a08 */
[----:B------:R-:W-:Y:S01]  /*5b20*/  ISETP.GE.AND P0, PT, R16, RZ, PT ;  /* 0x000000ff1000720c */ /* 0x000fe20003f06270 */
[----:B------:R-:W-:Y:S01]  /*5b30*/  @!P1 IMAD.MOV R58, RZ, RZ, -R58 ;  /* 0x000000ffff3a9224 */ /* 0x000fe200078e0a3a */
[----:B------:R-:W-:Y:S01]  /*5b40*/  ISETP.GT.U32.AND P1, PT, R2, R40, PT ;  /* 0x000000280200720c */ /* 0x000fe20003f24070 */
[----:B------:R-:W-:-:S04]  /*5b50*/  IMAD.HI.U32 R9, R4, R17, RZ ;  /* 0x0000001104097227 */ /* 0x000fc800078e00ff */
[----:B------:R-:W-:Y:S01]  /*5b60*/  IMAD R18, R2, R8, R15 ;  /* 0x0000000802127224 */ /* 0x000fe200078e020f */
[----:B------:R-:W-:Y:S01]  /*5b70*/  IABS R15, R55 ;  /* 0x00000037000f7213 */ /* 0x000fe20000000000 */
[----:B------:R-:W-:-:S04]  /*5b80*/  IMAD.HI.U32 R3, R4, R11, RZ ;  /* 0x0000000b04037227 */ /* 0x000fc800078e00ff */
[----:B------:R-:W-:Y:S02]  /*5b90*/  IMAD.MOV R9, RZ, RZ, -R9 ;  /* 0x000000ffff097224 */ /* 0x000fe400078e0a09 */
[--C-:B------:R-:W-:Y:S01]  /*5ba0*/  @!P6 IMAD.IADD R20, R20, 0x1, -R2.reuse ;  /* 0x000000011414e824 */ /* 0x100fe200078e0a02 */
[----:B------:R-:W-:Y:S01]  /*5bb0*/  ISETP.GT.U32.AND P6, PT, R2, R18, PT ;  /* 0x000000120200720c */ /* 0x000fe20003fc4070 */
[----:B------:R-:W-:Y:S02]  /*5bc0*/  IMAD.MOV R3, RZ, RZ, -R3 ;  /* 0x000000ffff037224 */ /* 0x000fe400078e0a03 */
[----:B------:R-:W-:Y:S01]  /*5bd0*/  @!P3 IMAD.IADD R38, R38, 0x1, -R2 ;  /* 0x000000012626b824 */ /* 0x000fe200078e0a02 */
[----:B------:R-:W-:Y:S01]  /*5be0*/  ISETP.GE.AND P3, PT, R10, RZ, PT ;  /* 0x000000ff0a00720c */ /* 0x000fe20003f66270 */
[C---:B------:R-:W-:Y:S01]  /*5bf0*/  IMAD R118, R2.reuse, R9, R17 ;  /* 0x0000000902767224 */ /* 0x040fe200078e0211 */
[----:B------:R-:W-:Y:S01]  /*5c00*/  IABS R17, R57 ;  /* 0x0000003900117213 */ /* 0x000fe20000000000 */
[----:B------:R-:W-:-:S02]  /*5c10*/  IMAD R16, R2, R3, R11 ;  /* 0x0000000302107224 */ /* 0x000fc400078e020b */
[----:B------:R-:W-:Y:S01]  /*5c20*/  @!P4 IMAD.MOV R56, RZ, RZ, -R56 ;  /* 0x000000ffff38c224 */ /* 0x000fe200078e0a38 */
[----:B------:R-:W-:Y:S01]  /*5c30*/  ISETP.GT.U32.AND P4, PT, R2, R34, PT ;  /* 0x000000220200720c */ /* 0x000fe20003f84070 */
[----:B------:R-:W-:-:S04]  /*5c40*/  IMAD.HI.U32 R5, R4, R15, RZ ;  /* 0x0000000f04057227 */ /* 0x000fc800078e00ff */
[----:B------:R-:W-:Y:S01]  /*5c50*/  @!P2 IMAD.MOV R54, RZ, RZ, -R54 ;  /* 0x000000ffff36a224 */ /* 0x000fe200078e0a36 */
[----:B------:R-:W-:Y:S01]  /*5c60*/  ISETP.GT.U32.AND P2, PT, R2, R38, PT ;  /* 0x000000260200720c */ /* 0x000fe20003f44070 */
[----:B------:R-:W-:Y:S01]  /*5c70*/  @!P1 IMAD.IADD R40, R40, 0x1, -R2 ;  /* 0x0000000128289824 */ /* 0x000fe200078e0a02 */
[----:B------:R-:W-:Y:S01]  /*5c80*/  ISETP.GT.U32.AND P1, PT, R2, R16, PT ;  /* 0x000000100200720c */ /* 0x000fe20003f24070 */
[----:B------:R-:W-:-:S04]  /*5c90*/  IMAD.HI.U32 R8, R4, R17, RZ ;  /* 0x0000001104087227 */ /* 0x000fc800078e00ff */
[----:B------:R-:W-:Y:S02]  /*5ca0*/  IMAD.MOV R5, RZ, RZ, -R5 ;  /* 0x000000ffff057224 */ /* 0x000fe400078e0a05 */
[----:B------:R-:W-:Y:S02]  /*5cb0*/  IMAD.MOV R8, RZ, RZ, -R8 ;  /* 0x000000ffff087224 */ /* 0x000fe400078e0a08 */
[----:B------:R-:W-:Y:S02]  /*5cc0*/  IMAD R14, R2, R5, R15 ;  /* 0x00000005020e7224 */ /* 0x000fe400078e020f */
[----:B------:R-:W-:Y:S02]  /*5cd0*/  @!P6 IMAD.IADD R18, R18, 0x1, -R2 ;  /* 0x000000011212e824 */ /* 0x000fe400078e0a02 */
[----:B------:R-:W-:Y:S01]  /*5ce0*/  @!P5 IMAD.MOV R46, RZ, RZ, -R46 ;  /* 0x000000ffff2ed224 */ /* 0x000fe200078e0a2e */
[----:B------:R-:W-:Y:S01]  /*5cf0*/  ISETP.GT.U32.AND P5, PT, R2, R36, PT ;  /* 0x000000240200720c */ /* 0x000fe20003fa4070 */
[----:B------:R-:W-:Y:S01]  /*5d00*/  IMAD.HI.U32 R9, R4, R19, RZ ;  /* 0x0000001304097227 */ /* 0x000fe200078e00ff */
[----:B------:R-:W-:-:S03]  /*5d10*/  ISETP.GT.U32.AND P6, PT, R2, R18, PT ;  /* 0x000000120200720c */ /* 0x000fc60003fc4070 */
[----:B------:R-:W-:Y:S02]  /*5d20*/  IMAD R10, R2, R8, R17 ;  /* 0x00000008020a7224 */ /* 0x000fe400078e0211 */
[----:B------:R-:W-:Y:S01]  /*5d30*/  @!P4 IMAD.IADD R34, R34, 0x1, -R2 ;  /* 0x000000012222c824 */ /* 0x000fe200078e0a02 */
[C---:B------:R-:W-:Y:S01]  /*5d40*/  ISETP.GT.U32.AND P4, PT, R2.reuse, R14, PT ;  /* 0x0000000e0200720c */ /* 0x040fe20003f84070 */
[----:B------:R-:W-:Y:S01]  /*5d50*/  @!P0 IMAD.MOV R44, RZ, RZ, -R44 ;  /* 0x000000ffff2c8224 */ /* 0x000fe200078e0a2c */
[----:B------:R-:W-:Y:S01]  /*5d60*/  ISETP.GT.U32.AND P0, PT, R2, R20, PT ;  /* 0x000000140200720c */ /* 0x000fe20003f04070 */
[----:B------:R-:W-:Y:S02]  /*5d70*/  IMAD.MOV R9, RZ, RZ, -R9 ;  /* 0x000000ffff097224 */ /* 0x000fe400078e0a09 */
[----:B------:R-:W-:-:S04]  /*5d80*/  IMAD.HI.U32 R4, R4, R29, RZ ;  /* 0x0000001d04047227 */ /* 0x000fc800078e00ff */
[----:B------:R-:W-:Y:S01]  /*5d90*/  @!P3 IMAD.MOV R42, RZ, RZ, -R42 ;  /* 0x000000ffff2ab224 */ /* 0x000fe200078e0a2a */
[----:B------:R-:W-:Y:S01]  /*5da0*/  ISETP.GT.U32.AND P3, PT, R2, R118, PT ;  /* 0x000000760200720c */ /* 0x000fe20003f64070 */
[--C-:B------:R-:W-:Y:S01]  /*5db0*/  @!P2 IMAD.IADD R38, R38, 0x1, -R2.reuse ;  /* 0x000000012626a824 */ /* 0x100fe200078e0a02 */
[----:B------:R-:W-:Y:S01]  /*5dc0*/  ISETP.GT.U32.AND P2, PT, R2, R10, PT ;  /* 0x0000000a0200720c */ /* 0x000fe20003f44070 */
[----:B------:R-:W-:Y:S01]  /*5dd0*/  @!P1 IMAD.IADD R16, R16, 0x1, -R2 ;  /* 0x0000000110109824 */ /* 0x000fe200078e0a02 */
[----:B------:R-:W-:Y:S01]  /*5de0*/  ISETP.GE.AND P1, PT, R37, RZ, PT ;  /* 0x000000ff2500720c */ /* 0x000fe20003f26270 */
[----:B------:R-:W-:Y:S02]  /*5df0*/  IMAD R116, R2, R9, R19 ;  /* 0x0000000902747224 */ /* 0x000fe400078e0213 */
[----:B------:R-:W-:Y:S02]  /*5e00*/  IMAD.MOV R4, RZ, RZ, -R4 ;  /* 0x000000ffff047224 */ /* 0x000fe400078e0a04 */
[----:B------:R-:W-:Y:S01]  /*5e10*/  @!P5 IMAD.IADD R36, R36, 0x1, -R2 ;  /* 0x000000012424d824 */ /* 0x000fe200078e0a02 */
[C---:B------:R-:W-:Y:S01]  /*5e20*/  ISETP.GT.U32.AND P5, PT, R2.reuse, R116, PT ;  /* 0x000000740200720c */ /* 0x040fe20003fa4070 */
[----:B------:R-:W-:-:S02]  /*5e30*/  IMAD R8, R2, R4, R29 ;  /* 0x0000000402087224 */ /* 0x000fc400078e021d */
[--C-:B------:R-:W-:Y:S01]  /*5e40*/  @!P6 IMAD.IADD R18, R18, 0x1, -R2.reuse ;  /* 0x000000011212e824 */ /* 0x100fe200078e0a02 */
[----:B------:R-:W2:Y:S01]  /*5e50*/  LDC.64 R4, c[0x0][0x230] ;  /* 0x00008c00ff047b82 */ /* 0x000ea20000000a00 */
[--C-:B------:R-:W-:Y:S01]  /*5e60*/  @!P4 IMAD.IADD R14, R14, 0x1, -R2.reuse ;  /* 0x000000010e0ec824 */ /* 0x100fe200078e0a02 */
[----:B------:R-:W-:Y:S01]  /*5e70*/  ISETP.GT.U32.AND P6, PT, R2, R8, PT ;  /* 0x000000080200720c */ /* 0x000fe20003fc4070 */
[--C-:B------:R-:W-:Y:S01]  /*5e80*/  @!P0 IMAD.IADD R20, R20, 0x1, -R2.reuse ;  /* 0x0000000114148824 */ /* 0x100fe200078e0a02 */
[----:B------:R-:W-:Y:S01]  /*5e90*/  ISETP.GE.AND P4, PT, R39, RZ, PT ;  /* 0x000000ff2700720c */ /* 0x000fe20003f86270 */
[--C-:B------:R-:W-:Y:S01]  /*5ea0*/  @!P3 IMAD.IADD R118, R118, 0x1, -R2.reuse ;  /* 0x000000017676b824 */ /* 0x100fe200078e0a02 */
[----:B------:R-:W-:Y:S01]  /*5eb0*/  ISETP.GE.AND P0, PT, R33, RZ, PT ;  /* 0x000000ff2100720c */ /* 0x000fe20003f06270 */
[----:B------:R-:W-:Y:S01]  /*5ec0*/  @!P2 IMAD.IADD R10, R10, 0x1, -R2 ;  /* 0x000000010a0aa824 */ /* 0x000fe200078e0a02 */
[----:B------:R-:W-:Y:S01]  /*5ed0*/  ISETP.GE.AND P3, PT, R35, RZ, PT ;  /* 0x000000ff2300720c */ /* 0x000fe20003f66270 */
[----:B------:R-:W-:Y:S01]  /*5ee0*/  @!P1 IMAD.MOV R38, RZ, RZ, -R38 ;  /* 0x000000ffff269224 */ /* 0x000fe200078e0a26 */
[----:B------:R-:W-:Y:S01]  /*5ef0*/  ISETP.GE.AND P2, PT, R41, RZ, PT ;  /* 0x000000ff2900720c */ /* 0x000fe20003f46270 */
[----:B------:R-:W-:Y:S01]  /*5f00*/  @!P5 IMAD.IADD R116, R116, 0x1, -R2 ;  /* 0x000000017474d824 */ /* 0x000fe200078e0a02 */
[----:B------:R-:W-:-:S02]  /*5f10*/  ISETP.GT.U32.AND P1, PT, R2, R14, PT ;  /* 0x0000000e0200720c */ /* 0x000fc40003f24070 */
[----:B------:R-:W-:Y:S01]  /*5f20*/  ISETP.GE.AND P5, PT, R43, RZ, PT ;  /* 0x000000ff2b00720c */ /* 0x000fe20003fa6270 */
[----:B------:R-:W-:Y:S01]  /*5f30*/  @!P6 IMAD.IADD R8, R8, 0x1, -R2 ;  /* 0x000000010808e824 */ /* 0x000fe200078e0a02 */
[C---:B------:R-:W-:Y:S01]  /*5f40*/  ISETP.GT.U32.AND P6, PT, R2.reuse, R116, PT ;  /* 0x000000740200720c */ /* 0x040fe20003fc4070 */
[----:B------:R-:W-:Y:S01]  /*5f50*/  @!P4 IMAD.MOV R36, RZ, RZ, -R36 ;  /* 0x000000ffff24c224 */ /* 0x000fe200078e0a24 */
[C---:B------:R-:W-:Y:S01]  /*5f60*/  ISETP.GT.U32.AND P4, PT, R2.reuse, R10, PT ;  /* 0x0000000a0200720c */ /* 0x040fe20003f84070 */
[----:B------:R-:W-:Y:S01]  /*5f70*/  @!P0 IMAD.MOV R40, RZ, RZ, -R40 ;  /* 0x000000ffff288224 */ /* 0x000fe200078e0a28 */
[C---:B------:R-:W-:Y:S01]  /*5f80*/  ISETP.GT.U32.AND P0, PT, R2.reuse, R118, PT ;  /* 0x000000760200720c */ /* 0x040fe20003f04070 */
[----:B------:R-:W-:Y:S01]  /*5f90*/  @!P3 IMAD.MOV R34, RZ, RZ, -R34 ;  /* 0x000000ffff22b224 */ /* 0x000fe200078e0a22 */
[C---:B------:R-:W-:Y:S01]  /*5fa0*/  ISETP.GT.U32.AND P3, PT, R2.reuse, R16, PT ;  /* 0x000000100200720c */ /* 0x040fe20003f64070 */
[----:B------:R-:W-:Y:S01]  /*5fb0*/  @!P2 IMAD.MOV R20, RZ, RZ, -R20 ;  /* 0x000000ffff14a224 */ /* 0x000fe200078e0a14 */
[----:B------:R-:W-:Y:S01]  /*5fc0*/  ISETP.GT.U32.AND P2, PT, R2, R8, PT ;  /* 0x000000080200720c */ /* 0x000fe20003f44070 */
[----:B------:R-:W-:Y:S01]  /*5fd0*/  @!P1 IMAD.IADD R14, R14, 0x1, -R2 ;  /* 0x000000010e0e9824 */ /* 0x000fe200078e0a02 */
[----:B------:R-:W-:Y:S01]  /*5fe0*/  ISETP.GE.AND P1, PT, R57, RZ, PT ;  /* 0x000000ff3900720c */ /* 0x000fe20003f26270 */
[----:B------:R-:W-:Y:S01]  /*5ff0*/  @!P5 IMAD.MOV R18, RZ, RZ, -R18 ;  /* 0x000000ffff12d224 */ /* 0x000fe200078e0a12 */
[----:B------:R-:W-:Y:S01]  /*6000*/  ISETP.GE.AND P5, PT, R45, RZ, PT ;  /* 0x000000ff2d00720c */ /* 0x000fe20003fa6270 */
[--C-:B------:R-:W-:Y:S01]  /*6010*/  @!P6 IMAD.IADD R116, R116, 0x1, -R2.reuse ;  /* 0x000000017474e824 */ /* 0x100fe200078e0a02 */
[----:B------:R-:W-:Y:S01]  /*6020*/  ISETP.GE.AND P6, PT, R31, RZ, PT ;  /* 0x000000ff1f00720c */ /* 0x000fe20003fc6270 */
[--C-:B------:R-:W-:Y:S01]  /*6030*/  @!P4 IMAD.IADD R10, R10, 0x1, -R2.reuse ;  /* 0x000000010a0ac824 */ /* 0x100fe200078e0a02 */
[----:B------:R-:W-:Y:S01]  /*6040*/  ISETP.GE.AND P4, PT, R59, RZ, PT ;  /* 0x000000ff3b00720c */ /* 0x000fe20003f86270 */
[--C-:B------:R-:W-:Y:S01]  /*6050*/  @!P0 IMAD.IADD R118, R118, 0x1, -R2.reuse ;  /* 0x0000000176768824 */ /* 0x100fe200078e0a02 */
[----:B------:R-:W-:Y:S01]  /*6060*/  ISETP.GE.AND P0, PT, R53, RZ, PT ;  /* 0x000000ff3500720c */ /* 0x000fe20003f06270 */
[--C-:B------:R-:W-:Y:S01]  /*6070*/  @!P3 IMAD.IADD R16, R16, 0x1, -R2.reuse ;  /* 0x000000011010b824 */ /* 0x100fe200078e0a02 */
[----:B------:R-:W-:Y:S01]  /*6080*/  ISETP.GE.AND P3, PT, R55, RZ, PT ;  /* 0x000000ff3700720c */ /* 0x000fe20003f66270 */
[----:B------:R-:W-:Y:S01]  /*6090*/  @!P2 IMAD.IADD R8, R8, 0x1, -R2 ;  /* 0x000000010808a824 */ /* 0x000fe200078e0a02 */
[----:B------:R-:W-:Y:S01]  /*60a0*/  ISETP.NE.AND P2, PT, R61, RZ, PT ;  /* 0x000000ff3d00720c */ /* 0x000fe20003f45270 */
[----:B------:R-:W-:Y:S01]  /*60b0*/  @!P1 IMAD.MOV R10, RZ, RZ, -R10 ;  /* 0x000000ffff0a9224 */ /* 0x000fe200078e0a0a */
[----:B------:R-:W-:Y:S01]  /*60c0*/  ISETP.GE.AND P1, PT, R245, RZ, PT ;  /* 0x000000fff500720c */ /* 0x000fe20003f26270 */
[----:B-----5:R-:W-:Y:S01]  /*60d0*/  IMAD R2, R252, R241, RZ ;  /* 0x000000f1fc027224 */ /* 0x020fe200078e02ff */
[C---:B------:R-:W-:Y:S01]  /*60e0*/  SEL R237, R87.reuse, R24, !P2 ;  /* 0x0000001857ed7207 */ /* 0x040fe20005000000 */
[----:B------:R-:W-:Y:S01]  /*60f0*/  @!P5 IMAD.MOV R118, RZ, RZ, -R118 ;  /* 0x000000ffff76d224 */ /* 0x000fe200078e0a76 */
[C---:B------:R-:W-:Y:S01]  /*6100*/  SEL R115, R87.reuse, R22, !P2 ;  /* 0x0000001657737207 */ /* 0x040fe20005000000 */
[----:B------:R-:W-:Y:S01]  /*6110*/  @!P4 IMAD.MOV R116, RZ, RZ, -R116 ;  /* 0x000000ffff74c224 */ /* 0x000fe200078e0a74 */
[C---:B------:R-:W-:Y:S01]  /*6120*/  LEA R86, P5, R2.reuse, UR4, 0x2 ;  /* 0x0000000402567c11 */ /* 0x040fe2000f8a10ff */
[----:B------:R-:W-:Y:S01]  /*6130*/  ULDC UR4, c[0x0][0x240] ;  /* 0x0000900000047ab9 */ /* 0x000fe20000000800 */
[----:B------:R-:W-:Y:S01]  /*6140*/  SEL R235, R87, R26, !P2 ;  /* 0x0000001a57eb7207 */ /* 0x000fe20005000000 */
[----:B------:R-:W-:Y:S01]  /*6150*/  IMAD R237, R237, UR4, RZ ;  /* 0x00000004eded7c24 */ /* 0x000fe2000f8e02ff */
[----:B------:R-:W-:Y:S01]  /*6160*/  SEL R233, R87, R48, !P2 ;  /* 0x0000003057e97207 */ /* 0x000fe20005000000 */
[----:B------:R-:W-:Y:S01]  /*6170*/  @!P0 IMAD.MOV R16, RZ, RZ, -R16 ;  /* 0x000000ffff108224 */ /* 0x000fe200078e0a10 */
[----:B------:R-:W-:Y:S01]  /*6180*/  ISETP.NE.AND P0, PT, R243, RZ, PT ;  /* 0x000000fff300720c */ /* 0x000fe20003f05270 */
[----:B------:R-:W-:Y:S01]  /*6190*/  IMAD R115, R115, UR4, RZ ;  /* 0x0000000473737c24 */ /* 0x000fe2000f8e02ff */
[C---:B------:R-:W-:Y:S01]  /*61a0*/  SEL R48, R87.reuse, R250, !P2 ;  /* 0x000000fa57307207 */ /* 0x040fe20005000000 */
[----:B------:R-:W-:Y:S01]  /*61b0*/  @!P3 IMAD.MOV R14, RZ, RZ, -R14 ;  /* 0x000000ffff0eb224 */ /* 0x000fe200078e0a0e */
[----:B------:R-:W-:Y:S01]  /*61c0*/  SEL R229, R87, R52, !P2 ;  /* 0x0000003457e57207 */ /* 0x000fe20005000000 */
[----:B------:R-:W-:Y:S01]  /*61d0*/  @!P6 IMAD.MOV R8, RZ, RZ, -R8 ;  /* 0x000000ffff08e224 */ /* 0x000fe200078e0a08 */
[----:B------:R-:W-:Y:S01]  /*61e0*/  LEA.HI.X.SX32 R2, R2, UR5, 0x2, P5 ;  /* 0x0000000502027c11 */ /* 0x000fe2000a8f16ff */
[----:B------:R-:W-:Y:S01]  /*61f0*/  @!P1 IMAD.MOV R0, RZ, RZ, -R0 ;  /* 0x000000ffff009224 */ /* 0x000fe200078e0a00 */
[----:B------:R-:W-:Y:S01]  /*6200*/  LEA R250, P1, R237, R86, 0x2 ;  /* 0x00000056edfa7211 */ /* 0x000fe200078210ff */
[----:B------:R-:W-:Y:S01]  /*6210*/  IMAD R235, R235, UR4, RZ ;  /* 0x00000004ebeb7c24 */ /* 0x000fe2000f8e02ff */
[----:B------:R-:W-:Y:S01]  /*6220*/  SEL R231, R87, R50, !P2 ;  /* 0x0000003257e77207 */ /* 0x000fe20005000000 */
[----:B------:R-:W-:Y:S01]  /*6230*/  IMAD R233, R233, UR4, RZ ;  /* 0x00000004e9e97c24 */ /* 0x000fe2000f8e02ff */
[----:B------:R-:W-:Y:S01]  /*6240*/  SEL R179, R87, R114, !P2 ;  /* 0x0000007257b37207 */ /* 0x000fe20005000000 */
[----:B------:R-:W-:Y:S01]  /*6250*/  IMAD R229, R229, UR4, RZ ;  /* 0x00000004e5e57c24 */ /* 0x000fe2000f8e02ff */
[----:B------:R-:W-:Y:S01]  /*6260*/  SEL R52, R87, R27, !P2 ;  /* 0x0000001b57347207 */ /* 0x000fe20005000000 */
[----:B------:R-:W-:Y:S01]  /*6270*/  IMAD R231, R231, UR4, RZ ;  /* 0x00000004e7e77c24 */ /* 0x000fe2000f8e02ff */
[----:B------:R-:W-:Y:S01]  /*6280*/  SEL R24, R87, R7, !P2 ;  /* 0x0000000757187207 */ /* 0x000fe20005000000 */
[----:B------:R-:W-:Y:S01]  /*6290*/  IMAD R179, R179, UR4, RZ ;  /* 0x00000004b3b37c24 */ /* 0x000fe2000f8e02ff */
[C---:B------:R-:W-:Y:S01]  /*62a0*/  SEL R50, R87.reuse, R13, !P2 ;  /* 0x0000000d57327207 */ /* 0x040fe20005000000 */
[----:B------:R-:W-:Y:S01]  /*62b0*/  IMAD R48, R48, UR4, RZ ;  /* 0x0000000430307c24 */ /* 0x000fe2000f8e02ff */
[C---:B------:R-:W-:Y:S01]  /*62c0*/  SEL R26, R87.reuse, R25, !P2 ;  /* 0x00000019571a7207 */ /* 0x040fe20005000000 */
[----:B------:R-:W-:Y:S01]  /*62d0*/  IMAD R24, R24, UR4, RZ ;  /* 0x0000000418187c24 */ /* 0x000fe2000f8e02ff */
[----:B------:R-:W-:Y:S01]  /*62e0*/  SEL R27, R87, R30, !P2 ;  /* 0x0000001e571b7207 */ /* 0x000fe20005000000 */
[----:B------:R-:W-:Y:S01]  /*62f0*/  IMAD R50, R50, UR4, RZ ;  /* 0x0000000432327c24 */ /* 0x000fe2000f8e02ff */
[----:B------:R-:W-:Y:S01]  /*6300*/  LEA R114, P3, R115, R86, 0x2 ;  /* 0x0000005673727211 */ /* 0x000fe200078610ff */
[----:B------:R-:W-:Y:S01]  /*6310*/  IMAD R26, R26, UR4, RZ ;  /* 0x000000041a1a7c24 */ /* 0x000fe2000f8e02ff */
[C---:B------:R-:W-:Y:S01]  /*6320*/  SEL R227, R87.reuse, R64, !P2 ;  /* 0x0000004057e37207 */ /* 0x040fe20005000000 */
        /* <DEDUP_REMOVED lines=229> */
[----:B------:R-:W-:Y:S01]  /*7180*/  LEA.HI.X.SX32 R251, R237, R2, 0x2, P1 ;  /* 0x00000002edfb7211 */ /* 0x000fe200008f16ff */
[----:B------:R-:W-:Y:S01]  /*7190*/  IMAD R116, R116, UR4, RZ ;  /* 0x0000000474747c24 */ /* 0x000fe2000f8e02ff */
[----:B------:R-:W-:Y:S01]  /*71a0*/  LEA R238, P2, R235, R86, 0x2 ;  /* 0x00000056ebee7211 */ /* 0x000fe200078410ff */
[----:B------:R-:W-:Y:S01]  /*71b0*/  IMAD R87, R87, UR4, RZ ;  /* 0x0000000457577c24 */ /* 0x000fe2000f8e02ff */
[----:B------:R-:W-:Y:S01]  /*71c0*/  LEA.HI.X.SX32 R115, R115, R2, 0x2, P3 ;  /* 0x0000000273737211 */ /* 0x000fe200018f16ff */
[----:B------:R-:W-:Y:S01]  /*71d0*/  STL.64 [R1+0x258], R250 ;  /* 0x000258fa01007387 */ /* 0x000fe20000100a00 */
[----:B------:R-:W-:Y:S01]  /*71e0*/  @!P0 LOP3.LUT R0, RZ, R243, RZ, 0x33, !PT ;  /* 0x000000f3ff008212 */ /* 0x000fe200078e33ff */
[----:B------:R-:W-:Y:S01]  /*71f0*/  ULDC.64 UR4, c[0x0][0x210] ;  /* 0x0000840000047ab9 */ /* 0x000fe20000000a00 */
[-C--:B------:R-:W-:Y:S01]  /*7200*/  LEA R236, P1, R233, R86.reuse, 0x2 ;  /* 0x00000056e9ec7211 */ /* 0x080fe200078210ff */
[----:B------:R-:W-:Y:S01]  /*7210*/  STL [R1+0x250], R238 ;  /* 0x000250ee01007387 */ /* 0x000fe20000100800 */
[-C--:B------:R-:W-:Y:S01]  /*7220*/  LEA R248, P0, R231, R86.reuse, 0x2 ;  /* 0x00000056e7f87211 */ /* 0x080fe200078010ff */
[C---:B--2---:R-:W-:Y:S01]  /*7230*/  VIADD R120, R4.reuse, 0xffffffff ;  /* 0xffffffff04787836 */ /* 0x044fe20000000000 */
[-C--:B------:R-:W-:Y:S01]  /*7240*/  LEA R246, P6, R229, R86.reuse, 0x2 ;  /* 0x00000056e5f67211 */ /* 0x080fe200078c10ff */
[----:B------:R2:W-:Y:S01]  /*7250*/  STL.64 [R1+0x798], R114 ;  /* 0x0007987201007387 */ /* 0x0005e20000100a00 */
[-C--:B------:R-:W-:Y:S01]  /*7260*/  LEA R244, P5, R227, R86.reuse, 0x2 ;  /* 0x00000056e3f47211 */ /* 0x080fe200078a10ff */
[----:B------:R-:W-:Y:S01]  /*7270*/  VIADD R121, R4, 0xfffffffe ;  /* 0xfffffffe04797836 */ /* 0x000fe20000000000 */
[----:B------:R-:W-:-:S02]  /*7280*/  LEA R242, P4, R225, R86, 0x2 ;  /* 0x00000056e1f27211 */ /* 0x000fc400078810ff */
[-C--:B------:R-:W-:Y:S02]  /*7290*/  LEA.HI.X.SX32 R237, R233, R2.reuse, 0x2, P1 ;  /* 0x00000002e9ed7211 */ /* 0x080fe400008f16ff */
[-C--:B------:R-:W-:Y:S02]  /*72a0*/  LEA.HI.X.SX32 R249, R231, R2.reuse, 0x2, P0 ;  /* 0x00000002e7f97211 */ /* 0x080fe400000f16ff */
[-C--:B------:R-:W-:Y:S02]  /*72b0*/  LEA.HI.X.SX32 R247, R229, R2.reuse, 0x2, P6 ;  /* 0x00000002e5f77211 */ /* 0x080fe400030f16ff */
[-C--:B-1----:R-:W-:Y:S01]  /*72c0*/  LEA.HI.X.SX32 R245, R227, R2.reuse, 0x2, P5 ;  /* 0x00000002e3f57211 */ /* 0x082fe200028f16ff */
[----:B--2---:R-:W-:Y:S01]  /*72d0*/  IMAD.MOV.U32 R115, RZ, RZ, R239 ;  /* 0x000000ffff737224 */ /* 0x004fe200078e00ef */
[----:B------:R-:W-:Y:S01]  /*72e0*/  LEA.HI.X.SX32 R115, R235, R2, 0x2, P2 ;  /* 0x00000002eb737211 */ /* 0x000fe200010f16ff */
[----:B------:R-:W-:Y:S01]  /*72f0*/  IMAD.MOV.U32 R114, RZ, RZ, R238 ;  /* 0x000000ffff727224 */ /* 0x000fe200078e00ee */
[----:B------:R-:W-:-:S02]  /*7300*/  LEA R114, P2, R221, R86, 0x2 ;  /* 0x00000056dd727211 */ /* 0x000fc400078410ff */
[----:B------:R-:W-:Y:S01]  /*7310*/  LEA.HI.X.SX32 R243, R225, R2, 0x2, P4 ;  /* 0x00000002e1f37211 */ /* 0x000fe200020f16ff */
[----:B------:R1:W-:Y:S01]  /*7320*/  STL [R1+0x254], R115 ;  /* 0x0002547301007387 */ /* 0x0003e20000100800 */
[-C--:B------:R-:W-:Y:S02]  /*7330*/  LEA R238, P3, R223, R86.reuse, 0x2 ;  /* 0x00000056dfee7211 */ /* 0x080fe400078610ff */
[-C--:B------:R-:W-:Y:S01]  /*7340*/  LEA R234, P1, R219, R86.reuse, 0x2 ;  /* 0x00000056dbea7211 */ /* 0x080fe200078210ff */
[----:B------:R-:W-:Y:S01]  /*7350*/  STL.64 [R1+0x248], R236 ;  /* 0x000248ec01007387 */ /* 0x000fe20000100a00 */
[-C--:B------:R-:W-:Y:S02]  /*7360*/  LEA R232, P0, R217, R86.reuse, 0x2 ;  /* 0x00000056d9e87211 */ /* 0x080fe400078010ff */
[-C--:B------:R-:W-:Y:S01]  /*7370*/  LEA R230, P6, R215, R86.reuse, 0x2 ;  /* 0x00000056d7e67211 */ /* 0x080fe200078c10ff */
[----:B------:R-:W-:Y:S01]  /*7380*/  STL.64 [R1+0x240], R248 ;  /* 0x000240f801007387 */ /* 0x000fe20000100a00 */
[----:B------:R-:W-:-:S02]  /*7390*/  LEA R228, P5, R213, R86, 0x2 ;  /* 0x00000056d5e47211 */ /* 0x000fc400078a10ff */
[-C--:B-1----:R-:W-:Y:S01]  /*73a0*/  LEA.HI.X.SX32 R115, R221, R2.reuse, 0x2, P2 ;  /* 0x00000002dd737211 */ /* 0x082fe200010f16ff */
[----:B------:R-:W-:Y:S01]  /*73b0*/  STL.64 [R1+0x238], R246 ;  /* 0x000238f601007387 */ /* 0x000fe20000100a00 */
[----:B------:R-:W-:Y:S02]  /*73c0*/  LEA.HI.X.SX32 R239, R223, R2, 0x2, P3 ;  /* 0x00000002dfef7211 */ /* 0x000fe400018f16ff */
[----:B------:R-:W-:Y:S01]  /*73d0*/  LEA R226, P4, R211, R86, 0x2 ;  /* 0x00000056d3e27211 */ /* 0x000fe200078810ff */
[----:B------:R-:W-:Y:S01]  /*73e0*/  STL.64 [R1+0x230], R244 ;  /* 0x000230f401007387 */ /* 0x000fe20000100a00 */
[-C--:B------:R-:W-:Y:S02]  /*73f0*/  LEA.HI.X.SX32 R235, R219, R2.reuse, 0x2, P1 ;  /* 0x00000002dbeb7211 */ /* 0x080fe400008f16ff */
[-C--:B------:R-:W-:Y:S01]  /*7400*/  LEA.HI.X.SX32 R233, R217, R2.reuse, 0x2, P0 ;  /* 0x00000002d9e97211 */ /* 0x080fe200000f16ff */
[----:B------:R-:W-:Y:S01]  /*7410*/  STL.64 [R1+0x228], R242 ;  /* 0x000228f201007387 */ /* 0x000fe20000100a00 */
[----:B------:R-:W-:-:S02]  /*7420*/  LEA.HI.X.SX32 R231, R215, R2, 0x2, P6 ;  /* 0x00000002d7e77211 */ /* 0x000fc400030f16ff */
[-C--:B------:R-:W-:Y:S01]  /*7430*/  LEA.HI.X.SX32 R229, R213, R2.reuse, 0x2, P5 ;  /* 0x00000002d5e57211 */ /* 0x080fe200028f16ff */
[----:B------:R1:W-:Y:S01]  /*7440*/  STL.64 [R1+0x218], R114 ;  /* 0x0002187201007387 */ /* 0x0003e20000100a00 */
[----:B------:R-:W-:Y:S02]  /*7450*/  LEA.HI.X.SX32 R227, R211, R2, 0x2, P4 ;  /* 0x00000002d3e37211 */ /* 0x000fe400020f16ff */
[-C--:B------:R-:W-:Y:S01]  /*7460*/  LEA R224, P3, R209, R86.reuse, 0x2 ;  /* 0x00000056d1e07211 */ /* 0x080fe200078610ff */
[----:B------:R-:W-:Y:S01]  /*7470*/  STL.64 [R1+0x220], R238 ;  /* 0x000220ee01007387 */ /* 0x000fe20000100a00 */
[-C--:B------:R-:W-:Y:S02]  /*7480*/  LEA R220, P1, R205, R86.reuse, 0x2 ;  /* 0x00000056cddc7211 */ /* 0x080fe400078210ff */
[-C--:B------:R-:W-:Y:S01]  /*7490*/  LEA R218, P0, R203, R86.reuse, 0x2 ;  /* 0x00000056cbda7211 */ /* 0x080fe200078010ff */
[----:B------:R-:W-:Y:S01]  /*74a0*/  STL.64 [R1+0x210], R234 ;  /* 0x000210ea01007387 */ /* 0x000fe20000100a00 */
[----:B------:R-:W-:-:S02]  /*74b0*/  LEA R216, P6, R201, R86, 0x2 ;  /* 0x00000056c9d87211 */ /* 0x000fc400078c10ff */
[-C--:B------:R-:W-:Y:S01]  /*74c0*/  LEA R214, P5, R199, R86.reuse, 0x2 ;  /* 0x00000056c7d67211 */ /* 0x080fe200078a10ff */
[----:B------:R-:W-:Y:S01]  /*74d0*/  STL.64 [R1+0x208], R232 ;  /* 0x000208e801007387 */ /* 0x000fe20000100a00 */
[----:B-1----:R-:W-:Y:S02]  /*74e0*/  LEA R114, P2, R207, R86, 0x2 ;  /* 0x00000056cf727211 */ /* 0x002fe400078410ff */
[-C--:B------:R-:W-:Y:S01]  /*74f0*/  LEA.HI.X.SX32 R225, R209, R2.reuse, 0x2, P3 ;  /* 0x00000002d1e17211 */ /* 0x080fe200018f16ff */
[----:B------:R-:W-:Y:S01]  /*7500*/  STL.64 [R1+0x200], R230 ;  /* 0x000200e601007387 */ /* 0x000fe20000100a00 */
[----:B------:R-:W-:Y:S02]  /*7510*/  LEA.HI.X.SX32 R115, R207, R2, 0x2, P2 ;  /* 0x00000002cf737211 */ /* 0x000fe400010f16ff */
[----:B------:R-:W-:Y:S01]  /*7520*/  LEA R212, P4, R197, R86, 0x2 ;  /* 0x00000056c5d47211 */ /* 0x000fe200078810ff */
[----:B------:R-:W-:Y:S01]  /*7530*/  STL.64 [R1+0x1f8], R228 ;  /* 0x0001f8e401007387 */ /* 0x000fe20000100a00 */
[----:B------:R-:W-:-:S02]  /*7540*/  LEA.HI.X.SX32 R221, R205, R2, 0x2, P1 ;  /* 0x00000002cddd7211 */ /* 0x000fc400008f16ff */
[-C--:B------:R-:W-:Y:S01]  /*7550*/  LEA.HI.X.SX32 R219, R203, R2.reuse, 0x2, P0 ;  /* 0x00000002cbdb7211 */ /* 0x080fe200000f16ff */
[----:B------:R-:W-:Y:S01]  /*7560*/  STL.64 [R1+0x1f0], R226 ;  /* 0x0001f0e201007387 */ /* 0x000fe20000100a00 */
[-C--:B------:R-:W-:Y:S02]  /*7570*/  LEA.HI.X.SX32 R217, R201, R2.reuse, 0x2, P6 ;  /* 0x00000002c9d97211 */ /* 0x080fe400030f16ff */
[-C--:B------:R-:W-:Y:S01]  /*7580*/  LEA.HI.X.SX32 R215, R199, R2.reuse, 0x2, P5 ;  /* 0x00000002c7d77211 */ /* 0x080fe200028f16ff */
[----:B------:R1:W-:Y:S01]  /*7590*/  STL.64 [R1+0x1e0], R114 ;  /* 0x0001e07201007387 */ /* 0x0003e20000100a00 */
[----:B------:R-:W-:Y:S02]  /*75a0*/  LEA.HI.X.SX32 R213, R197, R2, 0x2, P4 ;  /* 0x00000002c5d57211 */ /* 0x000fe400020f16ff */
[-C--:B------:R-:W-:Y:S01]  /*75b0*/  LEA R210, P3, R195, R86.reuse, 0x2 ;  /* 0x00000056c3d27211 */ /* 0x080fe200078610ff */
[----:B------:R-:W-:Y:S01]  /*75c0*/  STL.64 [R1+0x1e8], R224 ;  /* 0x0001e8e001007387 */ /* 0x000fe20000100a00 */
[----:B------:R-:W-:-:S02]  /*75d0*/  LEA R206, P1, R191, R86, 0x2 ;  /* 0x00000056bfce7211 */ /* 0x000fc400078210ff */
[-C--:B------:R-:W-:Y:S01]  /*75e0*/  LEA R204, P0, R189, R86.reuse, 0x2 ;  /* 0x00000056bdcc7211 */ /* 0x080fe200078010ff */
[----:B------:R-:W-:Y:S01]  /*75f0*/  STL.64 [R1+0x1d8], R220 ;  /* 0x0001d8dc01007387 */ /* 0x000fe20000100a00 */
[-C--:B------:R-:W-:Y:S02]  /*7600*/  LEA R202, P6, R187, R86.reuse, 0x2 ;  /* 0x00000056bbca7211 */ /* 0x080fe400078c10ff */
[-C--:B------:R-:W-:Y:S01]  /*7610*/  LEA R200, P5, R185, R86.reuse, 0x2 ;  /* 0x00000056b9c87211 */ /* 0x080fe200078a10ff */
[----:B------:R-:W-:Y:S01]  /*7620*/  STL.64 [R1+0x1d0], R218 ;  /* 0x0001d0da01007387 */ /* 0x000fe20000100a00 */
[----:B-1----:R-:W-:Y:S02]  /*7630*/  LEA R114, P2, R193, R86, 0x2 ;  /* 0x00000056c1727211 */ /* 0x002fe400078410ff */
[-C--:B------:R-:W-:Y:S01]  /*7640*/  LEA.HI.X.SX32 R211, R195, R2.reuse, 0x2, P3 ;  /* 0x00000002c3d37211 */ /* 0x080fe200018f16ff */
[----:B------:R-:W-:Y:S01]  /*7650*/  STL.64 [R1+0x1c8], R216 ;  /* 0x0001c8d801007387 */ /* 0x000fe20000100a00 */
[----:B------:R-:W-:-:S02]  /*7660*/  LEA.HI.X.SX32 R115, R193, R2, 0x2, P2 ;  /* 0x00000002c1737211 */ /* 0x000fc400010f16ff */
[----:B------:R-:W-:Y:S01]  /*7670*/  LEA R198, P4, R183, R86, 0x2 ;  /* 0x00000056b7c67211 */ /* 0x000fe200078810ff */
[----:B------:R-:W-:Y:S01]  /*7680*/  STL.64 [R1+0x1c0], R214 ;  /* 0x0001c0d601007387 */ /* 0x000fe20000100a00 */
[-C--:B------:R-:W-:Y:S02]  /*7690*/  LEA.HI.X.SX32 R207, R191, R2.reuse, 0x2, P1 ;  /* 0x00000002bfcf7211 */ /* 0x080fe400008f16ff */
[-C--:B------:R-:W-:Y:S01]  /*76a0*/  LEA.HI.X.SX32 R205, R189, R2.reuse, 0x2, P0 ;  /* 0x00000002bdcd7211 */ /* 0x080fe200000f16ff */
[----:B------:R-:W-:Y:S01]  /*76b0*/  STL.64 [R1+0x1b8], R212 ;  /* 0x0001b8d401007387 */ /* 0x000fe20000100a00 */
[-C--:B------:R-:W-:Y:S02]  /*76c0*/  LEA.HI.X.SX32 R203, R187, R2.reuse, 0x2, P6 ;  /* 0x00000002bbcb7211 */ /* 0x080fe400030f16ff */
[-C--:B------:R-:W-:Y:S01]  /*76d0*/  LEA.HI.X.SX32 R201, R185, R2.reuse, 0x2, P5 ;  /* 0x00000002b9c97211 */ /* 0x080fe200028f16ff */
[----:B------:R1:W-:Y:S01]  /*76e0*/  STL.64 [R1+0x1a8], R114 ;  /* 0x0001a87201007387 */ /* 0x0003e20000100a00 */
[----:B------:R-:W-:-:S02]  /*76f0*/  LEA.HI.X.SX32 R199, R183, R2, 0x2, P4 ;  /* 0x00000002b7c77211 */ /* 0x000fc400020f16ff */
[-C--:B------:R-:W-:Y:S01]  /*7700*/  LEA R196, P3, R181, R86.reuse, 0x2 ;  /* 0x00000056b5c47211 */ /* 0x080fe200078610ff */
[----:B------:R-:W-:Y:S01]  /*7710*/  STL.64 [R1+0x1b0], R210 ;  /* 0x0001b0d201007387 */ /* 0x000fe20000100a00 */
[-C--:B------:R-:W-:Y:S02]  /*7720*/  LEA R192, P1, R177, R86.reuse, 0x2 ;  /* 0x00000056b1c07211 */ /* 0x080fe400078210ff */
[-C--:B------:R-:W-:Y:S01]  /*7730*/  LEA R190, P0, R175, R86.reuse, 0x2 ;  /* 0x00000056afbe7211 */ /* 0x080fe200078010ff */
[----:B------:R-:W-:Y:S01]  /*7740*/  STL.64 [R1+0x1a0], R206 ;  /* 0x0001a0ce01007387 */ /* 0x000fe20000100a00 */
[-C--:B------:R-:W-:Y:S02]  /*7750*/  LEA R188, P6, R173, R86.reuse, 0x2 ;  /* 0x00000056adbc7211 */ /* 0x080fe400078c10ff */
[-C--:B------:R-:W-:Y:S01]  /*7760*/  LEA R186, P5, R171, R86.reuse, 0x2 ;  /* 0x00000056abba7211 */ /* 0x080fe200078a10ff */
[----:B------:R-:W-:Y:S01]  /*7770*/  STL.64 [R1+0x198], R204 ;  /* 0x000198cc01007387 */ /* 0x000fe20000100a00 */
[----:B-1----:R-:W-:-:S02]  /*7780*/  LEA R114, P2, R179, R86, 0x2 ;  /* 0x00000056b3727211 */ /* 0x002fc400078410ff */
[-C--:B------:R-:W-:Y:S01]  /*7790*/  LEA.HI.X.SX32 R197, R181, R2.reuse, 0x2, P3 ;  /* 0x00000002b5c57211 */ /* 0x080fe200018f16ff */
        /* <DEDUP_REMOVED lines=91> */
[----:B------:R-:W-:Y:S02]  /*7d50*/  LEA.HI.X.SX32 R133, R107, R2, 0x2, P6 ;  /* 0x000000026b857211 */ /* 0x000fe400030f16ff */
[----:B------:R-:W-:Y:S01]  /*7d60*/  LEA R126, P3, R101, R86, 0x2 ;  /* 0x00000056657e7211 */ /* 0x000fe200078610ff */
[----:B------:R1:W-:Y:S01]  /*7d70*/  STL.64 [R1+0x90], R114 ;  /* 0x0000907201007387 */ /* 0x0003e20000100a00 */
[----:B------:R-:W-:Y:S02]  /*7d80*/  LEA.HI.X.SX32 R131, R105, R2, 0x2, P5 ;  /* 0x0000000269837211 */ /* 0x000fe400028f16ff */
[----:B------:R-:W-:Y:S01]  /*7d90*/  LEA R122, P1, R97, R86, 0x2 ;  /* 0x00000056617a7211 */ /* 0x000fe200078210ff */
[----:B------:R-:W-:Y:S01]  /*7da0*/  STL.64 [R1+0x98], R140 ;  /* 0x0000988c01007387 */ /* 0x000fe20000100a00 */
[----:B------:R-:W-:-:S02]  /*7db0*/  LEA.HI.X.SX32 R129, R103, R2, 0x2, P4 ;  /* 0x0000000267817211 */ /* 0x000fc400020f16ff */
[-C--:B------:R-:W-:Y:S01]  /*7dc0*/  LEA R110, P0, R95, R86.reuse, 0x2 ;  /* 0x000000565f6e7211 */ /* 0x080fe200078010ff */
[----:B------:R-:W-:Y:S01]  /*7dd0*/  STL.64 [R1+0x88], R136 ;  /* 0x0000888801007387 */ /* 0x000fe20000100a00 */
[----:B------:R-:W-:Y:S02]  /*7de0*/  LEA R108, P6, R93, R86, 0x2 ;  /* 0x000000565d6c7211 */ /* 0x000fe400078c10ff */
[----:B------:R-:W-:Y:S01]  /*7df0*/  LEA.HI.X.SX32 R127, R101, R2, 0x2, P3 ;  /* 0x00000002657f7211 */ /* 0x000fe200018f16ff */
[----:B------:R-:W-:Y:S01]  /*7e00*/  STL.64 [R1+0x80], R134 ;  /* 0x0000808601007387 */ /* 0x000fe20000100a00 */
[-C--:B-1----:R-:W-:Y:S02]  /*7e10*/  LEA R114, P2, R99, R86.reuse, 0x2 ;  /* 0x0000005663727211 */ /* 0x082fe400078410ff */
[----:B------:R-:W-:Y:S01]  /*7e20*/  LEA R106, P5, R91, R86, 0x2 ;  /* 0x000000565b6a7211 */ /* 0x000fe200078a10ff */
[----:B------:R-:W-:Y:S01]  /*7e30*/  STL.64 [R1+0x78], R132 ;  /* 0x0000788401007387 */ /* 0x000fe20000100a00 */
[----:B------:R-:W-:-:S02]  /*7e40*/  LEA.HI.X.SX32 R115, R99, R2, 0x2, P2 ;  /* 0x0000000263737211 */ /* 0x000fc400010f16ff */
[----:B------:R-:W-:Y:S01]  /*7e50*/  LEA.HI.X.SX32 R123, R97, R2, 0x2, P1 ;  /* 0x00000002617b7211 */ /* 0x000fe200008f16ff */
[----:B------:R-:W-:Y:S01]  /*7e60*/  STL.64 [R1+0x70], R130 ;  /* 0x0000708201007387 */ /* 0x000fe20000100a00 */
[----:B------:R-:W-:Y:S02]  /*7e70*/  LEA R104, P4, R89, R86, 0x2 ;  /* 0x0000005659687211 */ /* 0x000fe400078810ff */
[----:B------:R-:W-:Y:S01]  /*7e80*/  LEA.HI.X.SX32 R111, R95, R2, 0x2, P0 ;  /* 0x000000025f6f7211 */ /* 0x000fe200000f16ff */
[----:B------:R-:W-:Y:S01]  /*7e90*/  STL.64 [R1+0x68], R128 ;  /* 0x0000688001007387 */ /* 0x000fe20000100a00 */
[-C--:B------:R-:W-:Y:S02]  /*7ea0*/  LEA R102, P3, R83, R86.reuse, 0x2 ;  /* 0x0000005653667211 */ /* 0x080fe400078610ff */
[----:B------:R-:W-:Y:S01]  /*7eb0*/  LEA R96, P0, R77, R86, 0x2 ;  /* 0x000000564d607211 */ /* 0x000fe200078010ff */
[----:B------:R1:W-:Y:S01]  /*7ec0*/  STL.64 [R1+0x58], R114 ;  /* 0x0000587201007387 */ /* 0x0003e20000100a00 */
[----:B------:R-:W-:-:S02]  /*7ed0*/  LEA.HI.X.SX32 R109, R93, R2, 0x2, P6 ;  /* 0x000000025d6d7211 */ /* 0x000fc400030f16ff */
[----:B------:R-:W-:Y:S01]  /*7ee0*/  LEA.HI.X.SX32 R107, R91, R2, 0x2, P5 ;  /* 0x000000025b6b7211 */ /* 0x000fe200028f16ff */
[----:B------:R-:W-:Y:S01]  /*7ef0*/  STL.64 [R1+0x60], R126 ;  /* 0x0000607e01007387 */ /* 0x000fe20000100a00 */
[----:B------:R-:W-:Y:S02]  /*7f00*/  LEA R98, P1, R79, R86, 0x2 ;  /* 0x000000564f627211 */ /* 0x000fe400078210ff */
[-C--:B------:R-:W-:Y:S01]  /*7f10*/  LEA.HI.X.SX32 R105, R89, R2.reuse, 0x2, P4 ;  /* 0x0000000259697211 */ /* 0x080fe200020f16ff */
[----:B------:R-:W-:Y:S01]  /*7f20*/  STL.64 [R1+0x50], R122 ;  /* 0x0000507a01007387 */ /* 0x000fe20000100a00 */
[-C--:B------:R-:W-:Y:S02]  /*7f30*/  LEA.HI.X.SX32 R103, R83, R2.reuse, 0x2, P3 ;  /* 0x0000000253677211 */ /* 0x080fe400018f16ff */
[----:B------:R-:W-:Y:S01]  /*7f40*/  LEA.HI.X.SX32 R99, R79, R2, 0x2, P1 ;  /* 0x000000024f637211 */ /* 0x000fe200008f16ff */
[----:B------:R-:W-:Y:S01]  /*7f50*/  STL.64 [R1+0x48], R110 ;  /* 0x0000486e01007387 */ /* 0x000fe20000100a00 */
[----:B-1----:R-:W-:-:S02]  /*7f60*/  LEA R114, P2, R81, R86, 0x2 ;  /* 0x0000005651727211 */ /* 0x002fc400078410ff */
[----:B------:R-:W-:Y:S01]  /*7f70*/  LEA R94, P6, R75, R86, 0x2 ;  /* 0x000000564b5e7211 */ /* 0x000fe200078c10ff */
[----:B------:R-:W-:Y:S01]  /*7f80*/  STL [R1+0x10], R96 ;  /* 0x0000106001007387 */ /* 0x000fe20000100800 */
[----:B------:R-:W-:Y:S02]  /*7f90*/  LEA.HI.X.SX32 R115, R81, R2, 0x2, P2 ;  /* 0x0000000251737211 */ /* 0x000fe400010f16ff */
[-C--:B------:R-:W-:Y:S01]  /*7fa0*/  LEA R88, P5, R73, R86.reuse, 0x2 ;  /* 0x0000005649587211 */ /* 0x080fe200078a10ff */
[----:B------:R-:W-:Y:S01]  /*7fb0*/  STL.64 [R1+0x40], R108 ;  /* 0x0000406c01007387 */ /* 0x000fe20000100a00 */
[-C--:B------:R-:W-:Y:S02]  /*7fc0*/  LEA R8, P4, R9, R86.reuse, 0x2 ;  /* 0x0000005609087211 */ /* 0x080fe400078810ff */
[-C--:B------:R-:W-:Y:S01]  /*7fd0*/  LEA R62, P2, R63, R86.reuse, 0x2 ;  /* 0x000000563f3e7211 */ /* 0x080fe200078410ff */
[----:B------:R-:W-:Y:S01]  /*7fe0*/  STL.64 [R1+0x38], R106 ;  /* 0x0000386a01007387 */ /* 0x000fe20000100a00 */
[----:B------:R-:W-:-:S02]  /*7ff0*/  LEA R36, P3, R37, R86, 0x2 ;  /* 0x0000005625247211 */ /* 0x000fc400078610ff */
[----:B------:R-:W-:Y:S01]  /*8000*/  LEA R90, P1, R71, R86, 0x2 ;  /* 0x00000056475a7211 */ /* 0x000fe200078210ff */
[----:B------:R-:W-:Y:S04]  /*8010*/  STL.64 [R1+0x30], R104 ;  /* 0x0000306801007387 */ /* 0x000fe80000100a00 */
[----:B------:R-:W-:Y:S04]  /*8020*/  STL.64 [R1+0x28], R102 ;  /* 0x0000286601007387 */ /* 0x000fe80000100a00 */
[----:B------:R-:W-:Y:S04]  /*8030*/  STL.64 [R1+0x20], R114 ;  /* 0x0000207201007387 */ /* 0x000fe80000100a00 */
[----:B------:R1:W-:Y:S04]  /*8040*/  STL.64 [R1+0x7a0], R114 ;  /* 0x0007a07201007387 */ /* 0x0003e80000100a00 */
[----:B------:R2:W-:Y:S04]  /*8050*/  STL.64 [R1+0x18], R98 ;  /* 0x0000186201007387 */ /* 0x0005e80000100a00 */
[----:B-1----:R-:W3:Y:S01]  /*8060*/  LDL.64 R114, [R1+0x10] ;  /* 0x0000100001727983 */ /* 0x002ee20000100a00 */
[----:B------:R-:W-:Y:S01]  /*8070*/  LEA.HI.X.SX32 R95, R75, R2, 0x2, P6 ;  /* 0x000000024b5f7211 */ /* 0x000fe200030f16ff */
[----:B------:R-:W-:Y:S01]  /*8080*/  IMAD R5, R0, R5, RZ ;  /* 0x0000000500057224 */ /* 0x000fe200078e02ff */
[----:B------:R-:W-:Y:S01]  /*8090*/  LEA R38, P6, R39, R86, 0x2 ;  /* 0x0000005627267211 */ /* 0x000fe200078c10ff */
[----:B------:R-:W-:Y:S01]  /*80a0*/  VIADD R0, R4, 0xfffffffc ;  /* 0xfffffffc04007836 */ /* 0x000fe20000000000 */
[-C--:B------:R-:W-:Y:S01]  /*80b0*/  LEA.HI.X.SX32 R89, R73, R2.reuse, 0x2, P5 ;  /* 0x0000000249597211 */ /* 0x080fe200028f16ff */
[C---:B------:R-:W-:Y:S01]  /*80c0*/  IMAD R129, R240.reuse, 0x18, RZ ;  /* 0x00000018f0817824 */ /* 0x040fe200078e02ff */
[-C--:B------:R-:W-:Y:S01]  /*80d0*/  LEA.HI.X.SX32 R9, R9, R2.reuse, 0x2, P4 ;  /* 0x0000000209097211 */ /* 0x080fe200020f16ff */
[C---:B------:R-:W-:Y:S01]  /*80e0*/  IMAD R124, R240.reuse, 0x14, RZ ;  /* 0x00000014f07c7824 */ /* 0x040fe200078e02ff */
[----:B------:R-:W-:Y:S01]  /*80f0*/  LEA.HI.X.SX32 R63, R63, R2, 0x2, P2 ;  /* 0x000000023f3f7211 */ /* 0x000fe200010f16ff */
[C---:B------:R-:W-:Y:S01]  /*8100*/  IMAD R138, R240.reuse, 0x1c, RZ ;  /* 0x0000001cf08a7824 */ /* 0x040fe200078e02ff */
[-C--:B------:R-:W-:Y:S01]  /*8110*/  LEA R64, P5, R65, R86.reuse, 0x2 ;  /* 0x0000005641407211 */ /* 0x080fe200078a10ff */
[C---:B------:R-:W-:Y:S01]  /*8120*/  IMAD R174, R240.reuse, 0x28, RZ ;  /* 0x00000028f0ae7824 */ /* 0x040fe200078e02ff */
[----:B------:R-:W-:Y:S01]  /*8130*/  LEA R92, P4, R69, R86, 0x2 ;  /* 0x00000056455c7211 */ /* 0x000fe200078810ff */
[C---:B------:R-:W-:Y:S01]  /*8140*/  IMAD R155, R240.reuse, 0x24, RZ ;  /* 0x00000024f09b7824 */ /* 0x040fe200078e02ff */
[----:B------:R-:W-:Y:S01]  /*8150*/  LEA.HI.X.SX32 R37, R37, R2, 0x2, P3 ;  /* 0x0000000225257211 */ /* 0x000fe200018f16ff */
[C---:B------:R-:W-:Y:S01]  /*8160*/  IMAD R201, R240.reuse, 0x30, RZ ;  /* 0x00000030f0c97824 */ /* 0x040fe200078e02ff */
[-C--:B------:R-:W-:Y:S01]  /*8170*/  LEA R40, P2, R41, R86.reuse, 0x2 ;  /* 0x0000005629287211 */ /* 0x080fe200078410ff */
[C---:B------:R-:W-:Y:S01]  /*8180*/  IMAD R182, R240.reuse, 0x2c, RZ ;  /* 0x0000002cf0b67824 */ /* 0x040fe200078e02ff */
[----:B------:R-:W-:Y:S01]  /*8190*/  LEA R14, P3, R15, R86, 0x2 ;  /* 0x000000560f0e7211 */ /* 0x000fe200078610ff */
        /* <DEDUP_REMOVED lines=10> */
[C---:B------:R-:W-:Y:S01]  /*8240*/  IMAD.SHL.U32 R126, R240.reuse, 0x10, RZ ;  /* 0x00000010f07e7824 */ /* 0x040fe200078e00ff */
        /* <DEDUP_REMOVED lines=10> */
[----:B------:R-:W-:Y:S01]  /*82f0*/  LEA R18, P2, R19, R86, 0x2 ;  /* 0x0000005613127211 */ /* 0x000fe200078410ff */
[C---:B------:R-:W-:Y:S01]  /*8300*/  IMAD R127, R240.reuse, 0x11, RZ ;  /* 0x00000011f07f7824 */ /* 0x040fe200078e02ff */
[-C--:B------:R-:W-:Y:S01]  /*8310*/  LEA.HI.X.SX32 R67, R67, R2.reuse, 0x2, P1 ;  /* 0x0000000243437211 */ /* 0x080fe200008f16ff */
[C---:B------:R-:W-:Y:S01]  /*8320*/  IMAD R186, R240.reuse, 0x4c, RZ ;  /* 0x0000004cf0ba7824 */ /* 0x040fe200078e02ff */
[----:B------:R-:W-:Y:S01]  /*8330*/  LEA.HI.X.SX32 R17, R17, R2, 0x2, P6 ;  /* 0x0000000211117211 */ /* 0x000fe200030f16ff */
[----:B------:R-:W-:Y:S01]  /*8340*/  IMAD R198, R240, 0x58, RZ ;  /* 0x00000058f0c67824 */ /* 0x000fe200078e02ff */
[-C--:B------:R-:W-:Y:S01]  /*8350*/  LEA R44, P1, R22, R86.reuse, 0x2 ;  /* 0x00000056162c7211 */ /* 0x080fe200078210ff */
[C---:B------:R-:W-:Y:S01]  /*8360*/  IMAD R135, R240.reuse, 0x13, RZ ;  /* 0x00000013f0877824 */ /* 0x040fe200078e02ff */
[----:B--2---:R-:W-:Y:S01]  /*8370*/  LEA R98, P6, R47, R86, 0x2 ;  /* 0x000000562f627211 */ /* 0x004fe200078c10ff */
[C---:B------:R-:W-:Y:S01]  /*8380*/  IMAD R134, R240.reuse, 0x54, RZ ;  /* 0x00000054f0867824 */ /* 0x040fe200078e02ff */
[-C--:B------:R-:W-:Y:S01]  /*8390*/  LEA.HI.X.SX32 R43, R43, R2.reuse, 0x2, P5 ;  /* 0x000000022b2b7211 */ /* 0x080fe200028f16ff */
[C---:B------:R-:W-:Y:S01]  /*83a0*/  IMAD R137, R240.reuse, 0x16, RZ ;  /* 0x00000016f0897824 */ /* 0x040fe200078e02ff */
[-C--:B------:R-:W-:Y:S01]  /*83b0*/  LEA.HI.X.SX32 R69, R55, R2.reuse, 0x2, P4 ;  /* 0x0000000237457211 */ /* 0x080fe200020f16ff */
[C---:B------:R-:W-:Y:S01]  /*83c0*/  IMAD R214, R240.reuse, 0x60, RZ ;  /* 0x00000060f0d67824 */ /* 0x040fe200078e02ff */
[----:B------:R-:W-:Y:S01]  /*83d0*/  LEA.HI.X.SX32 R19, R19, R2, 0x2, P2 ;  /* 0x0000000213137211 */ /* 0x000fe200010f16ff */
[C---:B------:R-:W-:Y:S01]  /*83e0*/  IMAD R136, R240.reuse, 0x15, RZ ;  /* 0x00000015f0887824 */ /* 0x040fe200078e02ff */
[-C--:B------:R-:W-:Y:S01]  /*83f0*/  LEA R20, P5, R21, R86.reuse, 0x2 ;  /* 0x0000005615147211 */ /* 0x080fe200078a10ff */
[----:B------:R-:W-:Y:S01]  /*8400*/  IMAD R212, R240, 0x5c, RZ ;  /* 0x0000005cf0d47824 */ /* 0x000fe200078e02ff */
[-C--:B------:R-:W-:Y:S01]  /*8410*/  LEA R46, P4, R24, R86.reuse, 0x2 ;  /* 0x00000056182e7211 */ /* 0x080fe200078810ff */
[C---:B------:R-:W-:Y:S01]  /*8420*/  IMAD R226, R240.reuse, 0x68, RZ ;  /* 0x00000068f0e27824 */ /* 0x040fe200078e02ff */
[----:B------:R-:W-:Y:S01]  /*8430*/  LEA R100, P2, R49, R86, 0x2 ;  /* 0x0000005631647211 */ /* 0x000fe200078410ff */
[C---:B------:R-:W-:Y:S01]  /*8440*/  IMAD R139, R240.reuse, 0x17, RZ ;  /* 0x00000017f08b7824 */ /* 0x040fe200078e02ff */
[-C--:B------:R-:W-:Y:S01]  /*8450*/  LEA.HI.X.SX32 R99, R47, R2.reuse, 0x2, P6 ;  /* 0x000000022f637211 */ /* 0x080fe200030f16ff */
[C---:B------:R-:W-:Y:S01]  /*8460*/  IMAD R244, R240.reuse, 0x64, RZ ;  /* 0x00000064f0f47824 */ /* 0x040fe200078e02ff */
[-C--:B------:R-:W-:Y:S01]  /*8470*/  LEA.HI.X.SX32 R21, R21, R2.reuse, 0x2, P5 ;  /* 0x0000000215157211 */ /* 0x080fe200028f16ff */
[----:B------:R-:W-:Y:S01]  /*8480*/  IMAD R141, R240, 0x1a, RZ ;  /* 0x0000001af08d7824 */ /* 0x000fe200078e02ff */
[-C--:B------:R-:W-:Y:S01]  /*8490*/  LEA.HI.X.SX32 R47, R24, R2.reuse, 0x2, P4 ;  /* 0x00000002182f7211 */ /* 0x080fe200020f16ff */
[C---:B------:R-:W-:Y:S01]  /*84a0*/  IMAD R228, R240.reuse, 0x70, RZ ;  /* 0x00000070f0e47824 */ /* 0x040fe200078e02ff */
[----:B------:R-:W-:Y:S01]  /*84b0*/  LEA.HI.X.SX32 R101, R49, R2, 0x2, P2 ;  /* 0x0000000231657211 */ /* 0x000fe200010f16ff */
[----:B------:R-:W-:Y:S01]  /*84c0*/  IMAD R140, R240, 0x19, RZ ;  /* 0x00000019f08c7824 */ /* 0x000fe200078e02ff */
[-C--:B------:R-:W-:Y:S01]  /*84d0*/  LEA R74, P6, R52, R86.reuse, 0x2 ;  /* 0x00000056344a7211 */ /* 0x080fe200078c10ff */
[C---:B------:R-:W-:Y:S01]  /*84e0*/  IMAD R216, R240.reuse, 0x6c, RZ ;  /* 0x0000006cf0d87824 */ /* 0x040fe200078e02ff */
[-C--:B------:R-:W-:Y:S01]  /*84f0*/  LEA R102, P5, R51, R86.reuse, 0x2 ;  /* 0x0000005633667211 */ /* 0x080fe200078a10ff */
[C---:B------:R-:W-:Y:S01]  /*8500*/  IMAD R151, R240.reuse, 0x78, RZ ;  /* 0x00000078f0977824 */ /* 0x040fe200078e02ff */
[-C--:B------:R-:W-:Y:S01]  /*8510*/  LEA R24, P4, R25, R86.reuse, 0x2 ;  /* 0x0000005619187211 */ /* 0x080fe200078810ff */
[C---:B------:R-:W-:Y:S01]  /*8520*/  IMAD R150, R240.reuse, 0x1b, RZ ;  /* 0x0000001bf0967824 */ /* 0x040fe200078e02ff */
[----:B------:R-:W-:Y:S01]  /*8530*/  LEA R76, P2, R53, R86, 0x2 ;  /* 0x00000056354c7211 */ /* 0x000fe200078410ff */
[----:B------:R-:W-:Y:S01]  /*8540*/  IMAD R230, R240, 0x74, RZ ;  /* 0x00000074f0e67824 */ /* 0x000fe200078e02ff */
[-C--:B------:R-:W-:Y:S01]  /*8550*/  LEA.HI.X.SX32 R75, R52, R2.reuse, 0x2, P6 ;  /* 0x00000002344b7211 */ /* 0x080fe200030f16ff */
[C---:B------:R-:W-:Y:S01]  /*8560*/  IMAD R154, R240.reuse, 0x1e, RZ ;  /* 0x0000001ef09a7824 */ /* 0x040fe200078e02ff */
[-C--:B------:R-:W-:Y:S01]  /*8570*/  LEA.HI.X.SX32 R103, R51, R2.reuse, 0x2, P5 ;  /* 0x0000000233677211 */ /* 0x080fe200028f16ff */
[C---:B------:R-:W-:Y:S01]  /*8580*/  IMAD R153, R240.reuse, 0x1d, RZ ;  /* 0x0000001df0997824 */ /* 0x040fe200078e02ff */
[----:B------:R-:W-:Y:S01]  /*8590*/  LEA.HI.X.SX32 R25, R25, R2, 0x2, P4 ;  /* 0x0000000219197211 */ /* 0x000fe200020f16ff */
[----:B------:R-:W-:Y:S01]  /*85a0*/  IMAD R152, R240, 0x7c, RZ ;  /* 0x0000007cf0987824 */ /* 0x000fe200078e02ff */
[-C--:B------:R-:W-:Y:S01]  /*85b0*/  LEA R52, P6, R30, R86.reuse, 0x2 ;  /* 0x000000561e347211 */ /* 0x080fe200078c10ff */
[C---:B------:R-:W-:Y:S01]  /*85c0*/  IMAD.SHL.U32 R164, R240.reuse, 0x20, RZ ;  /* 0x00000020f0a47824 */ /* 0x040fe200078e00ff */
        /* <DEDUP_REMOVED lines=10> */
[C---:B------:R-:W-:Y:S01]  /*8670*/  LEA R82, P4, R59.reuse, R86, 0x2 ;  /* 0x000000563b527211 */ /* 0x040fe200078810ff */
[C---:B------:R-:W-:Y:S01]  /*8680*/  IMAD R190, R240.reuse, 0x90, RZ ;  /* 0x00000090f0be7824 */ /* 0x040fe200078e02ff */
[----:B------:R-:W-:Y:S01]  /*8690*/  ULDC.64 UR12, c[0x0][0x208] ;  /* 0x00008200000c7ab9 */ /* 0x000fe20000000a00 */
[C---:B------:R-:W-:Y:S01]  /*86a0*/  IMAD R169, R240.reuse, 0x21, RZ ;  /* 0x00000021f0a97824 */ /* 0x040fe200078e02ff */
[----:B------:R-:W-:Y:S01]  /*86b0*/  LEA.HI.X.SX32 R83, R59, R2, 0x2, P4 ;  /* 0x000000023b537211 */ /* 0x000fe200020f16ff */
[----:B------:R-:W-:Y:S01]  /*86c0*/  IMAD R165, R240, 0x8c, RZ ;  /* 0x0000008cf0a57824 */ /* 0x000fe200078e02ff */
[----:B------:R-:W-:Y:S01]  /*86d0*/  LEA R60, P4, R116, R86, 0x2 ;  /* 0x00000056743c7211 */ /* 0x000fe200078810ff */
[----:B------:R-:W-:-:S02]  /*86e0*/  IMAD R176, R240, 0x98, RZ ;  /* 0x00000098f0b07824 */ /* 0x000fc400078e02ff */
[C---:B------:R-:W-:Y:S02]  /*86f0*/  IMAD R175, R240.reuse, 0x23, RZ ;  /* 0x00000023f0af7824 */ /* 0x040fe400078e02ff */
[C---:B------:R-:W-:Y:S02]  /*8700*/  IMAD R173, R240.reuse, 0x94, RZ ;  /* 0x00000094f0ad7824 */ /* 0x040fe400078e02ff */
[C---:B------:R-:W-:Y:S02]  /*8710*/  IMAD R179, R240.reuse, 0x26, RZ ;  /* 0x00000026f0b37824 */ /* 0x040fe400078e02ff */
[C---:B------:R-:W-:Y:S02]  /*8720*/  IMAD R178, R240.reuse, 0xa0, RZ ;  /* 0x000000a0f0b27824 */ /* 0x040fe400078e02ff */
[C---:B------:R-:W-:Y:S02]  /*8730*/  IMAD R177, R240.reuse, 0x25, RZ ;  /* 0x00000025f0b17824 */ /* 0x040fe400078e02ff */
        /* <DEDUP_REMOVED lines=27> */
[----:B------:R-:W-:Y:S01]  /*88f0*/  IMAD.SHL.U32 R249, R240, 0x4, RZ ;  /* 0x00000004f0f97824 */ /* 0x000fe200078e00ff */
[----:B---3--:R-:W-:Y:S01]  /*8900*/  LEA.HI.X.SX32 R115, R77, R2, 0x2, P0 ;  /* 0x000000024d737211 */ /* 0x008fe200000f16ff */
[----:B------:R-:W-:Y:S01]  /*8910*/  IMAD.MOV.U32 R114, RZ, RZ, R96 ;  /* 0x000000ffff727224 */ /* 0x000fe200078e0060 */
[-C--:B------:R-:W-:Y:S02]  /*8920*/  LEA R10, P0, R11, R86.reuse, 0x2 ;  /* 0x000000560b0a7211 */ /* 0x080fe400078010ff */
[----:B------:R-:W-:Y:S01]  /*8930*/  LEA R96, P3, R45, R86, 0x2 ;  /* 0x000000562d607211 */ /* 0x000fe200078610ff */
[----:B------:R-:W-:Y:S01]  /*8940*/  STL [R1+0x14], R115 ;  /* 0x0000147301007387 */ /* 0x000fe20000100800 */
[----:B------:R-:W-:-:S02]  /*8950*/  LEA.HI.X.SX32 R11, R11, R2, 0x2, P0 ;  /* 0x000000020b0b7211 */ /* 0x000fc400000f16ff */
[----:B------:R-:W-:Y:S01]  /*8960*/  LEA.HI.X.SX32 R97, R45, R2, 0x2, P3 ;  /* 0x000000022d617211 */ /* 0x000fe200018f16ff */
[----:B------:R1:W-:Y:S01]  /*8970*/  STL.64 [R1+0x828], R114 ;  /* 0x0008287201007387 */ /* 0x0003e20000100a00 */
[----:B------:R-:W-:Y:S02]  /*8980*/  LEA R72, P3, R50, R86, 0x2 ;  /* 0x0000005632487211 */ /* 0x000fe400078610ff */
[----:B------:R-:W-:Y:S01]  /*8990*/  LEA.HI.X.SX32 R45, R22, R2, 0x2, P1 ;  /* 0x00000002162d7211 */ /* 0x000fe200008f16ff */
[----:B------:R2:W-:Y:S01]  /*89a0*/  STL.64 [R1+0x8], R94 ;  /* 0x0000085e01007387 */ /* 0x0005e20000100a00 */
[----:B------:R-:W-:Y:S02]  /*89b0*/  LEA R22, P1, R23, R86, 0x2 ;  /* 0x0000005617167211 */ /* 0x000fe400078210ff */
[----:B------:R-:W-:Y:S01]  /*89c0*/  LEA.HI.X.SX32 R73, R50, R2, 0x2, P3 ;  /* 0x0000000232497211 */ /* 0x000fe200018f16ff */
[----:B------:R-:W-:Y:S01]  /*89d0*/  STL.64 [R1+0x7a8], R88 ;  /* 0x0007a85801007387 */ /* 0x000fe20000100a00 */
[----:B------:R-:W-:-:S02]  /*89e0*/  LEA R50, P3, R28, R86, 0x2 ;  /* 0x000000561c327211 */ /* 0x000fc400078610ff */
[----:B------:R-:W-:Y:S01]  /*89f0*/  LEA.HI.X.SX32 R23, R23, R2, 0x2, P1 ;  /* 0x0000000217177211 */ /* 0x000fe200008f16ff */
[----:B-1----:R-:W1:Y:S01]  /*8a00*/  S2R R115, SR_CgaCtaId ;  /* 0x0000000000737919 */ /* 0x002e620000008800 */
[----:B------:R-:W-:Y:S02]  /*8a10*/  LEA R104, P1, R32, R86, 0x2 ;  /* 0x0000005620687211 */ /* 0x000fe400078210ff */
[----:B------:R-:W-:Y:S01]  /*8a20*/  LEA.HI.X.SX32 R77, R53, R2, 0x2, P2 ;  /* 0x00000002354d7211 */ /* 0x000fe200010f16ff */
[----:B------:R3:W-:Y:S01]  /*8a30*/  STL.64 [R1+0x830], R8 ;  /* 0x0008300801007387 */ /* 0x0007e20000100a00 */
[C---:B--2---:R-:W-:Y:S02]  /*8a40*/  LEA R94, P0, R57.reuse, R86, 0x2 ;  /* 0x00000056395e7211 */ /* 0x044fe400078010ff */
[-C--:B------:R-:W-:Y:S01]  /*8a50*/  LEA.HI.X.SX32 R51, R28, R2.reuse, 0x2, P3 ;  /* 0x000000021c337211 */ /* 0x080fe200018f16ff */
[----:B------:R2:W-:Y:S01]  /*8a60*/  STL.64 [R1+0x820], R62 ;  /* 0x0008203e01007387 */ /* 0x0005e20000100a00 */
[----:B------:R-:W-:-:S02]  /*8a70*/  LEA.HI.X.SX32 R95, R57, R2, 0x2, P0 ;  /* 0x00000002395f7211 */ /* 0x000fc400000f16ff */
[CC--:B------:R-:W-:Y:S01]  /*8a80*/  LEA R70, P0, R48.reuse, R86.reuse, 0x2 ;  /* 0x0000005630467211 */ /* 0x0c0fe200078010ff */
[----:B------:R-:W-:Y:S01]  /*8a90*/  STL.64 [R1+0x7b0], R90 ;  /* 0x0007b05a01007387 */ /* 0x000fe20000100a00 */
[----:B------:R-:W-:Y:S02]  /*8aa0*/  LEA R54, P2, R7, R86, 0x2 ;  /* 0x0000005607367211 */ /* 0x000fe400078410ff */
[----:B------:R-:W-:Y:S01]  /*8ab0*/  LEA.HI.X.SX32 R71, R48, R2, 0x2, P0 ;  /* 0x0000000230477211 */ /* 0x000fe200000f16ff */
[----:B------:R-:W-:Y:S01]  /*8ac0*/  STL.64 [R1+0x7b8], R92 ;  /* 0x0007b85c01007387 */ /* 0x000fe20000100a00 */
[-C--:B------:R-:W-:Y:S01]  /*8ad0*/  LEA R48, P0, R26, R86.reuse, 0x2 ;  /* 0x000000561a307211 */ /* 0x080fe200078010ff */
[----:B---3--:R-:W-:Y:S01]  /*8ae0*/  VIADD R8, R4, 0x3f ;  /* 0x0000003f04087836 */ /* 0x008fe20000000000 */
[----:B------:R-:W-:Y:S01]  /*8af0*/  LEA R28, P3, R3, R86, 0x2 ;  /* 0x00000056031c7211 */ /* 0x000fe200078610ff */
[----:B------:R-:W-:Y:S01]  /*8b00*/  STL.64 [R1+0x7c0], R94 ;  /* 0x0007c05e01007387 */ /* 0x000fe20000100a00 */
[----:B------:R-:W-:Y:S01]  /*8b10*/  LEA.HI.X.SX32 R49, R26, R2, 0x2, P0 ;  /* 0x000000021a317211 */ /* 0x000fe200000f16ff */
[----:B--2---:R-:W2:Y:S01]  /*8b20*/  LDC R62, c[0x0][0x230] ;  /* 0x00008c00ff3e7b82 */ /* 0x004ea20000000800 */
[----:B------:R-:W-:Y:S01]  /*8b30*/  LEA R26, P0, R27, R86, 0x2 ;  /* 0x000000561b1a7211 */ /* 0x000fe200078010ff */
[----:B------:R-:W-:Y:S01]  /*8b40*/  STL.64 [R1+0x7c8], R96 ;  /* 0x0007c86001007387 */ /* 0x000fe20000100a00 */
[----:B------:R-:W-:-:S02]  /*8b50*/  LEA.HI.X.SX32 R105, R32, R2, 0x2, P1 ;  /* 0x0000000220697211 */ /* 0x000fc400008f16ff */
[----:B------:R-:W-:Y:S01]  /*8b60*/  LEA.HI.X.SX32 R27, R27, R2, 0x2, P0 ;  /* 0x000000021b1b7211 */ /* 0x000fe200000f16ff */
[----:B------:R-:W-:Y:S01]  /*8b70*/  STL.64 [R1+0x7d0], R98 ;  /* 0x0007d06201007387 */ /* 0x000fe20000100a00 */
[-C--:B------:R-:W-:Y:S01]  /*8b80*/  LEA R108, P0, R33, R86.reuse, 0x2 ;  /* 0x00000056216c7211 */ /* 0x080fe200078010ff */
[----:B------:R-:W3:Y:S01]  /*8b90*/  LDC R9, c[0x0][0x230] ;  /* 0x00008c00ff097b82 */ /* 0x000ee20000000800 */
[----:B------:R-:W-:Y:S01]  /*8ba0*/  LEA R80, P1, R31, R86, 0x2 ;  /* 0x000000561f507211 */ /* 0x000fe200078210ff */
[----:B------:R-:W-:Y:S01]  /*8bb0*/  STL.64 [R1+0x7d8], R100 ;  /* 0x0007d86401007387 */ /* 0x000fe20000100a00 */
[-C--:B------:R-:W-:Y:S02]  /*8bc0*/  LEA.HI.X.SX32 R53, R30, R2.reuse, 0x2, P6 ;  /* 0x000000021e357211 */ /* 0x080fe400030f16ff */
[----:B------:R-:W-:Y:S01]  /*8bd0*/  LEA.HI.X.SX32 R55, R7, R2, 0x2, P2 ;  /* 0x0000000207377211 */ /* 0x000fe200010f16ff */
[----:B------:R-:W-:Y:S01]  /*8be0*/  STL.64 [R1+0x7e0], R102 ;  /* 0x0007e06601007387 */ /* 0x000fe20000100a00 */
[----:B------:R-:W-:-:S02]  /*8bf0*/  LEA R30, P6, R34, R86, 0x2 ;  /* 0x00000056221e7211 */ /* 0x000fc400078c10ff */
[----:B------:R-:W-:Y:S01]  /*8c00*/  LEA.HI.X.SX32 R29, R3, R2, 0x2, P3 ;  /* 0x00000002031d7211 */ /* 0x000fe200018f16ff */
[----:B------:R-:W-:Y:S01]  /*8c10*/  STL.64 [R1+0x7e8], R104 ;  /* 0x0007e86801007387 */ /* 0x000fe20000100a00 */
[----:B------:R-:W-:Y:S02]  /*8c20*/  LEA R32, P2, R119, R86, 0x2 ;  /* 0x0000005677207211 */ /* 0x000fe400078410ff */
[----:B------:R-:W-:Y:S01]  /*8c30*/  LEA.HI.X.SX32 R109, R33, R2, 0x2, P0 ;  /* 0x00000002216d7211 */ /* 0x000fe200000f16ff */
[----:B------:R-:W-:Y:S01]  /*8c40*/  STL.64 [R1+0x7f0], R106 ;  /* 0x0007f06a01007387 */ /* 0x000fe20000100a00 */
[-C--:B------:R-:W-:Y:S02]  /*8c50*/  LEA R110, P3, R61, R86.reuse, 0x2 ;  /* 0x000000563d6e7211 */ /* 0x080fe400078610ff */
[----:B------:R-:W-:Y:S01]  /*8c60*/  LEA R84, P0, R85, R86, 0x2 ;  /* 0x0000005655547211 */ /* 0x000fe200078010ff */
[----:B------:R-:W-:Y:S01]  /*8c70*/  STL.64 [R1+0x7f8], R108 ;  /* 0x0007f86c01007387 */ /* 0x000fe20000100a00 */
[----:B------:R-:W-:-:S02]  /*8c80*/  LEA.HI.X.SX32 R81, R31, R2, 0x2, P1 ;  /* 0x000000021f517211 */ /* 0x000fc400008f16ff */
[-C--:B------:R-:W-:Y:S02]  /*8c90*/  LEA.HI.X.SX32 R31, R34, R2.reuse, 0x2, P6 ;  /* 0x00000002221f7211 */ /* 0x080fe400030f16ff */
[-C--:B------:R-:W-:Y:S02]  /*8ca0*/  LEA.HI.X.SX32 R57, R35, R2.reuse, 0x2, P5 ;  /* 0x0000000223397211 */ /* 0x080fe400028f16ff */
[----:B------:R-:W-:Y:S01]  /*8cb0*/  LEA.HI.X.SX32 R33, R119, R2, 0x2, P2 ;  /* 0x0000000277217211 */ /* 0x000fe200010f16ff */
[----:B------:R-:W-:Y:S01]  /*8cc0*/  IMAD R119, R240, 0x9, RZ ;  /* 0x00000009f0777824 */ /* 0x000fe200078e02ff */
[-C--:B------:R-:W-:Y:S02]  /*8cd0*/  LEA R58, P1, R118, R86.reuse, 0x2 ;  /* 0x00000056763a7211 */ /* 0x080fe400078210ff */
[-C--:B------:R-:W-:Y:S02]  /*8ce0*/  LEA R112, P6, R113, R86.reuse, 0x2 ;  /* 0x0000005671707211 */ /* 0x080fe400078c10ff */
[----:B------:R-:W-:-:S02]  /*8cf0*/  LEA R34, P5, R117, R86, 0x2 ;  /* 0x0000005675227211 */ /* 0x000fc400078a10ff */
[-C--:B------:R-:W-:Y:S02]  /*8d00*/  LEA.HI.X.SX32 R111, R61, R2.reuse, 0x2, P3 ;  /* 0x000000023d6f7211 */ /* 0x080fe400018f16ff */
[----:B------:R-:W-:Y:S02]  /*8d10*/  LEA.HI.X.SX32 R85, R85, R2, 0x2, P0 ;  /* 0x0000000255557211 */ /* 0x000fe400000f16ff */
[----:B------:R-:W-:Y:S01]  /*8d20*/  ISETP.GE.U32.AND P2, PT, R0, 0x7fffffbd, PT ;  /* 0x7fffffbd0000780c */ /* 0x000fe20003f46070 */
[----:B------:R-:W-:Y:S01]  /*8d30*/  VIADD R0, R4, 0xffffffc0 ;  /* 0xffffffc004007836 */ /* 0x000fe20000000000 */
[----:B------:R-:W-:Y:S01]  /*8d40*/  LEA R86, P3, R87, R86, 0x2 ;  /* 0x0000005657567211 */ /* 0x000fe200078610ff */
[----:B------:R-:W-:Y:S01]  /*8d50*/  STL.64 [R1+0x800], R110 ;  /* 0x0008006e01007387 */ /* 0x000fe20000100a00 */
[----:B------:R-:W-:Y:S02]  /*8d60*/  LEA R238, P0, R5, UR4, 0x2 ;  /* 0x0000000405ee7c11 */ /* 0x000fe4000f8010ff */
[-C--:B------:R-:W-:Y:S01]  /*8d70*/  LEA.HI.X.SX32 R59, R118, R2.reuse, 0x2, P1 ;  /* 0x00000002763b7211 */ /* 0x080fe200008f16ff */
[----:B------:R-:W-:Y:S01]  /*8d80*/  IMAD.SHL.U32 R118, R240, 0x8, RZ ;  /* 0x00000008f0767824 */ /* 0x000fe200078e00ff */
[----:B------:R-:W-:-:S02]  /*8d90*/  LEA.HI.X.SX32 R113, R113, R2, 0x2, P6 ;  /* 0x0000000271717211 */ /* 0x000fc400030f16ff */
[-C--:B------:R-:W-:Y:S01]  /*8da0*/  LEA.HI.X.SX32 R35, R117, R2.reuse, 0x2, P5 ;  /* 0x0000000275237211 */ /* 0x080fe200028f16ff */
[----:B------:R-:W-:Y:S01]  /*8db0*/  IMAD R117, R240, 0xc, RZ ;  /* 0x0000000cf0757824 */ /* 0x000fe200078e02ff */
[-C--:B------:R-:W-:Y:S01]  /*8dc0*/  LEA.HI.X.SX32 R61, R116, R2.reuse, 0x2, P4 ;  /* 0x00000002743d7211 */ /* 0x080fe200020f16ff */
[----:B------:R-:W-:Y:S01]  /*8dd0*/  IMAD R116, R240, 0x7, RZ ;  /* 0x00000007f0747824 */ /* 0x000fe200078e02ff */
[----:B------:R-:W-:Y:S01]  /*8de0*/  LEA.HI.X.SX32 R87, R87, R2, 0x2, P3 ;  /* 0x0000000257577211 */ /* 0x000fe200018f16ff */
[----:B------:R-:W-:Y:S01]  /*8df0*/  VIADD R2, R4, 0xfffffffd ;  /* 0xfffffffd04027836 */ /* 0x000fe20000000000 */
[----:B------:R-:W-:Y:S01]  /*8e00*/  MOV R3, 0x400 ;  /* 0x0000040000037802 */ /* 0x000fe20000000f00 */
[----:B------:R-:W-:Y:S01]  /*8e10*/  STL.64 [R1+0x808], R112 ;  /* 0x0008087001007387 */ /* 0x000fe20000100a00 */
[----:B------:R-:W-:Y:S01]  /*8e20*/  LEA.HI.X.SX32 R239, R5, UR5, 0x2, P0 ;  /* 0x0000000505ef7c11 */ /* 0x000fe200080f16ff */
[----:B------:R-:W-:Y:S01]  /*8e30*/  IMAD R5, R240, 0x5, RZ ;  /* 0x00000005f0057824 */ /* 0x000fe200078e02ff */
[----:B------:R-:W-:-:S02]  /*8e40*/  ISETP.GE.AND P0, PT, R252, R0, PT ;  /* 0x00000000fc00720c */ /* 0x000fc40003f06270 */
[----:B-1----:R-:W-:Y:S01]  /*8e50*/  LEA R114, R115, R3, 0x18 ;  /* 0x0000000373727211 */ /* 0x002fe200078ec0ff */
[----:B------:R-:W-:Y:S01]  /*8e60*/  IMAD R3, R240, 0x3, RZ ;  /* 0x00000003f0037824 */ /* 0x000fe200078e02ff */
[----:B------:R-:W-:Y:S02]  /*8e70*/  SEL R7, RZ, 0x4, P0 ;  /* 0x00000004ff077807 */ /* 0x000fe40000000000 */
[----:B------:R-:W-:Y:S01]  /*8e80*/  ISETP.GE.U32.AND P3, PT, R2, 0x7fffffbe, PT ;  /* 0x7fffffbe0200780c */ /* 0x000fe20003f66070 */
[C---:B------:R-:W-:Y:S01]  /*8e90*/  IMAD.SHL.U32 R2, R240.reuse, 0x2, RZ ;  /* 0x00000002f0027824 */ /* 0x040fe200078e00ff */
[-C--:B------:R-:W-:Y:S02]  /*8ea0*/  IADD3 R142, P0, R117, R238.reuse, RZ ;  /* 0x000000ee758e7210 */ /* 0x080fe40007f1e0ff */
[CC--:B------:R-:W-:Y:S02]  /*8eb0*/  LEA R132, P1, R240.reuse, R238.reuse, 0x3 ;  /* 0x000000eef0847211 */ /* 0x0c0fe400078218ff */
[----:B------:R-:W-:Y:S01]  /*8ec0*/  LEA.HI.X.SX32 R143, R3, R239, 0x2, P0 ;  /* 0x000000ef038f7211 */ /* 0x000fe200000f16ff */
[----:B------:R-:W-:Y:S01]  /*8ed0*/  IMAD R3, R240, 0x3a, RZ ;  /* 0x0000003af0037824 */ /* 0x000fe200078e02ff */
[----:B------:R-:W-:-:S02]  /*8ee0*/  IADD3 R156, P0, R129, R238, RZ ;  /* 0x000000ee819c7210 */ /* 0x000fc40007f1e0ff */
[-C--:B------:R-:W-:Y:S01]  /*8ef0*/  LEA.HI.X.SX32 R133, R2, R239.reuse, 0x2, P1 ;  /* 0x000000ef02857211 */ /* 0x080fe200008f16ff */
[----:B------:R-:W-:Y:S01]  /*8f00*/  IMAD R2, R240, 0x39, RZ ;  /* 0x00000039f0027824 */ /* 0x000fe200078e02ff */
[-C--:B------:R-:W-:Y:S02]  /*8f10*/  IADD3 R144, P1, R124, R238.reuse, RZ ;  /* 0x000000ee7c907210 */ /* 0x080fe40007f3e0ff */
[-C--:B------:R-:W-:Y:S01]  /*8f20*/  LEA.HI.X.SX32 R157, R13, R239.reuse, 0x2, P0 ;  /* 0x000000ef0d9d7211 */ /* 0x080fe200000f16ff */
[C---:B------:R-:W-:Y:S01]  /*8f30*/  IMAD R13, R240.reuse, 0xc8, RZ ;  /* 0x000000c8f00d7824 */ /* 0x040fe200078e02ff */
[CC--:B------:R-:W-:Y:S02]  /*8f40*/  LEA R158, P0, R240.reuse, R238.reuse, 0x5 ;  /* 0x000000eef09e7211 */ /* 0x0c0fe400078028ff */
[----:B------:R-:W-:Y:S01]  /*8f50*/  LEA.HI.X.SX32 R145, R5, R239, 0x2, P1 ;  /* 0x000000ef05917211 */ /* 0x000fe200008f16ff */
[----:B------:R-:W-:Y:S01]  /*8f60*/  IMAD R5, R240, 0x3b, RZ ;  /* 0x0000003bf0057824 */ /* 0x000fe200078e02ff */
[----:B------:R-:W-:-:S02]  /*8f70*/  IADD3 R148, P1, R138, R238, RZ ;  /* 0x000000ee8a947210 */ /* 0x000fc40007f3e0ff */
[----:B------:R-:W-:Y:S01]  /*8f80*/  ISETP.GE.U32.AND P5, PT, R120, 0x7fffffc0, PT ;  /* 0x7fffffc07800780c */ /* 0x000fe20003fa6070 */
[----:B------:R-:W-:Y:S01]  /*8f90*/  IMAD R120, R240, 0xa, RZ ;  /* 0x0000000af0787824 */ /* 0x000fe200078e02ff */
[-C--:B------:R-:W-:Y:S02]  /*8fa0*/  LEA.HI.X.SX32 R159, R118, R239.reuse, 0x2, P0 ;  /* 0x000000ef769f7211 */ /* 0x080fe400000f16ff */
[-C--:B------:R-:W-:Y:S02]  /*8fb0*/  IADD3 R160, P0, R174, R238.reuse, RZ ;  /* 0x000000eeaea07210 */ /* 0x080fe40007f1e0ff */
[-C--:B------:R-:W-:Y:S02]  /*8fc0*/  LEA.HI.X.SX32 R149, R116, R239.reuse, 0x2, P1 ;  /* 0x000000ef74957211 */ /* 0x080fe400008f16ff */
[-C--:B------:R-:W-:Y:S02]  /*8fd0*/  IADD3 R166, P1, R155, R238.reuse, RZ ;  /* 0x000000ee9ba67210 */ /* 0x080fe40007f3e0ff */
[----:B------:R-:W-:Y:S01]  /*8fe0*/  LEA.HI.X.SX32 R161, R120, R239, 0x2, P0 ;  /* 0x000000ef78a17211 */ /* 0x000fe200000f16ff */
[C---:B------:R-:W-:Y:S01]  /*8ff0*/  IMAD R120, R240.reuse, 0xf0, RZ ;  /* 0x000000f0f0787824 */ /* 0x040fe200078e02ff */
[----:B------:R-:W-:Y:S01]  /*9000*/  ISETP.GE.U32.AND P4, PT, R121, 0x7fffffbf, PT ;  /* 0x7fffffbf7900780c */ /* 0x000fe20003f86070 */
[----:B------:R-:W-:Y:S01]  /*9010*/  IMAD R121, R240, 0xb, RZ ;  /* 0x0000000bf0797824 */ /* 0x000fe200078e02ff */
[----:B------:R-:W-:-:S02]  /*9020*/  IADD3 R194, P0, R201, R238, RZ ;  /* 0x000000eec9c27210 */ /* 0x000fc40007f1e0ff */
[-C--:B------:R-:W-:Y:S02]  /*9030*/  LEA.HI.X.SX32 R167, R119, R239.reuse, 0x2, P1 ;  /* 0x000000ef77a77211 */ /* 0x080fe400008f16ff */
[-C--:B------:R-:W-:Y:S02]  /*9040*/  IADD3 R180, P1, R182, R238.reuse, RZ ;  /* 0x000000eeb6b47210 */ /* 0x080fe40007f3e0ff */
[-C--:B------:R-:W-:Y:S02]  /*9050*/  LEA.HI.X.SX32 R195, R117, R239.reuse, 0x2, P0 ;  /* 0x000000ef75c37211 */ /* 0x080fe400000f16ff */
[-C--:B------:R-:W-:Y:S02]  /*9060*/  IADD3 R184, P0, R247, R238.reuse, RZ ;  /* 0x000000eef7b87210 */ /* 0x080fe40007f1e0ff */
[----:B------:R-:W-:Y:S01]  /*9070*/  LEA.HI.X.SX32 R181, R121, R239, 0x2, P1 ;  /* 0x000000ef79b57211 */ /* 0x000fe200008f16ff */
[----:B------:R-:W-:Y:S01]  /*9080*/  IMAD R121, R240, 0x37, RZ ;  /* 0x00000037f0797824 */ /* 0x000fe200078e02ff */
[----:B------:R-:W-:-:S02]  /*9090*/  IADD3 R170, P1, R225, R238, RZ ;  /* 0x000000eee1aa7210 */ /* 0x000fc40007f3e0ff */
[-C--:B------:R-:W-:Y:S01]  /*90a0*/  LEA.HI.X.SX32 R185, R123, R239.reuse, 0x2, P0 ;  /* 0x000000ef7bb97211 */ /* 0x080fe200000f16ff */
[C---:B------:R-:W-:Y:S01]  /*90b0*/  IMAD R123, R240.reuse, 0x36, RZ ;  /* 0x00000036f07b7824 */ /* 0x040fe200078e02ff */
[-C--:B------:R-:W-:Y:S02]  /*90c0*/  LEA R206, P0, R240, R238.reuse, 0x6 ;  /* 0x000000eef0ce7211 */ /* 0x080fe400078030ff */
[-C--:B------:R-:W-:Y:S01]  /*90d0*/  LEA.HI.X.SX32 R171, R122, R239.reuse, 0x2, P1 ;  /* 0x000000ef7aab7211 */ /* 0x080fe200008f16ff */
[----:B------:R-:W-:Y:S01]  /*90e0*/  IMAD R122, R240, 0x33, RZ ;  /* 0x00000033f07a7824 */ /* 0x000fe200078e02ff */
[-C--:B------:R-:W-:Y:S02]  /*90f0*/  IADD3 R232, P1, R248, R238.reuse, RZ ;  /* 0x000000eef8e87210 */ /* 0x080fe40007f3e0ff */
[----:B------:R-:W-:Y:S01]  /*9100*/  LEA.HI.X.SX32 R207, R126, R239, 0x2, P0 ;  /* 0x000000ef7ecf7211 */ /* 0x000fe200000f16ff */
[----:B------:R-:W-:Y:S01]  /*9110*/  IMAD R126, R240, 0xfc, RZ ;  /* 0x000000fcf07e7824 */ /* 0x000fe200078e02ff */
[----:B------:R-:W-:-:S02]  /*9120*/  IADD3 R130, P0, R130, R238, RZ ;  /* 0x000000ee82827210 */ /* 0x000fc40007f1e0ff */
[-C--:B------:R-:W-:Y:S01]  /*9130*/  LEA.HI.X.SX32 R233, R125, R239.reuse, 0x2, P1 ;  /* 0x000000ef7de97211 */ /* 0x080fe200008f16ff */
[----:B------:R-:W-:Y:S01]  /*9140*/  IMAD R125, R240, 0x3e, RZ ;  /* 0x0000003ef07d7824 */ /* 0x000fe200078e02ff */
[-C--:B------:R-:W-:Y:S02]  /*9150*/  IADD3 R146, P1, R146, R238.reuse, RZ ;  /* 0x000000ee92927210 */ /* 0x080fe40007f3e0ff */
[-C--:B------:R-:W-:Y:S02]  /*9160*/  LEA.HI.X.SX32 R131, R128, R239.reuse, 0x2, P0 ;  /* 0x000000ef80837211 */ /* 0x080fe400000f16ff */
        /* <DEDUP_REMOVED lines=9> */
[----:B------:R-:W-:Y:S02]  /*9200*/  LEA.HI.X.SX32 R199, R137, R239, 0x2, P0 ;  /* 0x000000ef89c77211 */ /* 0x000fe400000f16ff */
[----:B------:R-:W-:-:S02]  /*9210*/  IADD3 R214, P0, R214, R238, RZ ;  /* 0x000000eed6d67210 */ /* 0x000fc40007f1e0ff */
[-C--:B------:R-:W-:Y:S02]  /*9220*/  LEA.HI.X.SX32 R135, R136, R239.reuse, 0x2, P1 ;  /* 0x000000ef88877211 */ /* 0x080fe400008f16ff */
        /* <DEDUP_REMOVED lines=14> */
[-C--:B------:R-:W-:Y:S02]  /*9310*/  LEA R136, P0, R240, R238.reuse, 0x7 ;  /* 0x000000eef0887211 */ /* 0x080fe400078038ff */
        /* <DEDUP_REMOVED lines=32> */
[-C--:B------:R-:W-:Y:S01]  /*9520*/  LEA.HI.X.SX32 R189, R222, R239.reuse, 0x2, P1 ;  /* 0x000000efdebd7211 */ /* 0x080fe200008f16ff */
[C---:B------:R-:W-:Y:S01]  /*9530*/  IMAD R222, R240.reuse, 0xec, RZ ;  /* 0x000000ecf0de7824 */ /* 0x040fe200078e02ff */
[-C--:B------:R-:W-:Y:S02]  /*9540*/  IADD3 R178, P1, R219, R238.reuse, RZ ;  /* 0x000000eedbb27210 */ /* 0x080fe40007f3e0ff */
[-C--:B------:R-:W-:Y:S02]  /*9550*/  LEA.HI.X.SX32 R201, R201, R239.reuse, 0x2, P0 ;  /* 0x000000efc9c97211 */ /* 0x080fe400000f16ff */
[-C--:B------:R-:W-:Y:S01]  /*9560*/  IADD3 R202, P0, R13, R238.reuse, RZ ;  /* 0x000000ee0dca7210 */ /* 0x080fe20007f1e0ff */
[----:B------:R-:W-:Y:S01]  /*9570*/  IMAD R13, R240, 0x3d, RZ ;  /* 0x0000003df00d7824 */ /* 0x000fe200078e02ff */
        /* <DEDUP_REMOVED lines=16> */
[-C--:B------:R-:W-:Y:S02]  /*9680*/  LEA.HI.X.SX32 R237, R247, R239.reuse, 0x2, P0 ;  /* 0x000000eff7ed7211 */ /* 0x080fe400000f16ff */
[-C--:B------:R-:W-:Y:S02]  /*9690*/  IADD3 R220, P0, R220, R238.reuse, RZ ;  /* 0x000000eedcdc7210 */ /* 0x080fe40007f1e0ff */
[-C--:B------:R-:W-:Y:S02]  /*96a0*/  LEA.HI.X.SX32 R209, R121, R239.reuse, 0x2, P1 ;  /* 0x000000ef79d17211 */ /* 0x080fe400008f16ff */
[-C--:B------:R-:W-:Y:S02]  /*96b0*/  IADD3 R218, P1, R218, R238.reuse, RZ ;  /* 0x000000eedada7210 */ /* 0x080fe40007f3e0ff */
[----:B------:R-:W-:Y:S01]  /*96c0*/  LEA.HI.X.SX32 R221, R3, R239, 0x2, P0 ;  /* 0x000000ef03dd7211 */ /* 0x000fe200000f16ff */
[----:B------:R-:W-:Y:S01]  /*96d0*/  VIADD R3, R4, 0xffffffdf ;  /* 0xffffffdf04037836 */ /* 0x000fe20000000000 */
[----:B------:R-:W-:-:S02]  /*96e0*/  IADD3 R120, P0, R120, R238, RZ ;  /* 0x000000ee78787210 */ /* 0x000fc40007f1e0ff */
[-C--:B------:R-:W-:Y:S01]  /*96f0*/  LEA.HI.X.SX32 R219, R2, R239.reuse, 0x2, P1 ;  /* 0x000000ef02db7211 */ /* 0x080fe200008f16ff */
[----:B------:R-:W-:Y:S01]  /*9700*/  VIADD R2, R4, 0xffffffde ;  /* 0xffffffde04027836 */ /* 0x000fe20000000000 */
[-C--:B------:R-:W-:Y:S02]  /*9710*/  IADD3 R222, P1, R222, R238.reuse, RZ ;  /* 0x000000eedede7210 */ /* 0x080fe40007f3e0ff */
[-C--:B------:R-:W-:Y:S02]  /*9720*/  LEA.HI.X.SX32 R121, R248, R239.reuse, 0x2, P0 ;  /* 0x000000eff8797211 */ /* 0x080fe400000f16ff */
[-C--:B------:R-:W-:Y:S02]  /*9730*/  LEA R150, P0, R240, R238.reuse, 0x4 ;  /* 0x000000eef0967211 */ /* 0x080fe400078020ff */
[----:B------:R-:W-:Y:S01]  /*9740*/  LEA.HI.X.SX32 R223, R5, R239, 0x2, P1 ;  /* 0x000000ef05df7211 */ /* 0x000fe200008f16ff */
[----:B------:R-:W-:Y:S01]  /*9750*/  VIADD R5, R4, 0xffffffdd ;  /* 0xffffffdd04057836 */ /* 0x000fe20000000000 */
[----:B------:R-:W-:-:S02]  /*9760*/  IADD3 R122, P1, R122, R238, RZ ;  /* 0x000000ee7a7a7210 */ /* 0x000fc40007f3e0ff */
[CC--:B------:R-:W-:Y:S02]  /*9770*/  LEA.HI.X.SX32 R151, R249.reuse, R239.reuse, 0x2, P0 ;  /* 0x000000eff9977211 */ /* 0x0c0fe400000f16ff */
[-C--:B------:R-:W-:Y:S02]  /*9780*/  IADD3 R140, P0, R249, R238.reuse, RZ ;  /* 0x000000eef98c7210 */ /* 0x080fe40007f1e0ff */
[-C--:B------:R-:W-:Y:S02]  /*9790*/  LEA.HI.X.SX32 R123, R13, R239.reuse, 0x2, P1 ;  /* 0x000000ef0d7b7211 */ /* 0x080fe400008f16ff */
[-C--:B------:R-:W-:Y:S02]  /*97a0*/  IADD3 R126, P1, R126, R238.reuse, RZ ;  /* 0x000000ee7e7e7210 */ /* 0x080fe40007f3e0ff */
[-C--:B------:R-:W-:Y:S02]  /*97b0*/  LEA.HI.X.SX32 R141, R240, R239.reuse, 0x2, P0 ;  /* 0x000000eff08d7211 */ /* 0x080fe400000f16ff */
[----:B------:R-:W-:Y:S01]  /*97c0*/  ISETP.GE.U32.AND P0, PT, R2, 0x7fffff9f, PT ;  /* 0x7fffff9f0200780c */ /* 0x000fe20003f06070 */
[----:B------:R-:W-:Y:S01]  /*97d0*/  IMAD.IADD R2, R6, 0x1, R114 ;  /* 0x0000000106027824 */ /* 0x000fe200078e0272 */
[-C--:B------:R-:W-:Y:S01]  /*97e0*/  LEA.HI.X.SX32 R127, R127, R239.reuse, 0x2, P1 ;  /* 0x000000ef7f7f7211 */ /* 0x080fe200008f16ff */
[----:B------:R-:W-:Y:S01]  /*97f0*/  STL.64 [R1+0x810], R140 ;  /* 0x0008108c01007387 */ /* 0x000fe20000100a00 */
[----:B------:R-:W-:Y:S01]  /*9800*/  ISETP.GE.U32.AND P1, PT, R3, 0x7fffffa0, PT ;  /* 0x7fffffa00300780c */ /* 0x000fe20003f26070 */
[----:B------:R-:W-:Y:S01]  /*9810*/  VIADD R3, R4, 0xffffffdc ;  /* 0xffffffdc04037836 */ /* 0x000fe20000000000 */
[----:B------:R-:W-:Y:S01]  /*9820*/  LOP3.LUT R246, R6, 0x10, RZ, 0x3c, !PT ;  /* 0x0000001006f67812 */ /* 0x000fe200078e3cff */
[----:B------:R-:W-:Y:S01]  /*9830*/  @!PT LDS RZ, [RZ] ;  /* 0x00000000fffff984 */ /* 0x000fe20000000800 */
[----:B------:R-:W-:Y:S01]  /*9840*/  @!PT LDS RZ, [RZ] ;  /* 0x00000000fffff984 */ /* 0x000fe20000000800 */
[----:B------:R-:W-:Y:S01]  /*9850*/  @!PT LDS RZ, [RZ] ;  /* 0x00000000fffff984 */ /* 0x000fe20000000800 */
[----:B------:R-:W-:Y:S01]  /*9860*/  LDGSTS.E [R2+0x30000], desc[UR12][R238.64], !P5 ;  /* 0x30000000ee027fae */ /* 0x000fe2000e92184c */
[----:B------:R-:W-:Y:S01]  /*9870*/  ISETP.GE.U32.AND P5, PT, R5, 0x7fffff9e, PT ;  /* 0x7fffff9e0500780c */ /* 0x000fe20003fa6070 */
[----:B------:R-:W-:Y:S01]  /*9880*/  VIADD R5, R4, 0xfffffffb ;  /* 0xfffffffb04057836 */ /* 0x000fe20000000000 */
[----:B------:R-:W-:Y:S01]  /*9890*/  LOP3.LUT R247, R6, 0x20, RZ, 0x3c, !PT ;  /* 0x0000002006f77812 */ /* 0x000fe200078e3cff */
        /* <DEDUP_REMOVED lines=8> */
[----:B------:R1:W-:Y:S01]  /*9920*/  LDGSTS.E [R2+0x3000c], desc[UR12][R142.64], !P2 ;  /* 0x3000c0008e027fae */ /* 0x0003e2000d12184c */
[----:B------:R-:W-:Y:S01]  /*9930*/  ISETP.GE.U32.AND P2, PT, R3, 0x7fffffbb, PT ;  /* 0x7fffffbb0300780c */ /* 0x000fe20003f46070 */
[----:B------:R-:W-:Y:S01]  /*9940*/  VIADD R3, R4, 0xfffffff8 ;  /* 0xfffffff804037836 */ /* 0x000fe20000000000 */
[----:B------:R-:W-:Y:S01]  /*9950*/  LOP3.LUT R13, R6, 0x70, RZ, 0x3c, !PT ;  /* 0x00000070060d7812 */ /* 0x000fe200078e3cff */
[----:B------:R-:W-:Y:S01]  /*9960*/  LDGSTS.E [R2+0x34000], desc[UR12][R136.64], !P1 ;  /* 0x3400000088027fae */ /* 0x000fe2000c92184c */
[----:B------:R-:W-:Y:S01]  /*9970*/  ISETP.GE.U32.AND P1, PT, R5, 0x7fffffba, PT ;  /* 0x7fffffba0500780c */ /* 0x000fe20003f26070 */
[----:B------:R-:W-:Y:S01]  /*9980*/  VIADD R5, R4, 0xffffffd9 ;  /* 0xffffffd904057836 */ /* 0x000fe20000000000 */
[----:B------:R-:W-:Y:S01]  /*9990*/  IADD3 R124, P6, R124, R238, RZ ;  /* 0x000000ee7c7c7210 */ /* 0x000fe20007fde0ff */
[----:B------:R4:W-:Y:S01]  /*99a0*/  LDGSTS.E [R2+0x34004], desc[UR12][R168.64], !P0 ;  /* 0x34004000a8027fae */ /* 0x0009e2000c12184c */
[----:B------:R-:W-:Y:S01]  /*99b0*/  ISETP.GE.U32.AND P0, PT, R3, 0x7fffffb9, PT ;  /* 0x7fffffb90300780c */ /* 0x000fe20003f06070 */
[----:B------:R-:W-:Y:S01]  /*99c0*/  VIADD R3, R4, 0xffffffdb ;  /* 0xffffffdb04037836 */ /* 0x000fe20000000000 */
[----:B------:R-:W-:Y:S01]  /*99d0*/  LEA.HI.X.SX32 R125, R125, R239, 0x2, P6 ;  /* 0x000000ef7d7d7211 */ /* 0x000fe200030f16ff */
[----:B------:R-:W-:Y:S01]  /*99e0*/  STL.64 [R1+0x818], R132 ;  /* 0x0008188401007387 */ /* 0x000fe20000100a00 */
[----:B------:R-:W-:Y:S01]  /*99f0*/  IMAD.MOV.U32 R114, RZ, RZ, R250 ;  /* 0x000000ffff727224 */ /* 0x000fe200078e00fa */
[----:B------:R-:W-:-:S02]  /*9a00*/  LOP3.LUT R250, R6, 0x50, RZ, 0x3c, !PT ;  /* 0x0000005006fa7812 */ /* 0x000fc400078e3cff */
[----:B------:R1:W-:Y:S01]  /*9a10*/  STL.64 [R1+0x790], R142 ;  /* 0x0007908e01007387 */ /* 0x0003e20000100a00 */
[----:B------:R-:W-:-:S03]  /*9a20*/  ISETP.GT.AND P6, PT, R8, 0x3f, PT ;  /* 0x0000003f0800780c */ /* 0x000fc60003fc4270 */
[----:B------:R-:W-:Y:S01]  /*9a30*/  LDGSTS.E [R2+0x34008], desc[UR12][R128.64], !P5 ;  /* 0x3400800080027fae */ /* 0x000fe2000e92184c */
[----:B------:R-:W-:Y:S01]  /*9a40*/  ISETP.GE.U32.AND P5, PT, R3, 0x7fffff9c, PT ;  /* 0x7fffff9c0300780c */ /* 0x000fe20003fa6070 */
[C---:B------:R-:W-:Y:S02]  /*9a50*/  VIADD R3, R4.reuse, 0xffffffda ;  /* 0xffffffda04037836 */ /* 0x040fe40000000000 */
[----:B------:R-:W-:Y:S03]  /*9a60*/  LDGSTS.E [R2+0x3400c], desc[UR12][R138.64], !P4 ;  /* 0x3400c0008a027fae */ /* 0x000fe6000e12184c */
[----:B------:R-:W-:Y:S01]  /*9a70*/  ISETP.GE.U32.AND P4, PT, R3, 0x7fffff9b, PT ;  /* 0x7fffff9b0300780c */ /* 0x000fe20003f86070 */
[----:B------:R-:W-:Y:S01]  /*9a80*/  VIADD R3, R4, 0xffffffd8 ;  /* 0xffffffd804037836 */ /* 0x000fe20000000000 */
[----:B-1----:R-:W-:Y:S01]  /*9a90*/  MOV R143, 0x400 ;  /* 0x00000400008f7802 */ /* 0x002fe20000000f00 */
[----:B------:R4:W-:Y:S03]  /*9aa0*/  STL.64 [R1+0x788], R168 ;  /* 0x000788a801007387 */ /* 0x0009e60000100a00 */
[----:B------:R-:W-:Y:S01]  /*9ab0*/  LEA R143, R115, R143, 0x18 ;  /* 0x0000008f738f7211 */ /* 0x000fe200078ec0ff */
[----:B------:R-:W-:Y:S01]  /*9ac0*/  IMAD.MOV.U32 R115, RZ, RZ, R251 ;  /* 0x000000ffff737224 */ /* 0x000fe200078e00fb */
[----:B------:R-:W-:Y:S01]  /*9ad0*/  LOP3.LUT R251, R6, 0x60, RZ, 0x3c, !PT ;  /* 0x0000006006fb7812 */ /* 0x000fe200078e3cff */
[----:B------:R1:W-:Y:S02]  /*9ae0*/  STL [R1+0x644], R8 ;  /* 0x0006440801007387 */ /* 0x0003e40000100800 */
[----:B------:R-:W-:-:S02]  /*9af0*/  IMAD.IADD R246, R143, 0x1, R246 ;  /* 0x000000018ff67824 */ /* 0x000fc400078e02f6 */
[C---:B------:R-:W-:Y:S01]  /*9b00*/  IMAD.IADD R247, R143.reuse, 0x1, R247 ;  /* 0x000000018ff77824 */ /* 0x040fe200078e02f7 */
[----:B------:R-:W5:Y:S01]  /*9b10*/  LDL.64 R132, [R1+0x218] ;  /* 0x0002180001847983 */ /* 0x000f620000100a00 */
[C---:B------:R-:W-:Y:S01]  /*9b20*/  IMAD.IADD R248, R143.reuse, 0x1, R248 ;  /* 0x000000018ff87824 */ /* 0x040fe200078e02f8 */
[----:B----4-:R-:W4:Y:S01]  /*9b30*/  LDC R168, c[0x0][0x230] ;  /* 0x00008c00ffa87b82 */ /* 0x010f220000000800 */
[----:B------:R-:W-:Y:S01]  /*9b40*/  IMAD.IADD R249, R143, 0x1, R249 ;  /* 0x000000018ff97824 */ /* 0x000fe200078e02f9 */
[----:B------:R-:W-:Y:S01]  /*9b50*/  LDGSTS.E [R246+0x30000], desc[UR12][R150.64], !P3 ;  /* 0x3000000096f67fae */ /* 0x000fe2000d92184c */
[----:B------:R-:W-:Y:S01]  /*9b60*/  ISETP.GE.U32.AND P3, PT, R5, 0x7fffff9a, PT ;  /* 0x7fffff9a0500780c */ /* 0x000fe20003f66070 */
[C---:B------:R-:W-:Y:S02]  /*9b70*/  VIADD R5, R4.reuse, 0xfffffff7 ;  /* 0xfffffff704057836 */ /* 0x040fe40000000000 */
[----:B------:R-:W-:Y:S01]  /*9b80*/  LDGSTS.E [R246+0x30004], desc[UR12][R144.64], !P2 ;  /* 0x3000400090f67fae */ /* 0x000fe2000d12184c */
[----:B------:R-:W-:Y:S01]  /*9b90*/  ISETP.GE.U32.AND P2, PT, R3, 0x7fffff99, PT ;  /* 0x7fffff990300780c */ /* 0x000fe20003f46070 */
[----:B------:R-:W-:-:S02]  /*9ba0*/  VIADD R3, R4, 0xfffffff6 ;  /* 0xfffffff604037836 */ /* 0x000fc40000000000 */
[----:B------:R-:W-:Y:S01]  /*9bb0*/  LDGSTS.E [R246+0x30008], desc[UR12][R156.64], !P1 ;  /* 0x300080009cf67fae */ /* 0x000fe2000c92184c */
[----:B------:R-:W-:Y:S01]  /*9bc0*/  ISETP.GE.U32.AND P1, PT, R5, 0x7fffffb8, PT ;  /* 0x7fffffb80500780c */ /* 0x000fe20003f26070 */
[C---:B------:R-:W-:Y:S02]  /*9bd0*/  VIADD R5, R4.reuse, 0xfffffff5 ;  /* 0xfffffff504057836 */ /* 0x040fe40000000000 */
        /* <DEDUP_REMOVED lines=10> */
[----:B------:R-:W-:Y:S02]  /*9c80*/  IMAD.IADD R250, R143, 0x1, R250 ;  /* 0x000000018ffa7824 */ /* 0x000fe400078e02fa */
[----:B------:R-:W-:Y:S01]  /*9c90*/  ISETP.GE.U32.AND P3, PT, R3, 0x7fffff98, PT ;  /* 0x7fffff980300780c */ /* 0x000fe20003f66070 */
[----:B------:R-:W-:Y:S01]  /*9ca0*/  VIADD R3, R4, 0xffffffd6 ;  /* 0xffffffd604037836 */ /* 0x000fe20000000000 */
[----:B------:R-:W-:Y:S01]  /*9cb0*/  LDGSTS.E [R246+0x3400c], desc[UR12][R234.64], !P2 ;  /* 0x3400c000eaf67fae */ /* 0x000fe2000d12184c */
[----:B------:R-:W-:-:S02]  /*9cc0*/  IMAD.IADD R251, R143, 0x1, R251 ;  /* 0x000000018ffb7824 */ /* 0x000fc400078e02fb */
[----:B------:R-:W-:Y:S01]  /*9cd0*/  IMAD.IADD R13, R143, 0x1, R13 ;  /* 0x000000018f0d7824 */ /* 0x000fe200078e020d */
[----:B------:R-:W-:Y:S01]  /*9ce0*/  ISETP.GE.U32.AND P2, PT, R3, 0x7fffff97, PT ;  /* 0x7fffff970300780c */ /* 0x000fe20003f46070 */
[C---:B------:R-:W-:Y:S01]  /*9cf0*/  VIADD R3, R4.reuse, 0xffffffd4 ;  /* 0xffffffd404037836 */ /* 0x040fe20000000000 */
        /* <DEDUP_REMOVED lines=18> */
[----:B------:R-:W-:Y:S03]  /*9e20*/  LDGSTS.E [R247+0x34008], desc[UR12][R176.64], !P1 ;  /* 0x34008000b0f77fae */ /* 0x000fe6000c92184c */
[----:B------:R-:W-:Y:S01]  /*9e30*/  ISETP.GE.U32.AND P1, PT, R3, 0x7fffff94, PT ;  /* 0x7fffff940300780c */ /* 0x000fe20003f26070 */
[C---:B------:R-:W-:Y:S01]  /*9e40*/  VIADD R3, R4.reuse, 0xffffffd2 ;  /* 0xffffffd204037836 */ /* 0x040fe20000000000 */
[----:B------:R-:W-:Y:S04]  /*9e50*/  LDGSTS.E [R247+0x3400c], desc[UR12][R172.64], !P0 ;  /* 0x3400c000acf77fae */ /* 0x000fe8000c12184c */
[----:B------:R-:W-:Y:S01]  /*9e60*/  ISETP.GE.U32.AND P0, PT, R3, 0x7fffff93, PT ;  /* 0x7fffff930300780c */ /* 0x000fe20003f06070 */
[C---:B------:R-:W-:Y:S01]  /*9e70*/  VIADD R3, R4.reuse, 0xffffffd0 ;  /* 0xffffffd004037836 */ /* 0x040fe20000000000 */
        /* <DEDUP_REMOVED lines=75> */
[----:B------:R-:W-:Y:S03]  /*a330*/  LDGSTS.E [R251+0x30004], desc[UR12][R244.64], !P4 ;  /* 0x30004000f4fb7fae */ /* 0x000fe6000e12184c */
[----:B------:R-:W-:Y:S01]  /*a340*/  ISETP.GE.U32.AND P4, PT, R3, 0x7fffff85, PT ;  /* 0x7fffff850300780c */ /* 0x000fe20003f86070 */
[----:B------:R-:W-:Y:S01]  /*a350*/  LDGSTS.E [R251+0x30008], desc[UR12][R226.64], !P3 ;  /* 0x30008000e2fb7fae */ /* 0x000fe2000d92184c */
[----:B------:R-:W-:Y:S01]  /*a360*/  ISETP.GE.U32.AND P3, PT, R5, 0x7fffffa4, PT ;  /* 0x7fffffa40500780c */ /* 0x000fe20003f66070 */
[----:B------:R-:W-:-:S02]  /*a370*/  VIADD R5, R4, 0xffffffe2 ;  /* 0xffffffe204057836 */ /* 0x000fc40000000000 */
[C---:B------:R-:W-:Y:S01]  /*a380*/  VIADD R3, R4.reuse, 0xffffffe1 ;  /* 0xffffffe104037836 */ /* 0x040fe20000000000 */
[----:B------:R-:W-:Y:S02]  /*a390*/  LDGSTS.E [R251+0x3000c], desc[UR12][R216.64], !P2 ;  /* 0x3000c000d8fb7fae */ /* 0x000fe4000d12184c */
[----:B------:R-:W-:Y:S01]  /*a3a0*/  ISETP.GE.U32.AND P2, PT, R5, 0x7fffffa3, PT ;  /* 0x7fffffa30500780c */ /* 0x000fe20003f46070 */
[C---:B------:R-:W-:Y:S01]  /*a3b0*/  VIADD R5, R4.reuse, 0xffffffe0 ;  /* 0xffffffe004057836 */ /* 0x040fe20000000000 */
        /* <DEDUP_REMOVED lines=8> */
[----:B------:R-:W-:Y:S02]  /*a440*/  VIADD R3, R4, 0xffffffc1 ;  /* 0xffffffc104037836 */ /* 0x000fe40000000000 */
[----:B------:R-:W-:Y:S01]  /*a450*/  LDGSTS.E [R251+0x3400c], desc[UR12][R222.64], !P4 ;  /* 0x3400c000defb7fae */ /* 0x000fe2000e12184c */
[----:B------:R-:W-:Y:S02]  /*a460*/  ISETP.GE.AND P4, PT, R252, R4, PT ;  /* 0x00000004fc00720c */ /* 0x000fe40003f86270 */
[----:B------:R-:W3:Y:S01]  /*a470*/  LDC R252, c[0x0][0x230] ;  /* 0x00008c00fffc7b82 */ /* 0x000ee20000000800 */
[----:B------:R-:W-:Y:S01]  /*a480*/  LDGSTS.E [R13+0x30000], desc[UR12][R228.64], !P3 ;  /* 0x30000000e40d7fae */ /* 0x000fe2000d92184c */
[----:B------:R-:W-:Y:S02]  /*a490*/  ISETP.GE.U32.AND P3, PT, R3, 0x7fffff82, PT ;  /* 0x7fffff820300780c */ /* 0x000fe40003f66070 */
[----:B------:R-:W-:Y:S01]  /*a4a0*/  SEL R3, RZ, 0x4, !P6 ;  /* 0x00000004ff037807 */ /* 0x000fe20007000000 */
[----:B------:R-:W-:Y:S01]  /*a4b0*/  LDGSTS.E [R13+0x30004], desc[UR12][R230.64], !P2 ;  /* 0x30004000e60d7fae */ /* 0x000fe2000d12184c */
[----:B------:R-:W-:-:S02]  /*a4c0*/  ISETP.GE.U32.AND P2, PT, R5, 0x7fffff83, PT ;  /* 0x7fffff830500780c */ /* 0x000fc40003f46070 */
[----:B------:R-:W4:Y:S01]  /*a4d0*/  LDC R4, c[0x0][0x230] ;  /* 0x00008c00ff047b82 */ /* 0x000f220000000800 */
[----:B------:R-:W-:Y:S01]  /*a4e0*/  ISETP.GT.AND P6, PT, R8, 0x7f, PT ;  /* 0x0000007f0800780c */ /* 0x000fe20003fc4270 */
[----:B------:R-:W-:Y:S01]  /*a4f0*/  LDGSTS.E [R13+0x30008], desc[UR12][R116.64], !P1 ;  /* 0x30008000740d7fae */ /* 0x000fe2000c92184c */
[----:B------:R-:W-:Y:S02]  /*a500*/  SEL R3, R3, RZ, !P4 ;  /* 0x000000ff03037207 */ /* 0x000fe40006000000 */
[----:B------:R-:W-:Y:S01]  /*a510*/  ISETP.GE.U32.AND P4, PT, R0, 0x7fffff81, PT ;  /* 0x7fffff810000780c */ /* 0x000fe20003f86070 */
[----:B------:R-:W-:Y:S01]  /*a520*/  LDGSTS.E [R13+0x3000c], desc[UR12][R118.64], !P0 ;  /* 0x3000c000760d7fae */ /* 0x000fe2000c12184c */
[----:B------:R-:W-:Y:S01]  /*a530*/  SEL R0, R7, RZ, P6 ;  /* 0x000000ff07007207 */ /* 0x000fe20003000000 */
[----:B-1----:R-:W1:Y:S01]  /*a540*/  LDC R8, c[0x0][0x230] ;  /* 0x00008c00ff087b82 */ /* 0x002e620000000800 */
[----:B------:R-:W-:Y:S01]  /*a550*/  ISETP.NE.U32.AND P1, PT, R3, RZ, PT ;  /* 0x000000ff0300720c */ /* 0x000fe20003f25070 */
[----:B------:R-:W-:Y:S01]  /*a560*/  LDGSTS.E [R13+0x34000], desc[UR12][R120.64], !P5 ;  /* 0x34000000780d7fae */ /* 0x000fe2000e92184c */
[----:B------:R-:W-:Y:S01]  /*a570*/  ISETP.NE.U32.AND P0, PT, R0, RZ, PT ;  /* 0x000000ff0000720c */ /* 0x000fe20003f05070 */
[----:B--2---:R-:W-:-:S02]  /*a580*/  VIADD R0, R62, 0xffffffbf ;  /* 0xffffffbf3e007836 */ /* 0x004fc40000000000 */
[----:B------:R-:W-:Y:S02]  /*a590*/  LDGSTS.E [R13+0x34004], desc[UR12][R122.64], !P2 ;  /* 0x340040007a0d7fae */ /* 0x000fe4000d12184c */
[----:B------:R-:W2:Y:S01]  /*a5a0*/  LDC R5, c[0x0][0x230] ;  /* 0x00008c00ff057b82 */ /* 0x000ea20000000800 */
[----:B---3--:R-:W-:Y:S01]  /*a5b0*/  VIADD R3, R252, 0xffffffbe ;  /* 0xffffffbefc037836 */ /* 0x008fe20000000000 */
[----:B------:R-:W-:Y:S01]  /*a5c0*/  ISETP.GE.U32.AND P5, PT, R0, 0x7fffff80, PT ;  /* 0x7fffff800000780c */ /* 0x000fe20003fa6070 */
[----:B------:R-:W-:Y:S01]  /*a5d0*/  VIADD R0, R9, 0xffffffbd ;  /* 0xffffffbd09007836 */ /* 0x000fe20000000000 */
[----:B------:R-:W-:Y:S01]  /*a5e0*/  LDGSTS.E [R13+0x34008], desc[UR12][R124.64], !P3 ;  /* 0x340080007c0d7fae */ /* 0x000fe2000d92184c */
[----:B------:R-:W-:Y:S01]  /*a5f0*/  LOP3.LUT R7, R12, 0x60, RZ, 0x3c, !PT ;  /* 0x000000600c077812 */ /* 0x000fe200078e3cff */
[----:B------:R-:W-:Y:S01]  /*a600*/  IMAD.MOV.U32 R9, RZ, RZ, R115 ;  /* 0x000000ffff097224 */ /* 0x000fe200078e0073 */
[----:B------:R-:W-:Y:S01]  /*a610*/  ISETP.GE.U32.AND P2, PT, R3, 0x7fffff7f, PT ;  /* 0x7fffff7f0300780c */ /* 0x000fe20003f46070 */
[----:B----4-:R-:W-:Y:S01]  /*a620*/  VIADD R3, R4, 0xffffffbc ;  /* 0xffffffbc04037836 */ /* 0x010fe20000000000 */
[----:B------:R-:W-:Y:S01]  /*a630*/  ISETP.GE.U32.AND P3, PT, R0, 0x7fffff7e, PT ;  /* 0x7fffff7e0000780c */ /* 0x000fe20003f66070 */
[----:B------:R-:W-:Y:S01]  /*a640*/  LDGSTS.E [R13+0x3400c], desc[UR12][R126.64], !P4 ;  /* 0x3400c0007e0d7fae */ /* 0x000fe2000e12184c */
[----:B------:R-:W-:Y:S01]  /*a650*/  IMAD.SHL.U32 R4, R240, 0x40, RZ ;  /* 0x00000040f0047824 */ /* 0x000fe200078e00ff */
[----:B------:R-:W3:Y:S01]  /*a660*/  LDC R252, c[0x0][0x230] ;  /* 0x00008c00fffc7b82 */ /* 0x000ee20000000800 */
[----:B------:R-:W-:Y:S01]  /*a670*/  ISETP.GE.U32.AND P4, PT, R3, 0x7fffff7d, PT ;  /* 0x7fffff7d0300780c */ /* 0x000fe20003f86070 */
[----:B------:R-:W-:Y:S01]  /*a680*/  IMAD.IADD R7, R143, 0x1, R7 ;  /* 0x000000018f077824 */ /* 0x000fe200078e0207 */
[----:B------:R-:W-:Y:S01]  /*a690*/  LOP3.LUT R3, R12, 0x20, RZ, 0x3c, !PT ;  /* 0x000000200c037812 */ /* 0x000fe200078e3cff */
[----:B-1----:R-:W-:Y:S01]  /*a6a0*/  VIADD R0, R8, 0xffffffbb ;  /* 0xffffffbb08007836 */ /* 0x002fe20000000000 */
[----:B------:R-:W4:Y:S01]  /*a6b0*/  LDL.64 R140, [R1+0x1f8] ;  /* 0x0001f800018c7983 */ /* 0x000f220000100a00 */
[----:B------:R-:W-:-:S03]  /*a6c0*/  IMAD.MOV.U32 R8, RZ, RZ, R114 ;  /* 0x000000ffff087224 */ /* 0x000fc600078e0072 */
[----:B------:R-:W3:Y:S01]  /*a6d0*/  LDL.64 R112, [R1+0x1d8] ;  /* 0x0001d80001707983 */ /* 0x000ee20000100a00 */
[----:B------:R-:W-:Y:S01]  /*a6e0*/  ISETP.GE.U32.AND P6, PT, R0, 0x7fffff7c, PT ;  /* 0x7fffff7c0000780c */ /* 0x000fe20003fc6070 */
[----:B--2---:R-:W-:Y:S01]  /*a6f0*/  VIADD R240, R5, 0xffffffba ;  /* 0xffffffba05f07836 */ /* 0x004fe20000000000 */
[----:B------:R-:W-:Y:S01]  /*a700*/  LOP3.LUT R5, R12, 0x40, RZ, 0x3c, !PT ;  /* 0x000000400c057812 */ /* 0x000fe200078e3cff */
[C---:B------:R-:W-:Y:S01]  /*a710*/  IMAD.IADD R0, R143.reuse, 0x1, R12 ;  /* 0x000000018f007824 */ /* 0x040fe200078e020c */
[----:B------:R-:W2:Y:S01]  /*a720*/  LDL.64 R110, [R1+0x1b8] ;  /* 0x0001b800016e7983 */ /* 0x000ea20000100a00 */
[C---:B------:R-:W-:Y:S02]  /*a730*/  IMAD.IADD R3, R143.reuse, 0x1, R3 ;  /* 0x000000018f037824 */ /* 0x040fe400078e0203 */
[----:B------:R-:W-:Y:S01]  /*a740*/  IMAD.IADD R5, R143, 0x1, R5 ;  /* 0x000000018f057824 */ /* 0x000fe200078e0205 */
[----:B------:R-:W2:Y:S01]  /*a750*/  LDL.64 R108, [R1+0x198] ;  /* 0x00019800016c7983 */ /* 0x000ea20000100a00 */
[----:B------:R-:W-:-:S03]  /*a760*/  IMAD.WIDE R142, R4, 0x4, R238 ;  /* 0x00000004048e7825 */ /* 0x000fc600078e02ee */
[----:B------:R-:W5:Y:S04]  /*a770*/  LDL.64 R238, [R1+0x238] ;  /* 0x0002380001ee7983 */ /* 0x000f680000100a00 */
[----:B------:R-:W2:Y:S04]  /*a780*/  LDL.64 R106, [R1+0x178] ;  /* 0x00017800016a7983 */ /* 0x000ea80000100a00 */
        /* <DEDUP_REMOVED lines=11> */
[----:B------:R-:W0:Y:S04]  /*a840*/  LDGDEPBAR ;  /* 0x00000000000079af */ /* 0x000e280000000000 */
[----:B------:R-:W-:Y:S04]  /*a850*/  LDGSTS.E [R0], desc[UR12][R8.64], P1 ;  /* 0x0000000008007fae */ /* 0x000fe8000892184c */
[----:B------:R-:W2:Y:S04]  /*a860*/  LDL.LU.64 R8, [R1+0x830] ;  /* 0x0008300001087983 */ /* 0x000ea80000300a00 */
[----:B------:R1:W-:Y:S04]  /*a870*/  STL.64 [R1+0x268], R142 ;  /* 0x0002688e01007387 */ /* 0x0003e80000100a00 */
[----:B-----5:R-:W-:Y:S04]  /*a880*/  LDGSTS.E [R0+0x400], desc[UR12][R238.64], P1 ;  /* 0x00400000ee007fae */ /* 0x020fe8000892184c */
[----:B------:R-:W-:Y:S04]  /*a890*/  LDGSTS.E [R0+0x800], desc[UR12][R132.64], P1 ;  /* 0x0080000084007fae */ /* 0x000fe8000892184c */
[----:B----4-:R-:W-:Y:S04]  /*a8a0*/  LDGSTS.E [R0+0xc00], desc[UR12][R140.64], P1 ;  /* 0x00c000008c007fae */ /* 0x010fe8000892184c */
[----:B---3--:R-:W-:Y:S04]  /*a8b0*/  LDGSTS.E [R0+0x1000], desc[UR12][R112.64], P1 ;  /* 0x0100000070007fae */ /* 0x008fe8000892184c */
[----:B--2---:R-:W-:Y:S04]  /*a8c0*/  LDGSTS.E [R0+0x1400], desc[UR12][R110.64], P1 ;  /* 0x014000006e007fae */ /* 0x004fe8000892184c */
[----:B------:R-:W-:Y:S04]  /*a8d0*/  LDGSTS.E [R0+0x1800], desc[UR12][R108.64], P1 ;  /* 0x018000006c007fae */ /* 0x000fe8000892184c */
        /* <DEDUP_REMOVED lines=12> */
[----:B------:R-:W2:Y:S04]  /*a9a0*/  LDL.64 R238, [R1+0x230] ;  /* 0x0002300001ee7983 */ /* 0x000ea80000100a00 */
[----:B------:R-:W3:Y:S04]  /*a9b0*/  LDL.64 R132, [R1+0x210] ;  /* 0x0002100001847983 */ /* 0x000ee80000100a00 */
[----:B------:R-:W4:Y:S04]  /*a9c0*/  LDL.64 R114, [R1+0x250] ;  /* 0x0002500001727983 */ /* 0x000f280000100a00 */
[----:B------:R-:W5:Y:S04]  /*a9d0*/  LDL.64 R140, [R1+0x1f0] ;  /* 0x0001f000018c7983 */ /* 0x000f680000100a00 */
        /* <DEDUP_REMOVED lines=26> */
[----:B------:R-:W5:Y:S04]  /*ab80*/  LDL.64 R88, [R1+0x30] ;  /* 0x0000300001587983 */ /* 0x000f680000100a00 */
[----:B----4-:R-:W-:Y:S04]  /*ab90*/  LDGSTS.E [R3+0x100], desc[UR12][R114.64], P1 ;  /* 0x0010000072037fae */ /* 0x010fe8000892184c */
[----:B--2---:R-:W-:Y:S04]  /*aba0*/  LDGSTS.E [R3+0x500], desc[UR12][R238.64], P1 ;  /* 0x00500000ee037fae */ /* 0x004fe8000892184c */
[----:B---3--:R-:W-:Y:S04]  /*abb0*/  LDGSTS.E [R3+0x900], desc[UR12][R132.64], P1 ;  /* 0x0090000084037fae */ /* 0x008fe8000892184c */
[----:B------:R-:W2:Y:S04]  /*abc0*/  LDL.LU.64 R114, [R1+0x828] ;  /* 0x0008280001727983 */ /* 0x000ea80000300a00 */
[----:B-----5:R-:W-:Y:S04]  /*abd0*/  LDGSTS.E [R3+0xd00], desc[UR12][R140.64], P1 ;  /* 0x00d000008c037fae */ /* 0x020fe8000892184c */
        /* <DEDUP_REMOVED lines=10> */
[----:B------:R-:W3:Y:S04]  /*ac80*/  LDL.64 R238, [R1+0x248] ;  /* 0x0002480001ee7983 */ /* 0x000ee80000100a00 */
[----:B------:R-:W-:Y:S04]  /*ac90*/  LDGSTS.E [R3+0x3900], desc[UR12][R92.64], P1 ;  /* 0x039000005c037fae */ /* 0x000fe8000892184c */
[----:B------:R-:W4:Y:S04]  /*aca0*/  LDL.64 R132, [R1+0x228] ;  /* 0x0002280001847983 */ /* 0x000f280000100a00 */
[----:B------:R-:W-:Y:S04]  /*acb0*/  LDGSTS.E [R3+0x3d00], desc[UR12][R90.64], P1 ;  /* 0x03d000005a037fae */ /* 0x000fe8000892184c */
[----:B------:R-:W5:Y:S04]  /*acc0*/  LDL.64 R140, [R1+0x208] ;  /* 0x00020800018c7983 */ /* 0x000f680000100a00 */
[----:B------:R-:W-:Y:S04]  /*acd0*/  LDGSTS.E [R3+0x4100], desc[UR12][R62.64], P1 ;  /* 0x041000003e037fae */ /* 0x000fe8000892184c */
        /* <DEDUP_REMOVED lines=29> */
[----:B---3--:R-:W-:Y:S04]  /*aeb0*/  LDGSTS.E [R5+0x200], desc[UR12][R238.64], P1 ;  /* 0x00200000ee057fae */ /* 0x008fe8000892184c */
[----:B----4-:R-:W-:Y:S04]  /*aec0*/  LDGSTS.E [R5+0x600], desc[UR12][R132.64], P1 ;  /* 0x0060000084057fae */ /* 0x010fe8000892184c */
[----:B-----5:R-:W-:Y:S04]  /*aed0*/  LDGSTS.E [R5+0xa00], desc[UR12][R140.64], P1 ;  /* 0x00a000008c057fae */ /* 0x020fe8000892184c */
[----:B------:R-:W2:Y:S04]  /*aee0*/  LDL.64 R114, [R1+0x28] ;  /* 0x0000280001727983 */ /* 0x000ea80000100a00 */
[----:B------:R-:W-:Y:S04]  /*aef0*/  LDGSTS.E [R5+0xe00], desc[UR12][R112.64], P1 ;  /* 0x00e0000070057fae */ /* 0x000fe8000892184c */
[----:B------:R-:W3:Y:S04]  /*af00*/  LDL.64 R132, [R1+0x240] ;  /* 0x0002400001847983 */ /* 0x000ee80000100a00 */
[----:B------:R-:W-:Y:S04]  /*af10*/  LDGSTS.E [R5+0x1200], desc[UR12][R62.64], P1 ;  /* 0x012000003e057fae */ /* 0x000fe8000892184c */
[----:B------:R-:W-:Y:S04]  /*af20*/  LDGSTS.E [R5+0x1600], desc[UR12][R110.64], P1 ;  /* 0x016000006e057fae */ /* 0x000fe8000892184c */
[----:B------:R-:W-:Y:S04]  /*af30*/  LDGSTS.E [R5+0x1a00], desc[UR12][R108.64], P1 ;  /* 0x01a000006c057fae */ /* 0x000fe8000892184c */
[----:B------:R-:W4:Y:S04]  /*af40*/  LDL.64 R62, [R1+0x8] ;  /* 0x00000800013e7983 */ /* 0x000f280000100a00 */
        /* <DEDUP_REMOVED lines=26> */
[----:B------:R-:W2:Y:S04]  /*b0f0*/  LDL.64 R114, [R1+0x60] ;  /* 0x0000600001727983 */ /* 0x000ea80000100a00 */
[----:B----4-:R-:W-:Y:S04]  /*b100*/  LDGSTS.E [R5+0x4a00], desc[UR12][R62.64], P1 ;  /* 0x04a000003e057fae */ /* 0x010fe8000892184c */
[----:B------:R-:W4:Y:S04]  /*b110*/  LDL.LU.64 R62, [R1+0x820] ;  /* 0x00082000013e7983 */ /* 0x000f280000300a00 */
[----:B----4-:R-:W-:Y:S04]  /*b120*/  LDGSTS.E [R5+0x4e00], desc[UR12][R62.64], P1 ;  /* 0x04e000003e057fae */ /* 0x010fe8000892184c */
        /* <DEDUP_REMOVED lines=13> */
[----:B-----5:R-:W-:Y:S04]  /*b200*/  LDGSTS.E [R7+0x700], desc[UR12][R140.64], P1 ;  /* 0x007000008c077fae */ /* 0x020fe8000892184c */
[----:B------:R-:W-:Y:S04]  /*b210*/  LDGSTS.E [R7+0xb00], desc[UR12][R112.64], P1 ;  /* 0x00b0000070077fae */ /* 0x000fe8000892184c */
[----:B------:R-:W3:Y:S04]  /*b220*/  LDL.LU.64 R132, [R1+0x818] ;  /* 0x0008180001847983 */ /* 0x000ee80000300a00 */
[----:B------:R-:W1:Y:S04]  /*b230*/  LDL.LU.64 R140, [R1+0x810] ;  /* 0x00081000018c7983 */ /* 0x000e680000300a00 */
[----:B------:R-:W4:Y:S04]  /*b240*/  LDL.LU.64 R112, [R1+0x808] ;  /* 0x0008080001707983 */ /* 0x000f280000300a00 */
[----:B------:R-:W-:Y:S04]  /*b250*/  LDGSTS.E [R7+0xf00], desc[UR12][R110.64], P1 ;  /* 0x00f000006e077fae */ /* 0x000fe8000892184c */
[----:B------:R-:W-:Y:S04]  /*b260*/  LDGSTS.E [R7+0x1300], desc[UR12][R108.64], P1 ;  /* 0x013000006c077fae */ /* 0x000fe8000892184c */
[----:B------:R-:W-:Y:S04]  /*b270*/  LDGSTS.E [R7+0x1700], desc[UR12][R106.64], P1 ;  /* 0x017000006a077fae */ /* 0x000fe8000892184c */
[----:B------:R-:W5:Y:S04]  /*b280*/  LDL.LU.64 R110, [R1+0x800] ;  /* 0x00080000016e7983 */ /* 0x000f680000300a00 */
[----:B------:R-:W3:Y:S04]  /*b290*/  LDL.LU.64 R108, [R1+0x7f8] ;  /* 0x0007f800016c7983 */ /* 0x000ee80000300a00 */
        /* <DEDUP_REMOVED lines=19> */
[----:B--2---:R-:W-:Y:S04]  /*b3d0*/  LDGSTS.E [R7+0x3f00], desc[UR12][R114.64], P1 ;  /* 0x03f0000072077fae */ /* 0x004fe8000892184c */
[----:B------:R2:W-:Y:S04]  /*b3e0*/  LDGSTS.E [R7+0x4300], desc[UR12][R238.64], P1 ;  /* 0x04300000ee077fae */ /* 0x0005e8000892184c */
[----:B------:R-:W5:Y:S01]  /*b3f0*/  LDL.LU.64 R114, [R1+0x7a0] ;  /* 0x0007a00001727983 */ /* 0x000f620000300a00 */
[----:B--2---:R-:W2:Y:S03]  /*b400*/  LDC R239, c[0x0][0x230] ;  /* 0x00008c00ffef7b82 */ /* 0x004ea60000000800 */
[----:B-----5:R-:W-:Y:S04]  /*b410*/  LDGSTS.E [R7+0x4700], desc[UR12][R114.64], P1 ;  /* 0x0470000072077fae */ /* 0x020fe8000892184c */
[----:B----4-:R-:W-:Y:S04]  /*b420*/  LDGSTS.E [R7+0x4b00], desc[UR12][R88.64], P1 ;  /* 0x04b0000058077fae */ /* 0x010fe8000892184c */
[----:B---3--:R-:W-:Y:S04]  /*b430*/  LDGSTS.E [R7+0x4f00], desc[UR12][R90.64], P1 ;  /* 0x04f000005a077fae */ /* 0x008fe8000892184c */
[----:B------:R-:W3:Y:S04]  /*b440*/  LDL.LU.64 R114, [R1+0x798] ;  /* 0x0007980001727983 */ /* 0x000ee80000300a00 */
        /* <DEDUP_REMOVED lines=12> */
[----:B------:R-:W0:Y:S01]  /*b510*/  LDGDEPBAR ;  /* 0x00000000000079af */ /* 0x000e220000000000 */
[----:B------:R-:W-:Y:S06]  /*b520*/  BAR.SYNC.DEFER_BLOCKING 0x0 ;  /* 0x0000000000007b1d */ /* 0x000fec0000010000 */
[----:B------:R-:W-:Y:S01]  /*b530*/  @!PT LDS RZ, [RZ] ;  /* 0x00000000fffff984 */ /* 0x000fe20000000800 */
[----:B------:R-:W-:Y:S01]  /*b540*/  @!PT LDS RZ, [RZ] ;  /* 0x00000000fffff984 */ /* 0x000fe20000000800 */
[----:B------:R-:W-:Y:S01]  /*b550*/  @!PT LDS RZ, [RZ] ;  /* 0x00000000fffff984 */ /* 0x000fe20000000800 */
[----:B------:R1:W-:Y:S02]  /*b560*/  LDGSTS.E [R2+0x38000], desc[UR12][R142.64], !P5 ;  /* 0x380000008e027fae */ /* 0x0003e4000e92184c */
[----:B-1----:R-:W-:Y:S01]  /*b570*/  IMAD.WIDE R142, R4, 0x4, R140 ;  /* 0x00000004048e7825 */ /* 0x002fe200078e028c */
[----:B------:R-:W-:Y:S01]  /*b580*/  ISETP.GE.U32.AND P1, PT, R240, 0x7fffff7b, PT ;  /* 0x7fffff7bf000780c */ /* 0x000fe20003f26070 */
[----:B------:R-:W1:Y:S03]  /*b590*/  LDC R141, c[0x0][0x230] ;  /* 0x00008c00ff8d7b82 */ /* 0x000e660000000800 */
[----:B------:R3:W-:Y:S04]  /*b5a0*/  STL.64 [R1+0x270], R142 ;  /* 0x0002708e01007387 */ /* 0x0007e80000100a00 */
[----:B------:R-:W-:Y:S01]  /*b5b0*/  LDGSTS.E [R2+0x38004], desc[UR12][R142.64], !P2 ;  /* 0x380040008e027fae */ /* 0x000fe2000d12184c */
[----:B------:R-:W-:Y:S01]  /*b5c0*/  VIADD R140, R168, 0xffffffb9 ;  /* 0xffffffb9a88c7836 */ /* 0x000fe20000000000 */
[----:B------:R-:W4:Y:S02]  /*b5d0*/  LDC R240, c[0x0][0x230] ;  /* 0x00008c00fff07b82 */ /* 0x000f240000000800 */
[----:B---3--:R-:W3:Y:S01]  /*b5e0*/  LDL.LU.64 R142, [R1+0x790] ;  /* 0x00079000018e7983 */ /* 0x008ee20000300a00 */
[----:B------:R-:W-:-:S05]  /*b5f0*/  IMAD.WIDE R168, R4, 0x4, R132 ;  /* 0x0000000404a87825 */ /* 0x000fca00078e0284 */
[----:B------:R3:W-:Y:S04]  /*b600*/  STL.64 [R1+0x288], R168 ;  /* 0x000288a801007387 */ /* 0x0007e80000100a00 */
[----:B------:R3:W-:Y:S01]  /*b610*/  LDGSTS.E [R2+0x38008], desc[UR12][R168.64], !P3 ;  /* 0x38008000a8027fae */ /* 0x0007e2000d92184c */
[----:B----4-:R-:W-:Y:S02]  /*b620*/  VIADD R132, R240, 0xffffff9e ;  /* 0xffffff9ef0847836 */ /* 0x010fe40000000000 */
[----:B------:R-:W4:Y:S01]  /*b630*/  LDC R240, c[0x0][0x230] ;  /* 0x00008c00fff07b82 */ /* 0x000f220000000800 */
[----:B------:R-:W-:Y:S02]  /*b640*/  VIADD R238, R252, 0xffffff9f ;  /* 0xffffff9ffcee7836 */ /* 0x000fe40000000000 */
[----:B---3--:R-:W-:-:S05]  /*b650*/  IMAD.WIDE R168, R4, 0x4, R142 ;  /* 0x0000000404a87825 */ /* 0x008fca00078e028e */
[----:B------:R3:W-:Y:S04]  /*b660*/  STL.64 [R1+0x290], R168 ;  /* 0x000290a801007387 */ /* 0x0007e80000100a00 */
[----:B------:R-:W-:Y:S04]  /*b670*/  LDGSTS.E [R2+0x3800c], desc[UR12][R168.64], !P4 ;  /* 0x3800c000a8027fae */ /* 0x000fe8000e12184c */
[----:B---3--:R-:W3:Y:S01]  /*b680*/  LDL.LU.64 R168, [R1+0x788] ;  /* 0x0007880001a87983 */ /* 0x008ee20000300a00 */
[----:B----4-:R-:W-:Y:S02]  /*b690*/  VIADD R133, R240, 0xffffff9d ;  /* 0xffffff9df0857836 */ /* 0x010fe40000000000 */
[----:B------:R-:W4:Y:S01]  /*b6a0*/  LDC R240, c[0x0][0x230] ;  /* 0x00008c00fff07b82 */ /* 0x000f220000000800 */
[----:B------:R-:W-:-:S07]  /*b6b0*/  ISETP.GE.U32.AND P5, PT, R238, 0x7fffff60, PT ;  /* 0x7fffff60ee00780c */ /* 0x000fce0003fa6070 */
[----:B------:R-:W5:Y:S01]  /*b6c0*/  LDC R238, c[0x0][0x230] ;  /* 0x00008c00ffee7b82 */ /* 0x000f620000000800 */
[----:B------:R-:W-:Y:S01]  /*b6d0*/  ISETP.GE.U32.AND P3, PT, R132, 0x7fffff5f, PT ;  /* 0x7fffff5f8400780c */ /* 0x000fe20003f66070 */
[----:B------:R-:W-:Y:S01]  /*b6e0*/  IMAD.WIDE R142, R4, 0x4, R136 ;  /* 0x00000004048e7825 */ /* 0x000fe200078e0288 */
[----:B------:R-:W-:Y:S02]  /*b6f0*/  ISETP.GE.U32.AND P2, PT, R140, 0x7fffff7a, PT ;  /* 0x7fffff7a8c00780c */ /* 0x000fe40003f46070 */
[----:B------:R-:W-:Y:S02]  /*b700*/  ISETP.GE.U32.AND P4, PT, R133, 0x7fffff5e, PT ;  /* 0x7fffff5e8500780c */ /* 0x000fe40003f86070 */
[----:B------:R1:W-:Y:S01]  /*b710*/  LDGSTS.E [R2+0x3c000], desc[UR12][R142.64], !P5 ;  /* 0x3c0000008e027fae */ /* 0x0003e2000e92184c */
[----:B------:R-:W3:Y:S01]  /*b720*/  LDC R136, c[0x0][0x230] ;  /* 0x00008c00ff887b82 */ /* 0x000ee20000000800 */
[----:B--2---:R-:W-:Y:S02]  /*b730*/  VIADD R133, R239, 0xffffffb7 ;  /* 0xffffffb7ef857836 */ /* 0x004fe40000000000 */
[----:B----4-:R-:W-:-:S05]  /*b740*/  VIADD R132, R240, 0xffffff9c ;  /* 0xffffff9cf0847836 */ /* 0x010fca0000000000 */
[----:B------:R-:W2:Y:S01]  /*b750*/  LDC R140, c[0x0][0x230] ;  /* 0x00008c00ff8c7b82 */ /* 0x000ea20000000800 */
[----:B------:R1:W-:Y:S01]  /*b760*/  STL.64 [R1+0x428], R142 ;  /* 0x0004288e01007387 */ /* 0x0003e20000100a00 */
[----:B------:R-:W-:Y:S01]  /*b770*/  ISETP.GE.U32.AND P5, PT, R132, 0x7fffff5d, PT ;  /* 0x7fffff5d8400780c */ /* 0x000fe20003fa6070 */
[----:B-----5:R-:W-:-:S05]  /*b780*/  VIADD R132, R238, 0xffffffb8 ;  /* 0xffffffb8ee847836 */ /* 0x020fca0000000000 */
[----:B------:R-:W4:Y:S08]  /*b790*/  LDC R137, c[0x0][0x230] ;  /* 0x00008c00ff897b82 */ /* 0x000f300000000800 */
[----:B-1----:R-:W1:Y:S08]  /*b7a0*/  LDC R142, c[0x0][0x230] ;  /* 0x00008c00ff8e7b82 */ /* 0x002e700000000800 */
[----:B------:R-:W5:Y:S01]  /*b7b0*/  LDC R143, c[0x0][0x230] ;  /* 0x00008c00ff8f7b82 */ /* 0x000f620000000800 */
[----:B------:R-:W-:-:S04]  /*b7c0*/  IMAD.WIDE R138, R4, 0x4, R138 ;  /* 0x00000004048a7825 */ /* 0x000fc800078e028a */
        /* <DEDUP_REMOVED lines=9> */
[----:B---3--:R-:W-:-:S04]  /*b860*/  IMAD.WIDE R168, R4, 0x4, R168 ;  /* 0x0000000404a87825 */ /* 0x008fc800078e02a8 */
[----:B------:R-:W-:Y:S02]  /*b870*/  IMAD.MOV.U32 R238, RZ, RZ, R168 ;  /* 0x000000ffffee7224 */ /* 0x000fe400078e00a8 */
[----:B------:R-:W-:Y:S01]  /*b880*/  IMAD.MOV.U32 R239, RZ, RZ, R169 ;  /* 0x000000ffffef7224 */ /* 0x000fe200078e00a9 */
[----:B------:R3:W-:Y:S04]  /*b890*/  STL.64 [R1+0x440], R168 ;  /* 0x000440a801007387 */ /* 0x0007e80000100a00 */
[----:B------:R2:W-:Y:S01]  /*b8a0*/  LDGSTS.E [R2+0x3c004], desc[UR12][R238.64], !P3 ;  /* 0x3c004000ee027fae */ /* 0x0005e2000d92184c */
[----:B------:R-:W-:Y:S02]  /*b8b0*/  ISETP.GE.U32.AND P3, PT, R132, 0x7fffff79, PT ;  /* 0x7fffff798400780c */ /* 0x000fe40003f66070 */
[----:B------:R-:W4:Y:S01]  /*b8c0*/  LDC R132, c[0x0][0x230] ;  /* 0x00008c00ff847b82 */ /* 0x000f220000000800 */
[----:B---3--:R-:W-:-:S07]  /*b8d0*/  IMAD.WIDE R168, R4, 0x4, R128 ;  /* 0x0000000404a87825 */ /* 0x008fce00078e0280 */
[----:B------:R-:W3:Y:S01]  /*b8e0*/  LDC R129, c[0x0][0x230] ;  /* 0x00008c00ff817b82 */ /* 0x000ee20000000800 */
[----:B------:R-:W-:Y:S01]  /*b8f0*/  VIADD R128, R141, 0xffffffb6 ;  /* 0xffffffb68d807836 */ /* 0x000fe20000000000 */
[----:B------:R-:W-:Y:S01]  /*b900*/  STL.64 [R1+0x458], R168 ;  /* 0x000458a801007387 */ /* 0x000fe20000100a00 */
[----:B--2---:R-:W-:-:S03]  /*b910*/  IMAD.WIDE R238, R4, 0x4, R150 ;  /* 0x0000000404ee7825 */ /* 0x004fc600078e0296 */
[----:B------:R-:W-:Y:S01]  /*b920*/  LDGSTS.E [R2+0x3c008], desc[UR12][R168.64], !P4 ;  /* 0x3c008000a8027fae */ /* 0x000fe2000e12184c */
[----:B------:R-:W-:Y:S02]  /*b930*/  ISETP.GE.U32.AND P4, PT, R133, 0x7fffff78, PT ;  /* 0x7fffff788500780c */ /* 0x000fe40003f86070 */
[----:B------:R-:W2:Y:S01]  /*b940*/  LDC R133, c[0x0][0x230] ;  /* 0x00008c00ff857b82 */ /* 0x000ea20000000800 */
[----:B------:R1:W-:Y:S04]  /*b950*/  STL.64 [R1+0x468], R138 ;  /* 0x0004688a01007387 */ /* 0x0003e80000100a00 */
[----:B------:R1:W-:Y:S01]  /*b960*/  LDGSTS.E [R2+0x3c00c], desc[UR12][R138.64], !P5 ;  /* 0x3c00c0008a027fae */ /* 0x0003e2000e92184c */
[----:B------:R-:W-:Y:S01]  /*b970*/  ISETP.GE.U32.AND P5, PT, R128, 0x7fffff77, PT ;  /* 0x7fffff778000780c */ /* 0x000fe20003fa6070 */
[----:B------:R-:W-:-:S02]  /*b980*/  VIADD R128, R140, 0xffffffb5 ;  /* 0xffffffb58c807836 */ /* 0x000fc40000000000 */
[----:B------:R-:W-:Y:S01]  /*b990*/  LDGSTS.E [R246+0x38000], desc[UR12][R238.64], !P6 ;  /* 0x38000000eef67fae */ /* 0x000fe2000f12184c */
[----:B-1----:R-:W-:-:S04]  /*b9a0*/  IMAD.WIDE R138, R4, 0x4, R144 ;  /* 0x00000004048a7825 */ /* 0x002fc800078e0290 */
[----:B------:R-:W-:Y:S01]  /*b9b0*/  VIADD R2, R136, 0xffffff9b ;  /* 0xffffff9b88027836 */ /* 0x000fe20000000000 */
[----:B------:R1:W-:Y:S01]  /*b9c0*/  STL.64 [R1+0x260], R138 ;  /* 0x0002608a01007387 */ /* 0x0003e20000100a00 */
[----:B------:R-:W2:Y:S01]  /*b9d0*/  LDC R136, c[0x0][0x230] ;  /* 0x00008c00ff887b82 */ /* 0x000ea20000000800 */
[----:B------:R-:W-:Y:S02]  /*b9e0*/  ISETP.GE.U32.AND P6, PT, R128, 0x7fffff76, PT ;  /* 0x7fffff768000780c */ /* 0x000fe40003fc6070 */
[----:B------:R1:W-:Y:S01]  /*b9f0*/  LDGSTS.E [R246+0x38004], desc[UR12][R138.64], !P1 ;  /* 0x380040008af67fae */ /* 0x0003e2000c92184c */
[----:B------:R-:W-:Y:S01]  /*ba00*/  ISETP.GE.U32.AND P1, PT, R2, 0x7fffff5c, PT ;  /* 0x7fffff5c0200780c */ /* 0x000fe20003f26070 */
[----:B------:R-:W-:Y:S02]  /*ba10*/  VIADD R128, R142, 0xffffff9a ;  /* 0xffffff9a8e807836 */ /* 0x000fe40000000000 */
[----:B-----5:R-:W-:Y:S01]  /*ba20*/  VIADD R2, R143, 0xffffff99 ;  /* 0xffffff998f027836 */ /* 0x020fe20000000000 */
[----:B------:R-:W-:Y:S01]  /*ba30*/  LDGSTS.E [R246+0x38008], desc[UR12][R156.64], !P2 ;  /* 0x380080009cf67fae */ /* 0x000fe2000d12184c */
[----:B-1----:R-:W-:Y:S01]  /*ba40*/  IMAD.WIDE R138, R4, 0x4, R148 ;  /* 0x00000004048a7825 */ /* 0x002fe200078e0294 */
[----:B------:R-:W-:-:S04]  /*ba50*/  ISETP.GE.U32.AND P2, PT, R128, 0x7fffff5b, PT ;  /* 0x7fffff5b8000780c */ /* 0x000fc80003f46070 */
[----:B------:R1:W-:Y:S01]  /*ba60*/  STL.64 [R1+0x280], R138 ;  /* 0x0002808a01007387 */ /* 0x0003e20000100a00 */
[----:B------:R-:W-:-:S03]  /*ba70*/  IMAD.WIDE R144, R4, 0x4, R190 ;  /* 0x0000000404907825 */ /* 0x000fc600078e02be */
[----:B------:R1:W-:Y:S01]  /*ba80*/  LDGSTS.E [R246+0x3800c], desc[UR12][R138.64], !P3 ;  /* 0x3800c0008af67fae */ /* 0x0003e2000d92184c */
[----:B------:R-:W-:Y:S01]  /*ba90*/  ISETP.GE.U32.AND P3, PT, R2, 0x7fffff5a, PT ;  /* 0x7fffff5a0200780c */ /* 0x000fe20003f66070 */
[----:B----4-:R-:W-:Y:S02]  /*baa0*/  VIADD R2, R132, 0xffffff98 ;  /* 0xffffff9884027836 */ /* 0x010fe40000000000 */
[----:B------:R-:W4:Y:S01]  /*bab0*/  LDC R132, c[0x0][0x230] ;  /* 0x00008c00ff847b82 */ /* 0x000f220000000800 */
[----:B------:R-:W-:Y:S07]  /*bac0*/  LDGSTS.E [R246+0x3c000], desc[UR12][R144.64], !P1 ;  /* 0x3c00000090f67fae */ /* 0x000fee000c92184c */
[----:B-1----:R-:W1:Y:S08]  /*bad0*/  LDC R138, c[0x0][0x230] ;  /* 0x00008c00ff8a7b82 */ /* 0x002e700000000800 */
[----:B------:R-:W5:Y:S01]  /*bae0*/  LDC R139, c[0x0][0x230] ;  /* 0x00008c00ff8b7b82 */ /* 0x000f620000000800 */
[----:B---3--:R-:W-:Y:S01]  /*baf0*/  VIADD R128, R129, 0xffffffb4 ;  /* 0xffffffb481807836 */ /* 0x008fe20000000000 */
[----:B------:R-:W-:Y:S01]  /*bb00*/  ISETP.GE.U32.AND P1, PT, R2, 0x7fffff59, PT ;  /* 0x7fffff590200780c */ /* 0x000fe20003f26070 */
[C---:B------:R-:W-:Y:S01]  /*bb10*/  IMAD.WIDE R142, R4.reuse, 0x4, R154 ;  /* 0x00000004048e7825 */ /* 0x040fe200078e029a */
[----:B------:R-:W-:Y:S03]  /*bb20*/  STL.64 [R1+0x3f8], R144 ;  /* 0x0003f89001007387 */ /* 0x000fe60000100a00 */
[----:B------:R-:W-:Y:S01]  /*bb30*/  IMAD.WIDE R140, R4, 0x4, R152 ;  /* 0x00000004048c7825 */ /* 0x000fe200078e0298 */
[----:B------:R-:W3:Y:S01]  /*bb40*/  LDC R129, c[0x0][0x230] ;  /* 0x00008c00ff817b82 */ /* 0x000ee20000000800 */
[----:B------:R-:W-:Y:S02]  /*bb50*/  STL.64 [R1+0x418], R142 ;  /* 0x0004188e01007387 */ /* 0x000fe40000100a00 */
[----:B--2---:R-:W-:-:S02]  /*bb60*/  VIADD R2, R133, 0xffffffb3 ;  /* 0xffffffb385027836 */ /* 0x004fc40000000000 */
[----:B------:R-:W-:Y:S03]  /*bb70*/  LDGSTS.E [R246+0x3c004], desc[UR12][R142.64], !P2 ;  /* 0x3c0040008ef67fae */ /* 0x000fe6000d12184c */
[----:B------:R-:W2:Y:S01]  /*bb80*/  LDC R133, c[0x0][0x230] ;  /* 0x00008c00ff857b82 */ /* 0x000ea20000000800 */
[----:B------:R4:W-:Y:S01]  /*bb90*/  STL.64 [R1+0x438], R140 ;  /* 0x0004388c01007387 */ /* 0x0009e20000100a00 */
[----:B------:R-:W-:Y:S01]  /*bba0*/  ISETP.GE.U32.AND P2, PT, R128, 0x7fffff75, PT ;  /* 0x7fffff758000780c */ /* 0x000fe20003f46070 */
[----:B------:R-:W-:Y:S02]  /*bbb0*/  IMAD.WIDE R168, R4, 0x4, R158 ;  /* 0x0000000404a87825 */ /* 0x000fe400078e029e */
[----:B------:R4:W-:Y:S01]  /*bbc0*/  LDGSTS.E [R246+0x3c008], desc[UR12][R140.64], !P3 ;  /* 0x3c0080008cf67fae */ /* 0x0009e2000d92184c */
[----:B------:R-:W-:Y:S01]  /*bbd0*/  ISETP.GE.U32.AND P3, PT, R2, 0x7fffff74, PT ;  /* 0x7fffff740200780c */ /* 0x000fe20003f66070 */
[----:B------:R-:W-:-:S02]  /*bbe0*/  VIADD R128, R137, 0xffffffb2 ;  /* 0xffffffb289807836 */ /* 0x000fc40000000000 */
[----:B------:R-:W-:Y:S01]  /*bbf0*/  VIADD R2, R136, 0xffffff97 ;  /* 0xffffff9788027836 */ /* 0x000fe20000000000 */
[----:B------:R-:W2:Y:S01]  /*bc00*/  LDC R137, c[0x0][0x230] ;  /* 0x00008c00ff897b82 */ /* 0x000ea20000000800 */
[----:B----4-:R-:W-:-:S07]  /*bc10*/  IMAD.WIDE R140, R4, 0x4, R234 ;  /* 0x00000004048c7825 */ /* 0x010fce00078e02ea */
[----:B------:R-:W4:Y:S01]  /*bc20*/  LDC R136, c[0x0][0x230] ;  /* 0x00008c00ff887b82 */ /* 0x000f220000000800 */
[----:B------:R3:W-:Y:S01]  /*bc30*/  LDGSTS.E [R246+0x3c00c], desc[UR12][R140.64], !P1 ;  /* 0x3c00c0008cf67fae */ /* 0x0007e2000c92184c */
[----:B------:R-:W-:Y:S01]  /*bc40*/  ISETP.GE.U32.AND P1, PT, R128, 0x7fffff73, PT ;  /* 0x7fffff738000780c */ /* 0x000fe20003f26070 */
[----:B------:R-:W-:Y:S02]  /*bc50*/  IMAD.WIDE R190, R4, 0x4, R160 ;  /* 0x0000000404be7825 */ /* 0x000fe400078e02a0 */
[----:B------:R-:W-:Y:S01]  /*bc60*/  LDGSTS.E [R247+0x38000], desc[UR12][R168.64], !P4 ;  /* 0x38000000a8f77fae */ /* 0x000fe2000e12184c */
[----:B------:R-:W-:Y:S01]  /*bc70*/  ISETP.GE.U32.AND P4, PT, R2, 0x7fffff58, PT ;  /* 0x7fffff580200780c */ /* 0x000fe20003f86070 */
[----:B-1----:R-:W-:Y:S02]  /*bc80*/  VIADD R128, R138, 0xffffff96 ;  /* 0xffffff968a807836 */ /* 0x002fe40000000000 */
[----:B-----5:R-:W-:Y:S01]  /*bc90*/  VIADD R2, R139, 0xffffff95 ;  /* 0xffffff958b027836 */ /* 0x020fe20000000000 */
[----:B------:R3:W-:Y:S01]  /*bca0*/  STL.64 [R1+0x450], R140 ;  /* 0x0004508c01007387 */ /* 0x0007e20000100a00 */
[----:B------:R-:W1:Y:S01]  /*bcb0*/  LDC R139, c[0x0][0x230] ;  /* 0x00008c00ff8b7b82 */ /* 0x000e620000000800 */
[----:B------:R-:W-:-:S02]  /*bcc0*/  IMAD.WIDE R234, R4, 0x4, R180 ;  /* 0x0000000404ea7825 */ /* 0x000fc400078e02b4 */
[----:B------:R-:W-:Y:S01]  /*bcd0*/  LDGSTS.E [R247+0x38004], desc[UR12][R166.64], !P5 ;  /* 0x38004000a6f77fae */ /* 0x000fe2000e92184c */
[----:B------:R-:W-:-:S03]  /*bce0*/  ISETP.GE.U32.AND P5, PT, R128, 0x7fffff57, PT ;  /* 0x7fffff578000780c */ /* 0x000fc60003fa6070 */
[----:B------:R-:W-:Y:S01]  /*bcf0*/  LDGSTS.E [R247+0x38008], desc[UR12][R190.64], !P6 ;  /* 0x38008000bef77fae */ /* 0x000fe2000f12184c */
[----:B------:R-:W-:Y:S01]  /*bd00*/  ISETP.GE.U32.AND P6, PT, R2, 0x7fffff56, PT ;  /* 0x7fffff560200780c */ /* 0x000fe20003fc6070 */
[----:B------:R-:W-:Y:S01]  /*bd10*/  IMAD.WIDE R144, R4, 0x4, R164 ;  /* 0x0000000404907825 */ /* 0x000fe200078e02a4 */
[----:B------:R-:W5:Y:S01]  /*bd20*/  LDC R138, c[0x0][0x230] ;  /* 0x00008c00ff8a7b82 */ /* 0x000f620000000800 */
[----:B------:R-:W-:Y:S02]  /*bd30*/  LDGSTS.E [R247+0x3800c], desc[UR12][R234.64], !P2 ;  /* 0x3800c000eaf77fae */ /* 0x000fe4000d12184c */
[----:B------:R-:W-:-:S05]  /*bd40*/  VIADD R2, R132, 0xffffff94 ;  /* 0xffffff9484027836 */ /* 0x000fca0000000000 */
[----:B---3--:R-:W3:Y:S01]  /*bd50*/  LDC R140, c[0x0][0x230] ;  /* 0x00008c00ff8c7b82 */ /* 0x008ee20000000800 */
[----:B------:R-:W-:Y:S01]  /*bd60*/  VIADD R128, R129, 0xffffffb1 ;  /* 0xffffffb181807836 */ /* 0x000fe20000000000 */
[----:B------:R-:W-:Y:S01]  /*bd70*/  ISETP.GE.U32.AND P2, PT, R2, 0x7fffff55, PT ;  /* 0x7fffff550200780c */ /* 0x000fe20003f46070 */
[C---:B------:R-:W-:Y:S01]  /*bd80*/  IMAD.WIDE R142, R4.reuse, 0x4, R162 ;  /* 0x00000004048e7825 */ /* 0x040fe200078e02a2 */
[----:B------:R4:W-:Y:S04]  /*bd90*/  STL.64 [R1+0x3c8], R144 ;  /* 0x0003c89001007387 */ /* 0x0009e80000100a00 */
[----:B------:R-:W5:Y:S01]  /*bda0*/  LDC R129, c[0x0][0x230] ;  /* 0x00008c00ff817b82 */ /* 0x000f620000000800 */
[----:B--2---:R-:W-:Y:S01]  /*bdb0*/  VIADD R2, R133, 0xffffffb0 ;  /* 0xffffffb085027836 */ /* 0x004fe20000000000 */
[----:B------:R4:W-:Y:S06]  /*bdc0*/  LDGSTS.E [R247+0x3c000], desc[UR12][R144.64], !P4 ;  /* 0x3c00000090f77fae */ /* 0x0009ec000e12184c */
[----:B------:R-:W2:Y:S01]  /*bdd0*/  LDC R132, c[0x0][0x230] ;  /* 0x00008c00ff847b82 */ /* 0x000ea20000000800 */
[----:B------:R1:W-:Y:S04]  /*bde0*/  STL.64 [R1+0x3f0], R142 ;  /* 0x0003f08e01007387 */ /* 0x0003e80000100a00 */
[----:B------:R1:W-:Y:S01]  /*bdf0*/  LDGSTS.E [R247+0x3c004], desc[UR12][R142.64], !P5 ;  /* 0x3c0040008ef77fae */ /* 0x0003e2000e92184c */
[----:B----4-:R-:W-:-:S02]  /*be00*/  IMAD.WIDE R144, R4, 0x4, R176 ;  /* 0x0000000404907825 */ /* 0x010fc400078e02b0 */
[----:B------:R-:W4:Y:S01]  /*be10*/  LDC R133, c[0x0][0x230] ;  /* 0x00008c00ff857b82 */ /* 0x000f220000000800 */
[----:B------:R-:W-:Y:S01]  /*be20*/  ISETP.GE.U32.AND P5, PT, R2, 0x7fffff71, PT ;  /* 0x7fffff710200780c */ /* 0x000fe20003fa6070 */
[----:B------:R-:W-:Y:S01]  /*be30*/  VIADD R2, R136, 0xffffffae ;  /* 0xffffffae88027836 */ /* 0x000fe20000000000 */
[----:B------:R-:W-:Y:S01]  /*be40*/  ISETP.GE.U32.AND P4, PT, R128, 0x7fffff72, PT ;  /* 0x7fffff728000780c */ /* 0x000fe20003f86070 */
[----:B------:R-:W-:Y:S01]  /*be50*/  VIADD R128, R137, 0xffffffaf ;  /* 0xffffffaf89807836 */ /* 0x000fe20000000000 */
[----:B------:R-:W-:Y:S03]  /*be60*/  LDGSTS.E [R247+0x3c008], desc[UR12][R144.64], !P6 ;  /* 0x3c00800090f77fae */ /* 0x000fe6000f12184c */
[----:B------:R-:W4:Y:S01]  /*be70*/  LDC R136, c[0x0][0x230] ;  /* 0x00008c00ff887b82 */ /* 0x000f220000000800 */
[----:B-1----:R-:W-:Y:S01]  /*be80*/  IMAD.WIDE R142, R4, 0x4, R172 ;  /* 0x00000004048e7825 */ /* 0x002fe200078e02ac */
[----:B------:R-:W-:-:S04]  /*be90*/  ISETP.GE.U32.AND P6, PT, R128, 0x7fffff70, PT ;  /* 0x7fffff708000780c */ /* 0x000fc80003fc6070 */
[----:B------:R1:W-:Y:S01]  /*bea0*/  LDGSTS.E [R247+0x3c00c], desc[UR12][R142.64], !P2 ;  /* 0x3c00c0008ef77fae */ /* 0x0003e2000d12184c */
[----:B------:R-:W-:Y:S01]  /*beb0*/  ISETP.GE.U32.AND P2, PT, R2, 0x7fffff6f, PT ;  /* 0x7fffff6f0200780c */ /* 0x000fe20003f46070 */
[----:B---3--:R-:W-:Y:S01]  /*bec0*/  VIADD R2, R140, 0xffffff93 ;  /* 0xffffff938c027836 */ /* 0x008fe20000000000 */
[----:B------:R-:W3:Y:S01]  /*bed0*/  LDC R137, c[0x0][0x230] ;  /* 0x00008c00ff897b82 */ /* 0x000ee20000000800 */
[----:B------:R-:W-:Y:S01]  /*bee0*/  VIADD R128, R139, 0xffffffad ;  /* 0xffffffad8b807836 */ /* 0x000fe20000000000 */
[----:B------:R-:W-:Y:S04]  /*bef0*/  LDGSTS.E [R248+0x38000], desc[UR12][R194.64], !P3 ;  /* 0x38000000c2f87fae */ /* 0x000fe8000d92184c */
[----:B------:R-:W-:Y:S01]  /*bf00*/  LDGSTS.E [R248+0x38004], desc[UR12][R170.64], !P1 ;  /* 0x38004000aaf87fae */ /* 0x000fe2000c92184c */
[----:B------:R-:W-:Y:S01]  /*bf10*/  ISETP.GE.U32.AND P1, PT, R2, 0x7fffff54, PT ;  /* 0x7fffff540200780c */ /* 0x000fe20003f26070 */
[----:B------:R-:W3:Y:S01]  /*bf20*/  LDC R140, c[0x0][0x230] ;  /* 0x00008c00ff8c7b82 */ /* 0x000ee20000000800 */
[----:B------:R-:W-:Y:S01]  /*bf30*/  ISETP.GE.U32.AND P3, PT, R128, 0x7fffff6e, PT ;  /* 0x7fffff6e8000780c */ /* 0x000fe20003f66070 */
[----:B-----5:R-:W-:Y:S01]  /*bf40*/  VIADD R2, R129, 0xffffff92 ;  /* 0xffffff9281027836 */ /* 0x020fe20000000000 */
[----:B------:R-:W-:Y:S01]  /*bf50*/  STL.64 [R1+0x410], R144 ;  /* 0x0004109001007387 */ /* 0x000fe20000100a00 */
[----:B--2---:R-:W-:-:S04]  /*bf60*/  VIADD R128, R132, 0xffffff91 ;  /* 0xffffff9184807836 */ /* 0x004fc80000000000 */
[----:B------:R-:W2:Y:S01]  /*bf70*/  LDC R139, c[0x0][0x230] ;  /* 0x00008c00ff8b7b82 */ /* 0x000ea20000000800 */
[----:B------:R1:W-:Y:S04]  /*bf80*/  STL.64 [R1+0x430], R142 ;  /* 0x0004308e01007387 */ /* 0x0003e80000100a00 */
[----:B------:R-:W-:Y:S01]  /*bf90*/  LDGSTS.E [R248+0x38008], desc[UR12][R184.64], !P4 ;  /* 0x38008000b8f87fae */ /* 0x000fe2000e12184c */
[----:B------:R-:W-:Y:S02]  /*bfa0*/  ISETP.GE.U32.AND P4, PT, R2, 0x7fffff53, PT ;  /* 0x7fffff530200780c */ /* 0x000fe40003f86070 */
[----:B------:R-:W5:Y:S01]  /*bfb0*/  LDC R129, c[0x0][0x230] ;  /* 0x00008c00ff817b82 */ /* 0x000f620000000800 */
[----:B------:R-:W-:Y:S01]  /*bfc0*/  LDGSTS.E [R248+0x3800c], desc[UR12][R232.64], !P5 ;  /* 0x3800c000e8f87fae */ /* 0x000fe2000e92184c */
[----:B----4-:R-:W-:Y:S01]  /*bfd0*/  VIADD R2, R133, 0xffffff90 ;  /* 0xffffff9085027836 */ /* 0x010fe20000000000 */
[----:B------:R-:W-:Y:S01]  /*bfe0*/  ISETP.GE.U32.AND P5, PT, R128, 0x7fffff52, PT ;  /* 0x7fffff528000780c */ /* 0x000fe20003fa6070 */
[----:B-1----:R-:W-:-:S04]  /*bff0*/  IMAD.WIDE R142, R4, 0x4, R174 ;  /* 0x00000004048e7825 */ /* 0x002fc800078e02ae */
[----:B------:R-:W1:Y:S01]  /*c000*/  LDC R132, c[0x0][0x230] ;  /* 0x00008c00ff847b82 */ /* 0x000e620000000800 */
[----:B------:R4:W-:Y:S01]  /*c010*/  LDGSTS.E [R248+0x3c000], desc[UR12][R142.64], !P1 ;  /* 0x3c0000008ef87fae */ /* 0x0009e2000c92184c */
[----:B------:R-:W-:Y:S01]  /*c020*/  ISETP.GE.U32.AND P1, PT, R2, 0x7fffff51, PT ;  /* 0x7fffff510200780c */ /* 0x000fe20003f26070 */
[----:B------:R-:W-:Y:S02]  /*c030*/  IMAD.WIDE R144, R4, 0x4, R182 ;  /* 0x0000000404907825 */ /* 0x000fe400078e02b6 */
[----:B------:R4:W-:Y:S02]  /*c040*/  STL.64 [R1+0x398], R142 ;  /* 0x0003988e01007387 */ /* 0x0009e40000100a00 */
[----:B------:R-:W-:Y:S01]  /*c050*/  VIADD R2, R136, 0xffffffab ;  /* 0xffffffab88027836 */ /* 0x000fe20000000000 */
[----:B------:R-:W1:Y:S01]  /*c060*/  LDC R133, c[0x0][0x230] ;  /* 0x00008c00ff857b82 */ /* 0x000e620000000800 */
[----:B------:R-:W-:Y:S02]  /*c070*/  VIADD R128, R138, 0xffffffac ;  /* 0xffffffac8a807836 */ /* 0x000fe40000000000 */
[----:B------:R-:W-:-:S05]  /*c080*/  IMAD.WIDE R176, R4, 0x4, R206 ;  /* 0x0000000404b07825 */ /* 0x000fca00078e02ce */
[----:B------:R-:W1:Y:S01]  /*c090*/  LDC R136, c[0x0][0x230] ;  /* 0x00008c00ff887b82 */ /* 0x000e620000000800 */
[----:B----4-:R-:W-:-:S05]  /*c0a0*/  IMAD.WIDE R142, R4, 0x4, R188 ;  /* 0x00000004048e7825 */ /* 0x010fca00078e02bc */
[----:B------:R4:W-:Y:S02]  /*c0b0*/  STL.64 [R1+0x3b8], R142 ;  /* 0x0003b88e01007387 */ /* 0x0009e40000100a00 */
[----:B------:R-:W1:Y:S02]  /*c0c0*/  LDC R138, c[0x0][0x230] ;  /* 0x00008c00ff8a7b82 */ /* 0x000e640000000800 */
[----:B------:R4:W-:Y:S01]  /*c0d0*/  LDGSTS.E [R248+0x3c004], desc[UR12][R142.64], !P4 ;  /* 0x3c0040008ef87fae */ /* 0x0009e2000e12184c */
[----:B------:R-:W-:-:S03]  /*c0e0*/  ISETP.GE.U32.AND P4, PT, R128, 0x7fffff6d, PT ;  /* 0x7fffff6d8000780c */ /* 0x000fc60003f86070 */
[----:B------:R-:W-:Y:S01]  /*c0f0*/  LDGSTS.E [R248+0x3c008], desc[UR12][R144.64], !P5 ;  /* 0x3c00800090f87fae */ /* 0x000fe2000e92184c */
[----:B------:R-:W-:Y:S01]  /*c100*/  ISETP.GE.U32.AND P5, PT, R2, 0x7fffff6c, PT ;  /* 0x7fffff6c0200780c */ /* 0x000fe20003fa6070 */
[----:B---3--:R-:W-:Y:S02]  /*c110*/  VIADD R2, R140, 0xffffff8f ;  /* 0xffffff8f8c027836 */ /* 0x008fe40000000000 */
[----:B--2---:R-:W-:Y:S02]  /*c120*/  VIADD R128, R139, 0xffffffaa ;  /* 0xffffffaa8b807836 */ /* 0x004fe40000000000 */
[----:B------:R-:W2:Y:S01]  /*c130*/  LDC R139, c[0x0][0x230] ;  /* 0x00008c00ff8b7b82 */ /* 0x000ea20000000800 */
[----:B----4-:R-:W-:-:S05]  /*c140*/  IMAD.WIDE R142, R4, 0x4, R178 ;  /* 0x00000004048e7825 */ /* 0x010fca00078e02b2 */
[----:B------:R3:W-:Y:S01]  /*c150*/  LDGSTS.E [R248+0x3c00c], desc[UR12][R142.64], !P1 ;  /* 0x3c00c0008ef87fae */ /* 0x0007e2000c92184c */
[----:B------:R-:W-:-:S03]  /*c160*/  IMAD.WIDE R178, R4, 0x4, R146 ;  /* 0x0000000404b27825 */ /* 0x000fc600078e0292 */
[----:B------:R-:W-:Y:S01]  /*c170*/  LDGSTS.E [R249+0x38000], desc[UR12][R176.64], !P6 ;  /* 0x38000000b0f97fae */ /* 0x000fe2000f12184c */
[----:B------:R-:W-:Y:S01]  /*c180*/  ISETP.GE.U32.AND P6, PT, R2, 0x7fffff50, PT ;  /* 0x7fffff500200780c */ /* 0x000fe20003fc6070 */
[----:B-----5:R-:W-:Y:S02]  /*c190*/  VIADD R2, R129, 0xffffff8e ;  /* 0xffffff8e81027836 */ /* 0x020fe40000000000 */
[----:B------:R-:W-:Y:S01]  /*c1a0*/  IMAD.WIDE R180, R4, 0x4, R130 ;  /* 0x0000000404b47825 */ /* 0x000fe200078e0282 */
[----:B------:R-:W4:Y:S01]  /*c1b0*/  LDC R129, c[0x0][0x230] ;  /* 0x00008c00ff817b82 */ /* 0x000f220000000800 */
[----:B------:R-:W-:Y:S01]  /*c1c0*/  LDGSTS.E [R249+0x38004], desc[UR12][R178.64], !P2 ;  /* 0x38004000b2f97fae */ /* 0x000fe2000d12184c */
[----:B------:R-:W-:Y:S01]  /*c1d0*/  ISETP.GE.U32.AND P1, PT, R128, 0x7fffff6b, PT ;  /* 0x7fffff6b8000780c */ /* 0x000fe20003f26070 */
[----:B-1----:R-:W-:Y:S01]  /*c1e0*/  VIADD R128, R132, 0xffffff8d ;  /* 0xffffff8d84807836 */ /* 0x002fe20000000000 */
[----:B------:R-:W-:Y:S01]  /*c1f0*/  ISETP.GE.U32.AND P2, PT, R2, 0x7fffff4f, PT ;  /* 0x7fffff4f0200780c */ /* 0x000fe20003f46070 */
[----:B------:R-:W-:Y:S01]  /*c200*/  IMAD.WIDE R182, R4, 0x4, R186 ;  /* 0x0000000404b67825 */ /* 0x000fe200078e02ba */
[----:B------:R-:W-:Y:S02]  /*c210*/  LDGSTS.E [R249+0x38008], desc[UR12][R180.64], !P3 ;  /* 0x38008000b4f97fae */ /* 0x000fe4000d92184c */
[----:B------:R-:W1:Y:S01]  /*c220*/  LDC R130, c[0x0][0x230] ;  /* 0x00008c00ff827b82 */ /* 0x000e620000000800 */
[----:B------:R-:W-:Y:S01]  /*c230*/  VIADD R2, R137, 0xffffff8c ;  /* 0xffffff8c89027836 */ /* 0x000fe20000000000 */
[----:B------:R-:W-:Y:S01]  /*c240*/  STL.64 [R1+0x3e8], R144 ;  /* 0x0003e89001007387 */ /* 0x000fe20000100a00 */
[----:B------:R-:W-:Y:S01]  /*c250*/  ISETP.GE.U32.AND P3, PT, R128, 0x7fffff4e, PT ;  /* 0x7fffff4e8000780c */ /* 0x000fe20003f66070 */
[----:B------:R-:W-:-:S02]  /*c260*/  IMAD.WIDE R246, R4, 0x4, R200 ;  /* 0x0000000404f67825 */ /* 0x000fc400078e02c8 */
[----:B------:R-:W-:Y:S02]  /*c270*/  LDGSTS.E [R249+0x3800c], desc[UR12][R182.64], !P4 ;  /* 0x3800c000b6f97fae */ /* 0x000fe4000e12184c */
[----:B------:R-:W5:Y:S01]  /*c280*/  LDC R131, c[0x0][0x230] ;  /* 0x00008c00ff837b82 */ /* 0x000f620000000800 */
[----:B------:R-:W-:Y:S01]  /*c290*/  ISETP.GE.U32.AND P4, PT, R2, 0x7fffff4d, PT ;  /* 0x7fffff4d0200780c */ /* 0x000fe20003f86070 */
[----:B------:R3:W-:Y:S01]  /*c2a0*/  STL.64 [R1+0x408], R142 ;  /* 0x0004088e01007387 */ /* 0x0007e20000100a00 */
[----:B------:R-:W-:-:S05]  /*c2b0*/  VIADD R2, R136, 0xffffffa8 ;  /* 0xffffffa888027836 */ /* 0x000fca0000000000 */
[----:B------:R-:W5:Y:S01]  /*c2c0*/  LDC R132, c[0x0][0x230] ;  /* 0x00008c00ff847b82 */ /* 0x000f620000000800 */
[----:B------:R-:W-:Y:S01]  /*c2d0*/  VIADD R128, R133, 0xffffffa9 ;  /* 0xffffffa985807836 */ /* 0x000fe20000000000 */
[----:B------:R-:W-:Y:S01]  /*c2e0*/  LDGSTS.E [R249+0x3c000], desc[UR12][R246.64], !P6 ;  /* 0x3c000000f6f97fae */ /* 0x000fe2000f12184c */
[----:B---3--:R-:W-:-:S03]  /*c2f0*/  IMAD.WIDE R142, R4, 0x4, R192 ;  /* 0x00000004048e7825 */ /* 0x008fc600078e02c0 */
[----:B------:R-:W-:Y:S02]  /*c300*/  ISETP.GE.U32.AND P6, PT, R128, 0x7fffff6a, PT ;  /* 0x7fffff6a8000780c */ /* 0x000fe40003fc6070 */
[----:B------:R-:W3:Y:S01]  /*c310*/  LDC R136, c[0x0][0x230] ;  /* 0x00008c00ff887b82 */ /* 0x000ee20000000800 */
[----:B------:R4:W-:Y:S01]  /*c320*/  STL.64 [R1+0x390], R142 ;  /* 0x0003908e01007387 */ /* 0x0009e20000100a00 */
[----:B------:R-:W-:-:S03]  /*c330*/  IMAD.WIDE R140, R4, 0x4, R196 ;  /* 0x00000004048c7825 */ /* 0x000fc600078e02c4 */
[----:B------:R4:W-:Y:S01]  /*c340*/  LDGSTS.E [R249+0x3c004], desc[UR12][R142.64], !P2 ;  /* 0x3c0040008ef97fae */ /* 0x0009e2000d12184c */
[----:B------:R-:W-:Y:S01]  /*c350*/  ISETP.GE.U32.AND P2, PT, R2, 0x7fffff69, PT ;  /* 0x7fffff690200780c */ /* 0x000fe20003f46070 */
[----:B--2---:R-:W-:Y:S01]  /*c360*/  VIADD R2, R139, 0xffffffa6 ;  /* 0xffffffa68b027836 */ /* 0x004fe20000000000 */
[----:B------:R-:W2:Y:S01]  /*c370*/  LDC R137, c[0x0][0x230] ;  /* 0x00008c00ff897b82 */ /* 0x000ea20000000800 */
[----:B------:R-:W-:Y:S02]  /*c380*/  VIADD R128, R138, 0xffffffa7 ;  /* 0xffffffa78a807836 */ /* 0x000fe40000000000 */
[----:B------:R-:W-:-:S05]  /*c390*/  IMAD.WIDE R186, R4, 0x4, R134 ;  /* 0x0000000404ba7825 */ /* 0x000fca00078e0286 */
[----:B------:R-:W2:Y:S01]  /*c3a0*/  LDC R138, c[0x0][0x230] ;  /* 0x00008c00ff8a7b82 */ /* 0x000ea20000000800 */
[----:B----4-:R-:W-:-:S05]  /*c3b0*/  IMAD.WIDE R142, R4, 0x4, R202 ;  /* 0x00000004048e7825 */ /* 0x010fca00078e02ca */
[----:B------:R-:W-:Y:S01]  /*c3c0*/  LDGSTS.E [R249+0x3c008], desc[UR12][R142.64], !P3 ;  /* 0x3c0080008ef97fae */ /* 0x000fe2000d92184c */
[----:B------:R-:W-:Y:S01]  /*c3d0*/  ISETP.GE.U32.AND P3, PT, R128, 0x7fffff68, PT ;  /* 0x7fffff688000780c */ /* 0x000fe20003f66070 */
[----:B------:R-:W-:Y:S01]  /*c3e0*/  IMAD.WIDE R144, R4, 0x4, R242 ;  /* 0x0000000404907825 */ /* 0x000fe200078e02f2 */
[----:B------:R-:W4:Y:S01]  /*c3f0*/  LDC R133, c[0x0][0x230] ;  /* 0x00008c00ff857b82 */ /* 0x000f220000000800 */
[----:B------:R3:W-:Y:S01]  /*c400*/  LDGSTS.E [R249+0x3c00c], desc[UR12][R140.64], !P4 ;  /* 0x3c00c0008cf97fae */ /* 0x0007e2000e12184c */
[----:B------:R-:W-:Y:S01]  /*c410*/  ISETP.GE.U32.AND P4, PT, R2, 0x7fffff67, PT ;  /* 0x7fffff670200780c */ /* 0x000fe20003f86070 */
[----:B------:R-:W-:Y:S02]  /*c420*/  VIADD R2, R129, 0xffffff8b ;  /* 0xffffff8b81027836 */ /* 0x000fe40000000000 */
[----:B-1----:R-:W-:Y:S01]  /*c430*/  VIADD R128, R130, 0xffffff8a ;  /* 0xffffff8a82807836 */ /* 0x002fe20000000000 */
[----:B------:R-:W-:Y:S02]  /*c440*/  LDGSTS.E [R250+0x38000], desc[UR12][R210.64], !P5 ;  /* 0x38000000d2fa7fae */ /* 0x000fe4000e92184c */
[----:B------:R-:W-:Y:S01]  /*c450*/  ISETP.GE.U32.AND P5, PT, R2, 0x7fffff4c, PT ;  /* 0x7fffff4c0200780c */ /* 0x000fe20003fa6070 */
[----:B-----5:R-:W-:Y:S01]  /*c460*/  VIADD R2, R131, 0xffffff89 ;  /* 0xffffff8983027836 */ /* 0x020fe20000000000 */
[----:B------:R-:W-:Y:S01]  /*c470*/  LDGSTS.E [R250+0x38004], desc[UR12][R186.64], !P1 ;  /* 0x38004000bafa7fae */ /* 0x000fe2000c92184c */
[----:B------:R-:W-:Y:S01]  /*c480*/  ISETP.GE.U32.AND P1, PT, R128, 0x7fffff4b, PT ;  /* 0x7fffff4b8000780c */ /* 0x000fe20003f26070 */
[----:B------:R-:W-:Y:S01]  /*c490*/  VIADD R128, R132, 0xffffff88 ;  /* 0xffffff8884807836 */ /* 0x000fe20000000000 */
[----:B------:R-:W1:Y:S01]  /*c4a0*/  LDC R131, c[0x0][0x230] ;  /* 0x00008c00ff837b82 */ /* 0x000e620000000800 */
[----:B------:R-:W-:Y:S01]  /*c4b0*/  LDGSTS.E [R250+0x38008], desc[UR12][R198.64], !P6 ;  /* 0x38008000c6fa7fae */ /* 0x000fe2000f12184c */
[----:B------:R-:W-:-:S03]  /*c4c0*/  ISETP.GE.U32.AND P6, PT, R2, 0x7fffff4a, PT ;  /* 0x7fffff4a0200780c */ /* 0x000fc60003fc6070 */
[----:B------:R-:W-:Y:S01]  /*c4d0*/  LDGSTS.E [R250+0x3800c], desc[UR12][R212.64], !P2 ;  /* 0x3800c000d4fa7fae */ /* 0x000fe2000d12184c */
[----:B------:R-:W-:Y:S01]  /*c4e0*/  ISETP.GE.U32.AND P2, PT, R128, 0x7fffff49, PT ;  /* 0x7fffff498000780c */ /* 0x000fe20003f46070 */
[----:B---3--:R-:W-:Y:S01]  /*c4f0*/  IMAD.WIDE R248, R4, 0x4, R204 ;  /* 0x0000000404f87825 */ /* 0x008fe200078e02cc */
[----:B------:R-:W3:Y:S01]  /*c500*/  LDC R132, c[0x0][0x230] ;  /* 0x00008c00ff847b82 */ /* 0x000ee20000000800 */
[----:B------:R5:W-:Y:S02]  /*c510*/  STL.64 [R1+0x3b0], R142 ;  /* 0x0003b08e01007387 */ /* 0x000be40000100a00 */
[----:B------:R-:W-:Y:S02]  /*c520*/  VIADD R2, R136, 0xffffffa5 ;  /* 0xffffffa588027836 */ /* 0x000fe40000000000 */
[----:B------:R2:W-:Y:S03]  /*c530*/  STL.64 [R1+0x3d8], R140 ;  /* 0x0003d88c01007387 */ /* 0x0005e60000100a00 */
[----:B------:R-:W3:Y:S01]  /*c540*/  LDC R134, c[0x0][0x230] ;  /* 0x00008c00ff867b82 */ /* 0x000ee20000000800 */
[----:B------:R-:W-:Y:S01]  /*c550*/  LDGSTS.E [R250+0x3c000], desc[UR12][R248.64], !P5 ;  /* 0x3c000000f8fa7fae */ /* 0x000fe2000e92184c */
[----:B-----5:R-:W-:-:S03]  /*c560*/  IMAD.WIDE R142, R4, 0x4, R224 ;  /* 0x00000004048e7825 */ /* 0x020fc600078e02e0 */
[----:B------:R5:W-:Y:S03]  /*c570*/  STL.64 [R1+0x368], R144 ;  /* 0x0003689001007387 */ /* 0x000be60000100a00 */
[----:B------:R-:W3:Y:S01]  /*c580*/  LDC R135, c[0x0][0x230] ;  /* 0x00008c00ff877b82 */ /* 0x000ee20000000800 */
[----:B--2---:R-:W-:Y:S01]  /*c590*/  IMAD.WIDE R140, R4, 0x4, R208 ;  /* 0x00000004048c7825 */ /* 0x004fe200078e02d0 */
[----:B------:R5:W-:Y:S01]  /*c5a0*/  LDGSTS.E [R250+0x3c004], desc[UR12][R144.64], !P1 ;  /* 0x3c00400090fa7fae */ /* 0x000be2000c92184c */
[----:B------:R-:W-:-:S03]  /*c5b0*/  ISETP.GE.U32.AND P5, PT, R2, 0x7fffff66, PT ;  /* 0x7fffff660200780c */ /* 0x000fc60003fa6070 */
[----:B------:R2:W-:Y:S01]  /*c5c0*/  STL.64 [R1+0x388], R142 ;  /* 0x0003888e01007387 */ /* 0x0005e20000100a00 */
[----:B------:R-:W-:Y:S01]  /*c5d0*/  VIADD R2, R138, 0xffffff87 ;  /* 0xffffff878a027836 */ /* 0x000fe20000000000 */
[----:B------:R-:W3:Y:S02]  /*c5e0*/  LDC R136, c[0x0][0x230] ;  /* 0x00008c00ff887b82 */ /* 0x000ee40000000800 */
[----:B------:R2:W-:Y:S01]  /*c5f0*/  LDGSTS.E [R250+0x3c008], desc[UR12][R142.64], !P6 ;  /* 0x3c0080008efa7fae */ /* 0x0005e2000f12184c */
[----:B------:R-:W-:-:S03]  /*c600*/  IMAD.WIDE R138, R4, 0x4, R222 ;  /* 0x00000004048a7825 */ /* 0x000fc600078e02de */
[----:B------:R4:W-:Y:S01]  /*c610*/  STL.64 [R1+0x3a8], R140 ;  /* 0x0003a88c01007387 */ /* 0x0009e20000100a00 */
[C---:B-----5:R-:W-:Y:S01]  /*c620*/  IMAD.WIDE R144, R4.reuse, 0x4, R236 ;  /* 0x0000000404907825 */ /* 0x060fe200078e02ec */
[----:B------:R-:W5:Y:S02]  /*c630*/  LDC R130, c[0x0][0x230] ;  /* 0x00008c00ff827b82 */ /* 0x000f640000000800 */
[----:B------:R4:W-:Y:S01]  /*c640*/  LDGSTS.E [R250+0x3c00c], desc[UR12][R140.64], !P2 ;  /* 0x3c00c0008cfa7fae */ /* 0x0009e2000d12184c */
[----:B--2---:R-:W-:-:S03]  /*c650*/  IMAD.WIDE R142, R4, 0x4, R218 ;  /* 0x00000004048e7825 */ /* 0x004fc600078e02da */
[----:B------:R2:W-:Y:S02]  /*c660*/  STL.64 [R1+0x310], R144 ;  /* 0x0003109001007387 */ /* 0x0005e40000100a00 */
[----:B------:R-:W5:Y:S01]  /*c670*/  LDC R129, c[0x0][0x230] ;  /* 0x00008c00ff817b82 */ /* 0x000f620000000800 */
[----:B----4-:R-:W-:Y:S01]  /*c680*/  IMAD.WIDE R140, R4, 0x4, R220 ;  /* 0x00000004048c7825 */ /* 0x010fe200078e02dc */
[----:B------:R4:W-:Y:S04]  /*c690*/  STL.64 [R1+0x348], R142 ;  /* 0x0003488e01007387 */ /* 0x0009e80000100a00 */
[----:B------:R4:W-:Y:S04]  /*c6a0*/  STL.64 [R1+0x350], R140 ;  /* 0x0003508c01007387 */ /* 0x0009e80000100a00 */
[----:B------:R5:W-:Y:S04]  /*c6b0*/  STL.64 [R1+0x370], R138 ;  /* 0x0003708a01007387 */ /* 0x000be80000100a00 */
[----:B------:R-:W5:Y:S01]  /*c6c0*/  LDL.64 R154, [R1+0x258] ;  /* 0x00025800019a7983 */ /* 0x000f620000100a00 */
[----:B------:R-:W-:Y:S01]  /*c6d0*/  VIADD R128, R137, 0xffffffa4 ;  /* 0xffffffa489807836 */ /* 0x000fe20000000000 */
[----:B------:R-:W-:Y:S01]  /*c6e0*/  ISETP.GE.U32.AND P2, PT, R2, 0x7fffff48, PT ;  /* 0x7fffff480200780c */ /* 0x000fe20003f46070 */
[----:B-1----:R-:W-:Y:S01]  /*c6f0*/  VIADD R2, R131, 0xffffff86 ;  /* 0xffffff8683027836 */ /* 0x002fe20000000000 */
[----:B------:R-:W5:Y:S01]  /*c700*/  LDL.LU.64 R150, [R1+0x238] ;  /* 0x0002380001967983 */ /* 0x000f620000300a00 */
[----:B------:R-:W-:Y:S01]  /*c710*/  IMAD.WIDE R214, R4, 0x4, R214 ;  /* 0x0000000404d67825 */ /* 0x000fe200078e02d6 */
[----:B------:R-:W-:Y:S01]  /*c720*/  ISETP.GE.U32.AND P1, PT, R128, 0x7fffff65, PT ;  /* 0x7fffff658000780c */ /* 0x000fe20003f26070 */
[----:B------:R-:W1:Y:S01]  /*c730*/  LDC R131, c[0x0][0x230] ;  /* 0x00008c00ff837b82 */ /* 0x000e620000000800 */
[----:B------:R-:W-:Y:S01]  /*c740*/  ISETP.GE.U32.AND P6, PT, R2, 0x7fffff47, PT ;  /* 0x7fffff470200780c */ /* 0x000fe20003fc6070 */
[----:B------:R-:W-:Y:S01]  /*c750*/  VIADD R128, R133, 0xffffff85 ;  /* 0xffffff8585807836 */ /* 0x000fe20000000000 */
[----:B------:R-:W-:Y:S01]  /*c760*/  LDGSTS.E [R251+0x38000], desc[UR12][R214.64], !P3 ;  /* 0x38000000d6fb7fae */ /* 0x000fe2000d92184c */
[----:B------:R-:W-:-:S03]  /*c770*/  IMAD.WIDE R244, R4, 0x4, R244 ;  /* 0x0000000404f47825 */ /* 0x000fc600078e02f4 */
[----:B------:R-:W5:Y:S01]  /*c780*/  LDL.LU.64 R148, [R1+0x218] ;  /* 0x0002180001947983 */ /* 0x000f620000300a00 */
[----:B------:R-:W1:Y:S01]  /*c790*/  LDC R133, c[0x0][0x230] ;  /* 0x00008c00ff857b82 */ /* 0x000e620000000800 */
[----:B------:R-:W-:Y:S01]  /*c7a0*/  ISETP.GE.U32.AND P3, PT, R128, 0x7fffff46, PT ;  /* 0x7fffff468000780c */ /* 0x000fe20003f66070 */
[----:B---3--:R-:W-:Y:S01]  /*c7b0*/  VIADD R2, R132, 0xffffff84 ;  /* 0xffffff8484027836 */ /* 0x008fe20000000000 */
[----:B------:R-:W-:Y:S01]  /*c7c0*/  LDGSTS.E [R251+0x38004], desc[UR12][R244.64], !P4 ;  /* 0x38004000f4fb7fae */ /* 0x000fe2000e12184c */
[----:B------:R-:W-:-:S03]  /*c7d0*/  IMAD.WIDE R226, R4, 0x4, R226 ;  /* 0x0000000404e27825 */ /* 0x000fc600078e02e2 */
[----:B------:R-:W-:Y:S01]  /*c7e0*/  ISETP.GE.U32.AND P4, PT, R2, 0x7fffff45, PT ;  /* 0x7fffff450200780c */ /* 0x000fe20003f86070 */
[----:B------:R-:W-:Y:S01]  /*c7f0*/  IMAD.WIDE R216, R4, 0x4, R216 ;  /* 0x0000000404d87825 */ /* 0x000fe200078e02d8 */
[----:B------:R-:W-:Y:S01]  /*c800*/  LDGSTS.E [R251+0x38008], desc[UR12][R226.64], !P5 ;  /* 0x38008000e2fb7fae */ /* 0x000fe2000e92184c */
[----:B------:R-:W3:Y:S02]  /*c810*/  LDC R132, c[0x0][0x230] ;  /* 0x00008c00ff847b82 */ /* 0x000ee40000000800 */
[----:B------:R-:W-:Y:S01]  /*c820*/  VIADD R128, R134, 0xffffffa3 ;  /* 0xffffffa386807836 */ /* 0x000fe20000000000 */
[----:B------:R-:W-:Y:S01]  /*c830*/  LDGSTS.E [R251+0x3800c], desc[UR12][R216.64], !P1 ;  /* 0x3800c000d8fb7fae */ /* 0x000fe2000c92184c */
[----:B------:R-:W-:-:S03]  /*c840*/  VIADD R2, R135, 0xffffffa2 ;  /* 0xffffffa287027836 */ /* 0x000fc60000000000 */
[----:B------:R3:W-:Y:S01]  /*c850*/  LDGSTS.E [R251+0x3c000], desc[UR12][R144.64], !P2 ;  /* 0x3c00000090fb7fae */ /* 0x0007e2000d12184c */
[----:B------:R-:W-:Y:S01]  /*c860*/  ISETP.GE.U32.AND P5, PT, R128, 0x7fffff64, PT ;  /* 0x7fffff648000780c */ /* 0x000fe20003fa6070 */
[----:B------:R-:W-:Y:S02]  /*c870*/  IMAD.WIDE R120, R4, 0x4, R120 ;  /* 0x0000000404787825 */ /* 0x000fe400078e0278 */
[----:B------:R-:W3:Y:S01]  /*c880*/  LDL.LU.64 R146, [R1+0x1f8] ;  /* 0x0001f80001927983 */ /* 0x000ee20000300a00 */
[----:B------:R-:W-:Y:S01]  /*c890*/  ISETP.GE.U32.AND P1, PT, R2, 0x7fffff63, PT ;  /* 0x7fffff630200780c */ /* 0x000fe20003f26070 */
[----:B------:R-:W-:Y:S02]  /*c8a0*/  IMAD.WIDE R122, R4, 0x4, R122 ;  /* 0x00000004047a7825 */ /* 0x000fe400078e027a */
[----:B------:R3:W-:Y:S04]  /*c8b0*/  LDGSTS.E [R251+0x3c004], desc[UR12][R142.64], !P6 ;  /* 0x3c0040008efb7fae */ /* 0x0007e8000f12184c */
[----:B--2---:R-:W2:Y:S01]  /*c8c0*/  LDL.LU.64 R144, [R1+0x1d8] ;  /* 0x0001d80001907983 */ /* 0x004ea20000300a00 */
[----:B------:R-:W-:-:S03]  /*c8d0*/  VIADD R2, R136, 0xffffff83 ;  /* 0xffffff8388027836 */ /* 0x000fc60000000000 */
[----:B------:R2:W-:Y:S01]  /*c8e0*/  LDGSTS.E [R251+0x3c008], desc[UR12][R140.64], !P3 ;  /* 0x3c0080008cfb7fae */ /* 0x0005e2000d92184c */
[----:B------:R-:W-:-:S03]  /*c8f0*/  IMAD.WIDE R124, R4, 0x4, R124 ;  /* 0x00000004047c7825 */ /* 0x000fc600078e027c */
[----:B----4-:R-:W4:Y:S01]  /*c900*/  LDL.LU.64 R142, [R1+0x1b8] ;  /* 0x0001b800018e7983 */ /* 0x010f220000300a00 */
[----:B------:R-:W-:-:S03]  /*c910*/  IMAD.WIDE R126, R4, 0x4, R126 ;  /* 0x00000004047e7825 */ /* 0x000fc600078e027e */
[----:B------:R4:W-:Y:S04]  /*c920*/  LDGSTS.E [R251+0x3c00c], desc[UR12][R138.64], !P4 ;  /* 0x3c00c0008afb7fae */ /* 0x0009e8000e12184c */
[----:B------:R-:W4:Y:S04]  /*c930*/  LDL.LU.64 R140, [R1+0x198] ;  /* 0x00019800018c7983 */ /* 0x000f280000300a00 */
[----:B------:R-:W4:Y:S04]  /*c940*/  LDL.LU.64 R196, [R1+0x178] ;  /* 0x0001780001c47983 */ /* 0x000f280000300a00 */
[----:B------:R-:W4:Y:S01]  /*c950*/  LDL.LU.64 R202, [R1+0x158] ;  /* 0x0001580001ca7983 */ /* 0x000f220000300a00 */
[----:B------:R-:W-:-:S03]  /*c960*/  ISETP.GE.U32.AND P4, PT, R2, 0x7fffff44, PT ;  /* 0x7fffff440200780c */ /* 0x000fc60003f86070 */
[----:B------:R-:W4:Y:S01]  /*c970*/  LDL.LU.64 R192, [R1+0x138] ;  /* 0x0001380001c07983 */ /* 0x000f220000300a00 */
[----:B------:R-:W-:-:S03]  /*c980*/  IMAD.WIDE R228, R4, 0x4, R228 ;  /* 0x0000000404e47825 */ /* 0x000fc600078e02e4 */
[----:B------:R-:W-:Y:S01]  /*c990*/  STL.64 [R1+0x2e8], R120 ;  /* 0x0002e87801007387 */ /* 0x000fe20000100a00 */
[----:B-1----:R-:W-:-:S03]  /*c9a0*/  VIADD R2, R133, 0xffffff81 ;  /* 0xffffff8185027836 */ /* 0x002fc60000000000 */
[----:B------:R-:W-:Y:S04]  /*c9b0*/  STL.64 [R1+0x2f0], R122 ;  /* 0x0002f07a01007387 */ /* 0x000fe80000100a00 */
[----:B------:R-:W-:Y:S04]  /*c9c0*/  STL.64 [R1+0x308], R124 ;  /* 0x0003087c01007387 */ /* 0x000fe80000100a00 */
[----:B------:R1:W-:Y:S04]  /*c9d0*/  STL.64 [R1+0x330], R126 ;  /* 0x0003307e01007387 */ /* 0x0003e80000100a00 */
[----:B------:R-:W4:Y:S04]  /*c9e0*/  LDL.LU.64 R200, [R1+0x118] ;  /* 0x0001180001c87983 */ /* 0x000f280000300a00 */
[----:B------:R-:W4:Y:S04]  /*c9f0*/  LDL.LU.64 R188, [R1+0xf8] ;  /* 0x0000f80001bc7983 */ /* 0x000f280000300a00 */
[----:B------:R-:W4:Y:S04]  /*ca00*/  LDL.LU.64 R174, [R1+0xd8] ;  /* 0x0000d80001ae7983 */ /* 0x000f280000300a00 */
[----:B------:R-:W-:Y:S01]  /*ca10*/  LDGSTS.E [R13+0x38000], desc[UR12][R228.64], !P5 ;  /* 0x38000000e40d7fae */ /* 0x000fe2000e92184c */
[----:B------:R-:W-:Y:S01]  /*ca20*/  ISETP.GE.U32.AND P5, PT, R2, 0x7fffff42, PT ;  /* 0x7fffff420200780c */ /* 0x000fe20003fa6070 */
[----:B------:R-:W-:-:S02]  /*ca30*/  IMAD.SHL.U32 R2, R241, 0x40, RZ ;  /* 0x00000040f1027824 */ /* 0x000fc400078e00ff */
[----:B------:R-:W1:Y:S04]  /*ca40*/  LDL.LU.64 R172, [R1+0xb8] ;  /* 0x0000b80001ac7983 */ /* 0x000e680000300a00 */
[----:B------:R-:W4:Y:S04]  /*ca50*/  LDL.LU.64 R162, [R1+0x98] ;  /* 0x0000980001a27983 */ /* 0x000f280000300a00 */
[----:B------:R-:W-:Y:S04]  /*ca60*/  STL [R1], RZ ;  /* 0x000000ff01007387 */ /* 0x000fe80000100800 */
[----:B------:R-:W-:Y:S04]  /*ca70*/  STL [R1+0x4], RZ ;  /* 0x000004ff01007387 */ /* 0x000fe80000100800 */
[----:B------:R-:W4:Y:S04]  /*ca80*/  LDL.LU.64 R164, [R1+0x78] ;  /* 0x0000780001a47983 */ /* 0x000f280000300a00 */
[----:B------:R-:W4:Y:S04]  /*ca90*/  LDL.LU.64 R160, [R1+0x58] ;  /* 0x0000580001a07983 */ /* 0x000f280000300a00 */
[----:B------:R-:W4:Y:S01]  /*caa0*/  LDL.LU.64 R158, [R1+0x38] ;  /* 0x00003800019e7983 */ /* 0x000f220000300a00 */
[----:B-----5:R-:W-:-:S03]  /*cab0*/  IMAD.WIDE R152, R2, 0x4, R154 ;  /* 0x0000000402987825 */ /* 0x020fc600078e029a */
[----:B------:R-:W5:Y:S01]  /*cac0*/  LDL.LU.64 R154, [R1+0x18] ;  /* 0x00001800019a7983 */ /* 0x000f620000300a00 */
[----:B------:R-:W-:Y:S02]  /*cad0*/  VIADD R128, R130, 0xffffffa0 ;  /* 0xffffffa082807836 */ /* 0x000fe40000000000 */
[----:B------:R-:W-:-:S03]  /*cae0*/  VIADD R129, R129, 0xffffffa1 ;  /* 0xffffffa181817836 */ /* 0x000fc60000000000 */
[----:B------:R-:W-:Y:S01]  /*caf0*/  ISETP.GE.U32.AND P6, PT, R128, 0x7fffff61, PT ;  /* 0x7fffff618000780c */ /* 0x000fe20003fc6070 */
[----:B------:R-:W-:Y:S01]  /*cb00*/  VIADD R128, R131, 0xffffff82 ;  /* 0xffffff8283807836 */ /* 0x000fe20000000000 */
[----:B------:R-:W-:Y:S01]  /*cb10*/  ISETP.GE.U32.AND P2, PT, R129, 0x7fffff62, PT ;  /* 0x7fffff628100780c */ /* 0x000fe20003f46070 */
[----:B------:R-:W-:-:S04]  /*cb20*/  IMAD.WIDE R230, R4, 0x4, R230 ;  /* 0x0000000404e67825 */ /* 0x000fc800078e02e6 */
[----:B---3--:R-:W-:Y:S01]  /*cb30*/  VIADD R130, R132, 0xffffff80 ;  /* 0xffffff8084827836 */ /* 0x008fe20000000000 */
[----:B------:R-:W-:Y:S01]  /*cb40*/  ISETP.GE.U32.AND P3, PT, R128, 0x7fffff43, PT ;  /* 0x7fffff438000780c */ /* 0x000fe20003f66070 */
[----:B------:R-:W-:Y:S01]  /*cb50*/  LDGSTS.E [R13+0x38004], desc[UR12][R230.64], !P1 ;  /* 0x38004000e60d7fae */ /* 0x000fe2000c92184c */
[----:B------:R-:W-:Y:S02]  /*cb60*/  IMAD.WIDE R150, R2, 0x4, R150 ;  /* 0x0000000402967825 */ /* 0x000fe400078e0296 */
[----:B------:R-:W-:Y:S02]  /*cb70*/  ISETP.GE.U32.AND P1, PT, R130, 0x7fffff41, PT ;  /* 0x7fffff418200780c */ /* 0x000fe40003f26070 */
[----:B------:R-:W-:Y:S01]  /*cb80*/  IMAD.WIDE R204, R4, 0x4, R116 ;  /* 0x0000000404cc7825 */ /* 0x000fe200078e0274 */
[----:B------:R-:W-:Y:S03]  /*cb90*/  STL.64 [R1+0x328], R152 ;  /* 0x0003289801007387 */ /* 0x000fe60000100a00 */
[----:B------:R-:W-:Y:S01]  /*cba0*/  IMAD.WIDE R148, R2, 0x4, R148 ;  /* 0x0000000402947825 */ /* 0x000fe200078e0294 */
[----:B------:R-:W-:Y:S03]  /*cbb0*/  STL.64 [R1+0x448], R150 ;  /* 0x0004489601007387 */ /* 0x000fe60000100a00 */
[----:B------:R-:W-:Y:S01]  /*cbc0*/  IMAD.WIDE R206, R4, 0x4, R118 ;  /* 0x0000000404ce7825 */ /* 0x000fe200078e0276 */
[----:B------:R-:W-:Y:S03]  /*cbd0*/  LDGSTS.E [R13+0x38008], desc[UR12][R204.64], !P2 ;  /* 0x38008000cc0d7fae */ /* 0x000fe6000d12184c */
[C---:B------:R-:W-:Y:S01]  /*cbe0*/  IMAD.WIDE R146, R2.reuse, 0x4, R146 ;  /* 0x0000000402927825 */ /* 0x040fe200078e0292 */
[----:B------:R3:W-:Y:S04]  /*cbf0*/  STL.64 [R1+0x480], R148 ;  /* 0x0004809401007387 */ /* 0x0007e80000100a00 */
[----:B------:R-:W-:Y:S01]  /*cc00*/  LDGSTS.E [R13+0x3800c], desc[UR12][R206.64], !P6 ;  /* 0x3800c000ce0d7fae */ /* 0x000fe2000f12184c */
[----:B--2---:R-:W-:-:S03]  /*cc10*/  IMAD.WIDE R144, R2, 0x4, R144 ;  /* 0x0000000402907825 */ /* 0x004fc600078e0290 */
[----:B------:R-:W-:Y:S04]  /*cc20*/  STL.64 [R1+0x4a0], R146 ;  /* 0x0004a09201007387 */ /* 0x000fe80000100a00 */
[----:B------:R-:W-:Y:S01]  /*cc30*/  LDGSTS.E [R13+0x3c000], desc[UR12][R120.64], !P4 ;  /* 0x3c000000780d7fae */ /* 0x000fe2000e12184c */
[----:B----4-:R-:W-:-:S03]  /*cc40*/  IMAD.WIDE R142, R2, 0x4, R142 ;  /* 0x00000004028e7825 */ /* 0x010fc600078e028e */
[----:B------:R2:W-:Y:S04]  /*cc50*/  STL.64 [R1+0x4c0], R144 ;  /* 0x0004c09001007387 */ /* 0x0005e80000100a00 */
[----:B------:R-:W-:Y:S01]  /*cc60*/  LDGSTS.E [R13+0x3c004], desc[UR12][R122.64], !P3 ;  /* 0x3c0040007a0d7fae */ /* 0x000fe2000d92184c */
[----:B------:R-:W-:-:S03]  /*cc70*/  IMAD.WIDE R140, R2, 0x4, R140 ;  /* 0x00000004028c7825 */ /* 0x000fc600078e028c */
[----:B------:R-:W-:Y:S01]  /*cc80*/  STL.64 [R1+0x4e0], R142 ;  /* 0x0004e08e01007387 */ /* 0x000fe20000100a00 */
[----:B------:R-:W-:-:S03]  /*cc90*/  IMAD.WIDE R138, R2, 0x4, R196 ;  /* 0x00000004028a7825 */ /* 0x000fc600078e02c4 */
[----:B------:R-:W-:Y:S01]  /*cca0*/  LDGSTS.E [R13+0x3c008], desc[UR12][R124.64], !P5 ;  /* 0x3c0080007c0d7fae */ /* 0x000fe2000e92184c */
[----:B------:R-:W-:-:S03]  /*ccb0*/  IMAD.WIDE R136, R2, 0x4, R202 ;  /* 0x0000000402887825 */ /* 0x000fc600078e02ca */
[----:B------:R4:W-:Y:S01]  /*ccc0*/  STL.64 [R1+0x500], R140 ;  /* 0x0005008c01007387 */ /* 0x0009e20000100a00 */
[----:B------:R-:W-:-:S03]  /*ccd0*/  IMAD.WIDE R134, R2, 0x4, R192 ;  /* 0x0000000402867825 */ /* 0x000fc600078e02c0 */
[----:B------:R1:W-:Y:S04]  /*cce0*/  LDGSTS.E [R13+0x3c00c], desc[UR12][R126.64], !P1 ;  /* 0x3c00c0007e0d7fae */ /* 0x0003e8000c92184c */
[----:B------:R4:W-:Y:S04]  /*ccf0*/  STL.64 [R1+0x520], R138 ;  /* 0x0005208a01007387 */ /* 0x0009e80000100a00 */
[----:B------:R4:W-:Y:S04]  /*cd00*/  STL.64 [R1+0x540], R136 ;  /* 0x0005408801007387 */ /* 0x0009e80000100a00 */
[----:B------:R4:W-:Y:S01]  /*cd10*/  STL.64 [R1+0x560], R134 ;  /* 0x0005608601007387 */ /* 0x0009e20000100a00 */
[----:B------:R-:W-:-:S03]  /*cd20*/  IMAD.WIDE R8, R2, 0x4, R8 ;  /* 0x0000000402087825 */ /* 0x000fc600078e0208 */
[----:B------:R-:W0:Y:S01]  /*cd30*/  LDGDEPBAR ;  /* 0x00000000000079af */ /* 0x000e220000000000 */
[----:B------:R-:W-:-:S03]  /*cd40*/  IMAD.WIDE R132, R2, 0x4, R200 ;  /* 0x0000000402847825 */ /* 0x000fc600078e02c8 */
[----:B------:R-:W-:Y:S01]  /*cd50*/  LDGSTS.E [R0+0x10000], desc[UR12][R152.64], P0 ;  /* 0x1000000098007fae */ /* 0x000fe2000812184c */
[----:B------:R-:W-:-:S03]  /*cd60*/  IMAD.WIDE R130, R2, 0x4, R188 ;  /* 0x0000000402827825 */ /* 0x000fc600078e02bc */
[----:B------:R4:W-:Y:S01]  /*cd70*/  STL.64 [R1+0x580], R132 ;  /* 0x0005808401007387 */ /* 0x0009e20000100a00 */
[----:B------:R-:W-:-:S03]  /*cd80*/  IMAD.WIDE R128, R2, 0x4, R174 ;  /* 0x0000000402807825 */ /* 0x000fc600078e02ae */
[----:B------:R4:W-:Y:S01]  /*cd90*/  STL.64 [R1+0x5a0], R130 ;  /* 0x0005a08201007387 */ /* 0x0009e20000100a00 */
[----:B-1----:R-:W-:-:S03]  /*cda0*/  IMAD.WIDE R126, R2, 0x4, R172 ;  /* 0x00000004027e7825 */ /* 0x002fc600078e02ac */
[----:B------:R1:W-:Y:S01]  /*cdb0*/  STL.64 [R1+0x5c0], R128 ;  /* 0x0005c08001007387 */ /* 0x0003e20000100a00 */
[----:B------:R-:W-:-:S03]  /*cdc0*/  IMAD.WIDE R124, R2, 0x4, R162 ;  /* 0x00000004027c7825 */ /* 0x000fc600078e02a2 */
[----:B------:R1:W-:Y:S01]  /*cdd0*/  STL.64 [R1+0x5e0], R126 ;  /* 0x0005e07e01007387 */ /* 0x0003e20000100a00 */
[----:B------:R-:W-:-:S03]  /*cde0*/  IMAD.WIDE R10, R2, 0x4, R10 ;  /* 0x00000004020a7825 */ /* 0x000fc600078e020a */
[----:B------:R1:W-:Y:S01]  /*cdf0*/  STL.64 [R1+0x600], R124 ;  /* 0x0006007c01007387 */ /* 0x0003e20000100a00 */
[----:B------:R-:W-:-:S03]  /*ce00*/  IMAD.WIDE R14, R2, 0x4, R14 ;  /* 0x00000004020e7825 */ /* 0x000fc600078e020e */
[----:B------:R-:W-:Y:S01]  /*ce10*/  LDGSTS.E [R0+0x10400], desc[UR12][R150.64], P0 ;  /* 0x1040000096007fae */ /* 0x000fe2000812184c */
[----:B------:R-:W-:-:S03]  /*ce20*/  IMAD.WIDE R122, R2, 0x4, R164 ;  /* 0x00000004027a7825 */ /* 0x000fc600078e02a4 */
[----:B------:R-:W-:Y:S01]  /*ce30*/  LDGSTS.E [R0+0x10800], desc[UR12][R148.64], P0 ;  /* 0x1080000094007fae */ /* 0x000fe2000812184c */
[----:B------:R-:W-:-:S03]  /*ce40*/  IMAD.WIDE R120, R2, 0x4, R160 ;  /* 0x0000000402787825 */ /* 0x000fc600078e02a0 */
[----:B------:R1:W-:Y:S01]  /*ce50*/  STL.64 [R1+0x620], R122 ;  /* 0x0006207a01007387 */ /* 0x0003e20000100a00 */
[----:B------:R-:W-:-:S03]  /*ce60*/  IMAD.WIDE R118, R2, 0x4, R158 ;  /* 0x0000000402767825 */ /* 0x000fc600078e029e */
[----:B------:R1:W-:Y:S01]  /*ce70*/  STL.64 [R1+0x658], R120 ;  /* 0x0006587801007387 */ /* 0x0003e20000100a00 */
[----:B------:R-:W-:-:S03]  /*ce80*/  IMAD.WIDE R16, R2, 0x4, R16 ;  /* 0x0000000402107825 */ /* 0x000fc600078e0210 */
[----:B------:R-:W-:Y:S01]  /*ce90*/  STL.64 [R1+0x678], R118 ;  /* 0x0006787601007387 */ /* 0x000fe20000100a00 */
[----:B------:R-:W-:-:S03]  /*cea0*/  IMAD.WIDE R18, R2, 0x4, R18 ;  /* 0x0000000402127825 */ /* 0x000fc600078e0212 */
[----:B------:R1:W-:Y:S01]  /*ceb0*/  LDGSTS.E [R0+0x10c00], desc[UR12][R146.64], P0 ;  /* 0x10c0000092007fae */ /* 0x0003e2000812184c */
[----:B------:R-:W-:-:S03]  /*cec0*/  IMAD.WIDE R20, R2, 0x4, R20 ;  /* 0x0000000402147825 */ /* 0x000fc600078e0214 */
[----:B------:R-:W-:Y:S01]  /*ced0*/  LDGSTS.E [R0+0x11000], desc[UR12][R144.64], P0 ;  /* 0x1100000090007fae */ /* 0x000fe2000812184c */
[----:B------:R-:W-:-:S03]  /*cee0*/  IMAD.WIDE R22, R2, 0x4, R22 ;  /* 0x0000000402167825 */ /* 0x000fc600078e0216 */
[----:B------:R1:W-:Y:S01]  /*cef0*/  LDGSTS.E [R0+0x11400], desc[UR12][R142.64], P0 ;  /* 0x114000008e007fae */ /* 0x0003e2000812184c */
        /* <DEDUP_REMOVED lines=11> */
[----:B------:R1:W-:Y:S04]  /*cfb0*/  LDGSTS.E [R0+0x12c00], desc[UR12][R130.64], P0 ;  /* 0x12c0000082007fae */ /* 0x0003e8000812184c */
[----:B------:R1:W-:Y:S04]  /*cfc0*/  LDGSTS.E [R0+0x13000], desc[UR12][R128.64], P0 ;  /* 0x1300000080007fae */ /* 0x0003e8000812184c */
[----:B------:R1:W-:Y:S04]  /*cfd0*/  LDGSTS.E [R0+0x13400], desc[UR12][R126.64], P0 ;  /* 0x134000007e007fae */ /* 0x0003e8000812184c */
[----:B------:R1:W-:Y:S04]  /*cfe0*/  LDGSTS.E [R0+0x13800], desc[UR12][R124.64], P0 ;  /* 0x138000007c007fae */ /* 0x0003e8000812184c */
[----:B------:R1:W-:Y:S04]  /*cff0*/  LDGSTS.E [R0+0x13c00], desc[UR12][R122.64], P0 ;  /* 0x13c000007a007fae */ /* 0x0003e8000812184c */
[----:B------:R1:W-:Y:S04]  /*d000*/  LDGSTS.E [R0+0x14000], desc[UR12][R120.64], P0 ;  /* 0x1400000078007fae */ /* 0x0003e8000812184c */
[----:B------:R-:W-:Y:S01]  /*d010*/  LDGSTS.E [R0+0x14400], desc[UR12][R118.64], P0 ;  /* 0x1440000076007fae */ /* 0x000fe2000812184c */
[----:B-----5:R-:W-:-:S05]  /*d020*/  IMAD.WIDE R116, R2, 0x4, R154 ;  /* 0x0000000402747825 */ /* 0x020fca00078e029a */
[----:B------:R-:W-:Y:S04]  /*d030*/  STL.64 [R1+0x698], R116 ;  /* 0x0006987401007387 */ /* 0x000fe80000100a00 */
        /* <DEDUP_REMOVED lines=12> */
[----:B------:R5:W-:Y:S04]  /*d100*/  STL.64 [R1+0x770], R34 ;  /* 0x0007702201007387 */ /* 0x000be80000100a00 */
[----:B---3--:R-:W1:Y:S04]  /*d110*/  LDL.LU.64 R148, [R1+0x250] ;  /* 0x0002500001947983 */ /* 0x008e680000300a00 */
[----:B--2---:R-:W2:Y:S04]  /*d120*/  LDL.LU.64 R144, [R1+0x230] ;  /* 0x0002300001907983 */ /* 0x004ea80000300a00 */
[----:B------:R-:W3:Y:S04]  /*d130*/  LDL.LU.64 R150, [R1+0x210] ;  /* 0x0002100001967983 */ /* 0x000ee80000300a00 */
[----:B----4-:R-:W4:Y:S04]  /*d140*/  LDL.LU.64 R140, [R1+0x1f0] ;  /* 0x0001f000018c7983 */ /* 0x010f280000300a00 */
[----:B------:R-:W5:Y:S04]  /*d150*/  LDL.LU.64 R196, [R1+0x1d0] ;  /* 0x0001d00001c47983 */ /* 0x000f680000300a00 */
        /* <DEDUP_REMOVED lines=25> */
[----:B------:R5:W-:Y:S01]  /*d2f0*/  LDGSTS.E [R0+0x17c00], desc[UR12][R34.64], P0 ;  /* 0x17c0000022007fae */ /* 0x000be2000812184c */
[----:B-1----:R-:W-:-:S03]  /*d300*/  IMAD.WIDE R146, R2, 0x4, R148 ;  /* 0x0000000402927825 */ /* 0x002fc600078e0294 */
[----:B------:R-:W5:Y:S01]  /*d310*/  LDL.LU.64 R148, [R1+0x30] ;  /* 0x0000300001947983 */ /* 0x000f620000300a00 */
[----:B---3--:R-:W-:-:S03]  /*d320*/  IMAD.WIDE R142, R2, 0x4, R150 ;  /* 0x00000004028e7825 */ /* 0x008fc600078e0296 */
[----:B------:R-:W-:Y:S04]  /*d330*/  LDGSTS.E [R3+0x10100], desc[UR12][R146.64], P0 ;  /* 0x1010000092037fae */ /* 0x000fe8000812184c */
[----:B------:R-:W3:Y:S01]  /*d340*/  LDL.LU.64 R150, [R1+0x10] ;  /* 0x0000100001967983 */ /* 0x000ee20000300a00 */
[----:B--2---:R-:W-:-:S04]  /*d350*/  IMAD.WIDE R144, R2, 0x4, R144 ;  /* 0x0000000402907825 */ /* 0x004fc800078e0290 */
[C---:B----4-:R-:W-:Y:S01]  /*d360*/  IMAD.WIDE R140, R2.reuse, 0x4, R140 ;  /* 0x00000004028c7825 */ /* 0x050fe200078e028c */
[----:B------:R-:W-:Y:S03]  /*d370*/  STL.64 [R1+0x250], R146 ;  /* 0x0002509201007387 */ /* 0x000fe60000100a00 */
[C---:B-----5:R-:W-:Y:S01]  /*d380*/  IMAD.WIDE R138, R2.reuse, 0x4, R196 ;  /* 0x00000004028a7825 */ /* 0x060fe200078e02c4 */
[----:B------:R1:W-:Y:S03]  /*d390*/  STL.64 [R1+0x2a8], R144 ;  /* 0x0002a89001007387 */ /* 0x0003e60000100a00 */
[C---:B------:R-:W-:Y:S01]  /*d3a0*/  IMAD.WIDE R136, R2.reuse, 0x4, R202 ;  /* 0x0000000402887825 */ /* 0x040fe200078e02ca */
[----:B------:R-:W-:Y:S03]  /*d3b0*/  STL.64 [R1+0x2b0], R142 ;  /* 0x0002b08e01007387 */ /* 0x000fe60000100a00 */
[C---:B------:R-:W-:Y:S01]  /*d3c0*/  IMAD.WIDE R134, R2.reuse, 0x4, R192 ;  /* 0x0000000402867825 */ /* 0x040fe200078e02c0 */
[----:B------:R2:W-:Y:S03]  /*d3d0*/  STL.64 [R1+0x2c8], R140 ;  /* 0x0002c88c01007387 */ /* 0x0005e60000100a00 */
[C---:B------:R-:W-:Y:S01]  /*d3e0*/  IMAD.WIDE R132, R2.reuse, 0x4, R200 ;  /* 0x0000000402847825 */ /* 0x040fe200078e02c8 */
[----:B------:R-:W-:Y:S03]  /*d3f0*/  STL.64 [R1+0x2d0], R138 ;  /* 0x0002d08a01007387 */ /* 0x000fe60000100a00 */
[C---:B------:R-:W-:Y:S01]  /*d400*/  IMAD.WIDE R130, R2.reuse, 0x4, R188 ;  /* 0x0000000402827825 */ /* 0x040fe200078e02bc */
[----:B------:R-:W-:Y:S03]  /*d410*/  STL.64 [R1+0x3d0], R136 ;  /* 0x0003d08801007387 */ /* 0x000fe60000100a00 */
[C---:B------:R-:W-:Y:S01]  /*d420*/  IMAD.WIDE R128, R2.reuse, 0x4, R172 ;  /* 0x0000000402807825 */ /* 0x040fe200078e02ac */
[----:B------:R-:W-:Y:S04]  /*d430*/  STL.64 [R1+0x470], R134 ;  /* 0x0004708601007387 */ /* 0x000fe80000100a00 */
[----:B------:R-:W-:Y:S01]  /*d440*/  STL.64 [R1+0x490], R132 ;  /* 0x0004908401007387 */ /* 0x000fe20000100a00 */
[----:B------:R-:W-:-:S03]  /*d450*/  IMAD.WIDE R126, R2, 0x4, R160 ;  /* 0x00000004027e7825 */ /* 0x000fc600078e02a0 */
        /* <DEDUP_REMOVED lines=12> */
[----:B------:R-:W-:Y:S01]  /*d520*/  LDGSTS.E [R3+0x10500], desc[UR12][R144.64], P0 ;  /* 0x1050000090037fae */ /* 0x000fe2000812184c */
        /* <DEDUP_REMOVED lines=14> */
[----:B------:R-:W-:-:S04]  /*d610*/  IMAD.WIDE R14, R2, 0x4, R56 ;  /* 0x00000004020e7825 */ /* 0x000fc800078e0238 */
[----:B------:R-:W-:-:S04]  /*d620*/  IMAD.WIDE R10, R2, 0x4, R58 ;  /* 0x00000004020a7825 */ /* 0x000fc800078e023a */
[----:B------:R-:W-:-:S04]  /*d630*/  IMAD.WIDE R8, R2, 0x4, R60 ;  /* 0x0000000402087825 */ /* 0x000fc800078e023c */
[----:B------:R-:W-:-:S05]  /*d640*/  IMAD.WIDE R118, R2, 0x4, R148 ;  /* 0x0000000402767825 */ /* 0x000fca00078e0294 */
[----:B------:R-:W-:Y:S01]  /*d650*/  STL.64 [R1+0x5d0], R118 ;  /* 0x0005d07601007387 */ /* 0x000fe20000100a00 */
[----:B---3--:R-:W-:-:S05]  /*d660*/  IMAD.WIDE R116, R2, 0x4, R150 ;  /* 0x0000000402747825 */ /* 0x008fca00078e0296 */
[----:B------:R-:W-:Y:S04]  /*d670*/  STL.64 [R1+0x5f0], R116 ;  /* 0x0005f07401007387 */ /* 0x000fe80000100a00 */
[----:B------:R3:W-:Y:S04]  /*d680*/  STL.64 [R1+0x610], R34 ;  /* 0x0006102201007387 */ /* 0x0007e80000100a00 */
        /* <DEDUP_REMOVED lines=12> */
[----:B------:R-:W3:Y:S04]  /*d750*/  LDL.LU.64 R158, [R1+0x248] ;  /* 0x00024800019e7983 */ /* 0x000ee80000300a00 */
[----:B------:R-:W4:Y:S04]  /*d760*/  LDL.LU.64 R148, [R1+0x228] ;  /* 0x0002280001947983 */ /* 0x000f280000300a00 */
[----:B-1----:R-:W5:Y:S04]  /*d770*/  LDL.LU.64 R144, [R1+0x208] ;  /* 0x0002080001907983 */ /* 0x002f680000300a00 */
[----:B------:R-:W5:Y:S04]  /*d780*/  LDL.LU.64 R150, [R1+0x1e8] ;  /* 0x0001e80001967983 */ /* 0x000f680000300a00 */
[----:B------:R-:W5:Y:S01]  /*d790*/  LDL.LU.64 R196, [R1+0x1c8] ;  /* 0x0001c80001c47983 */ /* 0x000f620000300a00 */
[----:B------:R-:W-:-:S03]  /*d7a0*/  IMAD.WIDE R240, R2, 0x4, R162 ;  /* 0x0000000402f07825 */ /* 0x000fc600078e02a2 */
[----:B------:R-:W5:Y:S01]  /*d7b0*/  LDL.LU.64 R200, [R1+0x1a8] ;  /* 0x0001a80001c87983 */ /* 0x000f620000300a00 */
[----:B------:R-:W-:-:S03]  /*d7c0*/  IMAD.WIDE R202, R2, 0x4, R174 ;  /* 0x0000000402ca7825 */ /* 0x000fc600078e02ae */
[----:B------:R-:W5:Y:S01]  /*d7d0*/  LDL.LU.64 R146, [R1+0x188] ;  /* 0x0001880001927983 */ /* 0x000f620000300a00 */
[----:B------:R-:W-:-:S03]  /*d7e0*/  IMAD.WIDE R172, R2, 0x4, R164 ;  /* 0x0000000402ac7825 */ /* 0x000fc600078e02a4 */
[----:B--2---:R-:W2:Y:S04]  /*d7f0*/  LDL.LU.64 R140, [R1+0x168] ;  /* 0x00016800018c7983 */ /* 0x004ea80000300a00 */
[----:B------:R-:W2:Y:S04]  /*d800*/  LDL.LU.64 R188, [R1+0x148] ;  /* 0x0001480001bc7983 */ /* 0x000ea80000300a00 */
[----:B------:R-:W2:Y:S04]  /*d810*/  LDL.LU.64 R162, [R1+0x128] ;  /* 0x0001280001a27983 */ /* 0x000ea80000300a00 */
[----:B------:R-:W2:Y:S04]  /*d820*/  LDL.LU.64 R174, [R1+0x108] ;  /* 0x0001080001ae7983 */ /* 0x000ea80000300a00 */
[----:B------:R-:W2:Y:S04]  /*d830*/  LDL.LU.64 R164, [R1+0xe8] ;  /* 0x0000e80001a47983 */ /* 0x000ea80000300a00 */
[----:B------:R-:W2:Y:S04]  /*d840*/  LDL.LU.64 R160, [R1+0xc8] ;  /* 0x0000c80001a07983 */ /* 0x000ea80000300a00 */
[----:B------:R-:W2:Y:S04]  /*d850*/  LDL.LU.64 R152, [R1+0xa8] ;  /* 0x0000a80001987983 */ /* 0x000ea80000300a00 */
[----:B------:R-:W2:Y:S04]  /*d860*/  LDL.LU.64 R154, [R1+0x88] ;  /* 0x00008800019a7983 */ /* 0x000ea80000300a00 */
[----:B------:R-:W2:Y:S04]  /*d870*/  LDL.LU.64 R142, [R1+0x68] ;  /* 0x00006800018e7983 */ /* 0x000ea80000300a00 */
        /* <DEDUP_REMOVED lines=10> */
[----:B------:R1:W-:Y:S04]  /*d920*/  LDGSTS.E [R3+0x14d00], desc[UR12][R34.64], P0 ;  /* 0x14d0000022037fae */ /* 0x0003e8000812184c */
[----:B------:R1:W-:Y:S04]  /*d930*/  LDGSTS.E [R3+0x15100], desc[UR12][R32.64], P0 ;  /* 0x1510000020037fae */ /* 0x0003e8000812184c */
[----:B------:R1:W-:Y:S01]  /*d940*/  LDGSTS.E [R3+0x15500], desc[UR12][R30.64], P0 ;  /* 0x155000001e037fae */ /* 0x0003e2000812184c */
[----:B---3--:R-:W-:-:S03]  /*d950*/  IMAD.WIDE R250, R2, 0x4, R158 ;  /* 0x0000000402fa7825 */ /* 0x008fc600078e029e */
[----:B------:R3:W-:Y:S01]  /*d960*/  LDGSTS.E [R3+0x15900], desc[UR12][R28.64], P0 ;  /* 0x159000001c037fae */ /* 0x0007e2000812184c */
[----:B----4-:R-:W-:-:S03]  /*d970*/  IMAD.WIDE R192, R2, 0x4, R148 ;  /* 0x0000000402c07825 */ /* 0x010fc600078e0294 */
[----:B------:R4:W-:Y:S01]  /*d980*/  LDGSTS.E [R3+0x15d00], desc[UR12][R26.64], P0 ;  /* 0x15d000001a037fae */ /* 0x0009e2000812184c */
[----:B-----5:R-:W-:-:S03]  /*d990*/  IMAD.WIDE R158, R2, 0x4, R144 ;  /* 0x00000004029e7825 */ /* 0x020fc600078e0290 */
[----:B------:R-:W5:Y:S01]  /*d9a0*/  LDL.LU.64 R148, [R1+0x48] ;  /* 0x0000480001947983 */ /* 0x000f620000300a00 */
[----:B------:R-:W-:-:S03]  /*d9b0*/  IMAD.WIDE R242, R2, 0x4, R150 ;  /* 0x0000000402f27825 */ /* 0x000fc600078e0296 */
[----:B------:R-:W5:Y:S04]  /*d9c0*/  LDL.LU.64 R144, [R1+0x28] ;  /* 0x0000280001907983 */ /* 0x000f680000300a00 */
[----:B------:R-:W5:Y:S01]  /*d9d0*/  LDL.LU.64 R150, [R1+0x8] ;  /* 0x0000080001967983 */ /* 0x000f620000300a00 */
[----:B------:R-:W-:-:S03]  /*d9e0*/  IMAD.WIDE R56, R2, 0x4, R196 ;  /* 0x0000000402387825 */ /* 0x000fc600078e02c4 */
[----:B------:R4:W-:Y:S01]  /*d9f0*/  LDGSTS.E [R3+0x16100], desc[UR12][R24.64], P0 ;  /* 0x1610000018037fae */ /* 0x0009e2000812184c */
[----:B------:R-:W-:-:S03]  /*da00*/  IMAD.WIDE R54, R2, 0x4, R200 ;  /* 0x0000000402367825 */ /* 0x000fc600078e02c8 */
[----:B------:R-:W-:Y:S01]  /*da10*/  STL.64 [R1+0x2d8], R56 ;  /* 0x0002d83801007387 */ /* 0x000fe20000100a00 */
[----:B--2---:R-:W-:-:S03]  /*da20*/  IMAD.WIDE R52, R2, 0x4, R140 ;  /* 0x0000000402347825 */ /* 0x004fc600078e028c */
[----:B------:R-:W-:Y:S01]  /*da30*/  STL.64 [R1+0x2f8], R54 ;  /* 0x0002f83601007387 */ /* 0x000fe20000100a00 */
[----:B------:R-:W-:-:S03]  /*da40*/  IMAD.WIDE R50, R2, 0x4, R188 ;  /* 0x0000000402327825 */ /* 0x000fc600078e02bc */
[----:B------:R-:W-:Y:S01]  /*da50*/  STL.64 [R1+0x338], R52 ;  /* 0x0003383401007387 */ /* 0x000fe20000100a00 */
[----:B------:R-:W-:-:S03]  /*da60*/  IMAD.WIDE R48, R2, 0x4, R174 ;  /* 0x0000000402307825 */ /* 0x000fc600078e02ae */
[----:B------:R-:W-:Y:S04]  /*da70*/  STL.64 [R1+0x358], R50 ;  /* 0x0003583201007387 */ /* 0x000fe80000100a00 */
[----:B------:R-:W-:Y:S01]  /*da80*/  STL.64 [R1+0x460], R48 ;  /* 0x0004603001007387 */ /* 0x000fe20000100a00 */
[----:B-1----:R-:W-:-:S03]  /*da90*/  IMAD.WIDE R34, R2, 0x4, R62 ;  /* 0x0000000402227825 */ /* 0x002fc600078e023e */
[----:B------:R1:W-:Y:S01]  /*daa0*/  LDGSTS.E [R3+0x16500], desc[UR12][R22.64], P0 ;  /* 0x1650000016037fae */ /* 0x0003e2000812184c */
[----:B------:R-:W-:-:S03]  /*dab0*/  IMAD.WIDE R46, R2, 0x4, R152 ;  /* 0x00000004022e7825 */ /* 0x000fc600078e0298 */
[----:B------:R2:W-:Y:S01]  /*dac0*/  LDGSTS.E [R3+0x16900], desc[UR12][R20.64], P0 ;  /* 0x1690000014037fae */ /* 0x0005e2000812184c */
[----:B------:R-:W-:-:S03]  /*dad0*/  IMAD.WIDE R44, R2, 0x4, R154 ;  /* 0x00000004022c7825 */ /* 0x000fc600078e029a */
[----:B------:R-:W-:Y:S01]  /*dae0*/  STL.64 [R1+0x4c8], R46 ;  /* 0x0004c82e01007387 */ /* 0x000fe20000100a00 */
[----:B------:R-:W-:-:S03]  /*daf0*/  IMAD.WIDE R42, R2, 0x4, R142 ;  /* 0x00000004022a7825 */ /* 0x000fc600078e028e */
[----:B------:R-:W-:Y:S01]  /*db00*/  STL.64 [R1+0x4e8], R44 ;  /* 0x0004e82c01007387 */ /* 0x000fe20000100a00 */
[----:B------:R-:W-:-:S03]  /*db10*/  IMAD.WIDE R32, R2, 0x4, R64 ;  /* 0x0000000402207825 */ /* 0x000fc600078e0240 */
[----:B------:R-:W-:Y:S01]  /*db20*/  STL.64 [R1+0x508], R42 ;  /* 0x0005082a01007387 */ /* 0x000fe20000100a00 */
[----:B------:R-:W-:-:S03]  /*db30*/  IMAD.WIDE R30, R2, 0x4, R66 ;  /* 0x00000004021e7825 */ /* 0x000fc600078e0242 */
[----:B------:R2:W-:Y:S01]  /*db40*/  LDGSTS.E [R3+0x16d00], desc[UR12][R18.64], P0 ;  /* 0x16d0000012037fae */ /* 0x0005e2000812184c */
[----:B---3--:R-:W-:-:S03]  /*db50*/  IMAD.WIDE R28, R2, 0x4, R68 ;  /* 0x00000004021c7825 */ /* 0x008fc600078e0244 */
[----:B------:R3:W-:Y:S01]  /*db60*/  LDGSTS.E [R3+0x17100], desc[UR12][R16.64], P0 ;  /* 0x1710000010037fae */ /* 0x0007e2000812184c */
[----:B----4-:R-:W-:-:S03]  /*db70*/  IMAD.WIDE R26, R2, 0x4, R70 ;  /* 0x00000004021a7825 */ /* 0x010fc600078e0246 */
[----:B------:R4:W-:Y:S01]  /*db80*/  LDGSTS.E [R3+0x17500], desc[UR12][R14.64], P0 ;  /* 0x175000000e037fae */ /* 0x0009e2000812184c */
[----:B------:R-:W-:-:S03]  /*db90*/  IMAD.WIDE R24, R2, 0x4, R72 ;  /* 0x0000000402187825 */ /* 0x000fc600078e0248 */
[----:B------:R4:W-:Y:S01]  /*dba0*/  LDGSTS.E [R3+0x17900], desc[UR12][R10.64], P0 ;  /* 0x179000000a037fae */ /* 0x0009e2000812184c */
[----:B-1----:R-:W-:-:S03]  /*dbb0*/  IMAD.WIDE R22, R2, 0x4, R74 ;  /* 0x0000000402167825 */ /* 0x002fc600078e024a */
[----:B------:R1:W-:Y:S01]  /*dbc0*/  LDGSTS.E [R3+0x17d00], desc[UR12][R8.64], P0 ;  /* 0x17d0000008037fae */ /* 0x0003e2000812184c */
[----:B--2---:R-:W-:-:S03]  /*dbd0*/  IMAD.WIDE R20, R2, 0x4, R76 ;  /* 0x0000000402147825 */ /* 0x004fc600078e024c */
[----:B------:R-:W-:Y:S01]  /*dbe0*/  LDGSTS.E [R5+0x10200], desc[UR12][R250.64], P0 ;  /* 0x10200000fa057fae */ /* 0x000fe2000812184c */
[----:B------:R-:W-:-:S03]  /*dbf0*/  IMAD.WIDE R18, R2, 0x4, R78 ;  /* 0x0000000402127825 */ /* 0x000fc600078e024e */
[----:B------:R-:W-:Y:S01]  /*dc00*/  LDGSTS.E [R5+0x10600], desc[UR12][R192.64], P0 ;  /* 0x10600000c0057fae */ /* 0x000fe2000812184c */
[----:B---3--:R-:W-:-:S03]  /*dc10*/  IMAD.WIDE R16, R2, 0x4, R80 ;  /* 0x0000000402107825 */ /* 0x008fc600078e0250 */
[----:B------:R-:W-:Y:S01]  /*dc20*/  LDGSTS.E [R5+0x10a00], desc[UR12][R158.64], P0 ;  /* 0x10a000009e057fae */ /* 0x000fe2000812184c */
[----:B----4-:R-:W-:-:S03]  /*dc30*/  IMAD.WIDE R14, R2, 0x4, R82 ;  /* 0x00000004020e7825 */ /* 0x010fc600078e0252 */
[----:B------:R-:W-:Y:S01]  /*dc40*/  LDGSTS.E [R5+0x10e00], desc[UR12][R242.64], P0 ;  /* 0x10e00000f2057fae */ /* 0x000fe2000812184c */
[----:B------:R-:W-:-:S03]  /*dc50*/  IMAD.WIDE R10, R2, 0x4, R84 ;  /* 0x00000004020a7825 */ /* 0x000fc600078e0254 */
[----:B------:R-:W-:Y:S01]  /*dc60*/  LDGSTS.E [R5+0x11200], desc[UR12][R56.64], P0 ;  /* 0x1120000038057fae */ /* 0x000fe2000812184c */
[----:B-1----:R-:W-:-:S03]  /*dc70*/  IMAD.WIDE R8, R2, 0x4, R86 ;  /* 0x0000000402087825 */ /* 0x002fc600078e0256 */
[----:B------:R-:W-:Y:S01]  /*dc80*/  LDGSTS.E [R5+0x11600], desc[UR12][R54.64], P0 ;  /* 0x1160000036057fae */ /* 0x000fe2000812184c */
[----:B------:R-:W-:-:S04]  /*dc90*/  IMAD.WIDE R220, R2, 0x4, R146 ;  /* 0x0000000402dc7825 */ /* 0x000fc800078e0292 */
[C---:B------:R-:W-:Y:S01]  /*dca0*/  IMAD.WIDE R196, R2.reuse, 0x4, R164 ;  /* 0x0000000402c47825 */ /* 0x040fe200078e02a4 */
[----:B------:R-:W-:Y:S03]  /*dcb0*/  LDGSTS.E [R5+0x11a00], desc[UR12][R220.64], P0 ;  /* 0x11a00000dc057fae */ /* 0x000fe6000812184c */
[C---:B------:R-:W-:Y:S01]  /*dcc0*/  IMAD.WIDE R164, R2.reuse, 0x4, R160 ;  /* 0x0000000402a47825 */ /* 0x040fe200078e02a0 */
[----:B------:R-:W-:Y:S03]  /*dcd0*/  LDGSTS.E [R5+0x11e00], desc[UR12][R52.64], P0 ;  /* 0x11e0000034057fae */ /* 0x000fe6000812184c */
[C---:B------:R-:W-:Y:S01]  /*dce0*/  IMAD.WIDE R162, R2.reuse, 0x4, R162 ;  /* 0x0000000402a27825 */ /* 0x040fe200078e02a2 */
[----:B------:R-:W-:Y:S04]  /*dcf0*/  LDGSTS.E [R5+0x12200], desc[UR12][R50.64], P0 ;  /* 0x1220000032057fae */ /* 0x000fe8000812184c */
[----:B------:R-:W-:Y:S04]  /*dd00*/  LDGSTS.E [R5+0x12600], desc[UR12][R162.64], P0 ;  /* 0x12600000a2057fae */ /* 0x000fe8000812184c */
[----:B------:R-:W-:Y:S04]  /*dd10*/  LDGSTS.E [R5+0x12a00], desc[UR12][R48.64], P0 ;  /* 0x12a0000030057fae */ /* 0x000fe8000812184c */
[----:B------:R-:W-:Y:S04]  /*dd20*/  LDGSTS.E [R5+0x12e00], desc[UR12][R196.64], P0 ;  /* 0x12e00000c4057fae */ /* 0x000fe8000812184c */
[----:B------:R-:W-:Y:S04]  /*dd30*/  LDGSTS.E [R5+0x13200], desc[UR12][R164.64], P0 ;  /* 0x13200000a4057fae */ /* 0x000fe8000812184c */
[----:B------:R-:W-:Y:S04]  /*dd40*/  LDGSTS.E [R5+0x13600], desc[UR12][R46.64], P0 ;  /* 0x136000002e057fae */ /* 0x000fe8000812184c */
[----:B------:R-:W-:Y:S04]  /*dd50*/  LDGSTS.E [R5+0x13a00], desc[UR12][R44.64], P0 ;  /* 0x13a000002c057fae */ /* 0x000fe8000812184c */
[----:B------:R-:W-:Y:S01]  /*dd60*/  LDGSTS.E [R5+0x13e00], desc[UR12][R42.64], P0 ;  /* 0x13e000002a057fae */ /* 0x000fe2000812184c */
[----:B-----5:R-:W-:-:S04]  /*dd70*/  IMAD.WIDE R40, R2, 0x4, R148 ;  /* 0x0000000402287825 */ /* 0x020fc800078e0294 */
[C---:B------:R-:W-:Y:S01]  /*dd80*/  IMAD.WIDE R38, R2.reuse, 0x4, R144 ;  /* 0x0000000402267825 */ /* 0x040fe200078e0290 */
[----:B------:R1:W-:Y:S03]  /*dd90*/  STL.64 [R1+0x528], R40 ;  /* 0x0005282801007387 */ /* 0x0003e60000100a00 */
[C---:B------:R-:W-:Y:S01]  /*dda0*/  IMAD.WIDE R36, R2.reuse, 0x4, R150 ;  /* 0x0000000402247825 */ /* 0x040fe200078e0296 */
        /* <DEDUP_REMOVED lines=13> */
[----:B------:R-:W-:Y:S04]  /*de80*/  STL.64 [R1+0x6e8], R10 ;  /* 0x0006e80a01007387 */ /* 0x000fe80000100a00 */
[----:B------:R5:W-:Y:S04]  /*de90*/  STL.64 [R1+0x700], R8 ;  /* 0x0007000801007387 */ /* 0x000be80000100a00 */
        /* <DEDUP_REMOVED lines=18> */
[----:B------:R1:W-:Y:S04]  /*dfc0*/  LDGSTS.E [R5+0x14200], desc[UR12][R40.64], P0 ;  /* 0x1420000028057fae */ /* 0x0003e8000812184c */
[----:B------:R2:W-:Y:S04]  /*dfd0*/  LDGSTS.E [R5+0x14600], desc[UR12][R38.64], P0 ;  /* 0x1460000026057fae */ /* 0x0005e8000812184c */
[----:B------:R3:W-:Y:S01]  /*dfe0*/  LDGSTS.E [R5+0x14a00], desc[UR12][R36.64], P0 ;  /* 0x14a0000024057fae */ /* 0x0007e2000812184c */
[----:B-1----:R-:W-:-:S03]  /*dff0*/  IMAD.WIDE R40, R2, 0x4, R88 ;  /* 0x0000000402287825 */ /* 0x002fc600078e0258 */
[----:B------:R4:W-:Y:S01]  /*e000*/  LDGSTS.E [R5+0x14e00], desc[UR12][R34.64], P0 ;  /* 0x14e0000022057fae */ /* 0x0009e2000812184c */
[----:B--2---:R-:W-:-:S03]  /*e010*/  IMAD.WIDE R38, R2, 0x4, R90 ;  /* 0x0000000402267825 */ /* 0x004fc600078e025a */
[----:B------:R5:W-:Y:S01]  /*e020*/  LDGSTS.E [R5+0x15200], desc[UR12][R32.64], P0 ;  /* 0x1520000020057fae */ /* 0x000be2000812184c */
[----:B---3--:R-:W-:-:S03]  /*e030*/  IMAD.WIDE R36, R2, 0x4, R92 ;  /* 0x0000000402247825 */ /* 0x008fc600078e025c */
[----:B------:R1:W-:Y:S01]  /*e040*/  LDGSTS.E [R5+0x15600], desc[UR12][R30.64], P0 ;  /* 0x156000001e057fae */ /* 0x0003e2000812184c */
[----:B----4-:R-:W-:-:S03]  /*e050*/  IMAD.WIDE R34, R2, 0x4, R94 ;  /* 0x0000000402227825 */ /* 0x010fc600078e025e */
[----:B------:R2:W-:Y:S01]  /*e060*/  LDGSTS.E [R5+0x15a00], desc[UR12][R28.64], P0 ;  /* 0x15a000001c057fae */ /* 0x0005e2000812184c */
[----:B-----5:R-:W-:-:S03]  /*e070*/  IMAD.WIDE R32, R2, 0x4, R96 ;  /* 0x0000000402207825 */ /* 0x020fc600078e0260 */
[----:B------:R3:W-:Y:S01]  /*e080*/  LDGSTS.E [R5+0x15e00], desc[UR12][R26.64], P0 ;  /* 0x15e000001a057fae */ /* 0x0007e2000812184c */
[----:B-1----:R-:W-:-:S03]  /*e090*/  IMAD.WIDE R30, R2, 0x4, R98 ;  /* 0x00000004021e7825 */ /* 0x002fc600078e0262 */
[----:B------:R1:W-:Y:S01]  /*e0a0*/  LDGSTS.E [R5+0x16200], desc[UR12][R24.64], P0 ;  /* 0x1620000018057fae */ /* 0x0003e2000812184c */
[----:B--2---:R-:W-:-:S03]  /*e0b0*/  IMAD.WIDE R28, R2, 0x4, R100 ;  /* 0x00000004021c7825 */ /* 0x004fc600078e0264 */
[----:B------:R2:W-:Y:S01]  /*e0c0*/  LDGSTS.E [R5+0x16600], desc[UR12][R22.64], P0 ;  /* 0x1660000016057fae */ /* 0x0005e2000812184c */
[----:B---3--:R-:W-:-:S03]  /*e0d0*/  IMAD.WIDE R26, R2, 0x4, R102 ;  /* 0x00000004021a7825 */ /* 0x008fc600078e0266 */
        /* <DEDUP_REMOVED lines=8> */
[----:B------:R-:W-:Y:S01]  /*e160*/  LDGSTS.E [R5+0x17a00], desc[UR12][R10.64], P0 ;  /* 0x17a000000a057fae */ /* 0x000fe2000812184c */
[----:B--2---:R-:W-:-:S03]  /*e170*/  IMAD.WIDE R16, R2, 0x4, R112 ;  /* 0x0000000402107825 */ /* 0x004fc600078e0270 */
[----:B------:R1:W-:Y:S01]  /*e180*/  LDGSTS.E [R5+0x17e00], desc[UR12][R8.64], P0 ;  /* 0x17e0000008057fae */ /* 0x0003e2000812184c */
[----:B---3--:R-:W-:-:S04]  /*e190*/  IMAD.WIDE R14, R2, 0x4, R114 ;  /* 0x00000004020e7825 */ /* 0x008fc800078e0272 */
[----:B------:R-:W-:-:S05]  /*e1a0*/  IMAD.WIDE R56, R2, 0x4, R134 ;  /* 0x0000000402387825 */ /* 0x000fca00078e0286 */
[----:B------:R-:W-:Y:S01]  /*e1b0*/  STL.64 [R1+0x2c0], R56 ;  /* 0x0002c03801007387 */ /* 0x000fe20000100a00 */
[----:B------:R-:W-:-:S04]  /*e1c0*/  IMAD.WIDE R54, R2, 0x4, R146 ;  /* 0x0000000402367825 */ /* 0x000fc800078e0292 */
[C---:B------:R-:W-:Y:S01]  /*e1d0*/  IMAD.WIDE R52, R2.reuse, 0x4, R140 ;  /* 0x0000000402347825 */ /* 0x040fe200078e028c */
[----:B------:R-:W-:Y:S04]  /*e1e0*/  STL.64 [R1+0x360], R54 ;  /* 0x0003603601007387 */ /* 0x000fe80000100a00 */
[----:B------:R-:W-:Y:S01]  /*e1f0*/  STL.64 [R1+0x3a0], R52 ;  /* 0x0003a03401007387 */ /* 0x000fe20000100a00 */
[----:B------:R-:W-:-:S04]  /*e200*/  IMAD.WIDE R50, R2, 0x4, R154 ;  /* 0x0000000402327825 */ /* 0x000fc800078e029a */
[C---:B------:R-:W-:Y:S01]  /*e210*/  IMAD.WIDE R48, R2.reuse, 0x4, R142 ;  /* 0x0000000402307825 */ /* 0x040fe200078e028e */
[----:B------:R-:W-:Y:S03]  /*e220*/  STL.64 [R1+0x400], R50 ;  /* 0x0004003201007387 */ /* 0x000fe60000100a00 */
[C---:B------:R-:W-:Y:S01]  /*e230*/  IMAD.WIDE R46, R2.reuse, 0x4, R148 ;  /* 0x00000004022e7825 */ /* 0x040fe200078e0294 */
[----:B------:R-:W-:Y:S03]  /*e240*/  STL.64 [R1+0x420], R48 ;  /* 0x0004203001007387 */ /* 0x000fe60000100a00 */
[C---:B------:R-:W-:Y:S01]  /*e250*/  IMAD.WIDE R44, R2.reuse, 0x4, R144 ;  /* 0x00000004022c7825 */ /* 0x040fe200078e0290 */
[----:B------:R-:W-:Y:S03]  /*e260*/  STL.64 [R1+0x478], R46 ;  /* 0x0004782e01007387 */ /* 0x000fe60000100a00 */
[C---:B------:R-:W-:Y:S01]  /*e270*/  IMAD.WIDE R42, R2.reuse, 0x4, R150 ;  /* 0x00000004022a7825 */ /* 0x040fe200078e0296 */
        /* <DEDUP_REMOVED lines=11> */
[----:B------:R3:W-:Y:S04]  /*e330*/  STL.64 [R1+0x5f8], R22 ;  /* 0x0005f81601007387 */ /* 0x0007e80000100a00 */
[----:B------:R3:W-:Y:S04]  /*e340*/  STL.64 [R1+0x618], R20 ;  /* 0x0006181401007387 */ /* 0x0007e80000100a00 */
[----:B------:R3:W-:Y:S04]  /*e350*/  STL.64 [R1+0x638], R18 ;  /* 0x0006381201007387 */ /* 0x0007e80000100a00 */
[----:B------:R3:W-:Y:S04]  /*e360*/  STL.64 [R1+0x670], R16 ;  /* 0x0006701001007387 */ /* 0x0007e80000100a00 */
[----:B------:R3:W-:Y:S04]  /*e370*/  STL.64 [R1+0x690], R14 ;  /* 0x0006900e01007387 */ /* 0x0007e80000100a00 */
[----:B------:R3:W-:Y:S04]  /*e380*/  STL [R1+0x8], RZ ;  /* 0x000008ff01007387 */ /* 0x0007e80000100800 */
        /* <DEDUP_REMOVED lines=125> */
[----:B------:R-:W4:Y:S01]  /*eb60*/  LDL R13, [R1+0x644] ;  /* 0x00064400010d7983 */ /* 0x000f220000100800 */
[----:B-1----:R-:W-:-:S04]  /*eb70*/  IMAD.WIDE R8, R2, 0x4, R218 ;  /* 0x0000000402087825 */ /* 0x002fc800078e02da */
[C---:B------:R-:W-:Y:S01]  /*eb80*/  IMAD.WIDE R10, R2.reuse, 0x4, R236 ;  /* 0x00000004020a7825 */ /* 0x040fe200078e02ec */
[----:B------:R-:W-:Y:S03]  /*eb90*/  LDGSTS.E [R7+0x10300], desc[UR12][R8.64], P0 ;  /* 0x1030000008077fae */ /* 0x000fe6000812184c */
        /* <DEDUP_REMOVED lines=14> */
[----:B------:R-:W-:Y:S01]  /*ec80*/  IMAD.WIDE R160, R2, 0x4, R152 ;  /* 0x0000000402a07825 */ /* 0x000fe200078e0298 */
        /* <DEDUP_REMOVED lines=20> */
[----:B------:R3:W-:Y:S04]  /*edd0*/  LDGSTS.E [R7+0x17300], desc[UR12][R20.64], P0 ;  /* 0x1730000014077fae */ /* 0x0007e8000812184c */
[----:B------:R3:W-:Y:S04]  /*ede0*/  LDGSTS.E [R7+0x17700], desc[UR12][R18.64], P0 ;  /* 0x1770000012077fae */ /* 0x0007e8000812184c */
[----:B------:R3:W-:Y:S04]  /*edf0*/  LDGSTS.E [R7+0x17b00], desc[UR12][R16.64], P0 ;  /* 0x17b0000010077fae */ /* 0x0007e8000812184c */
[----:B------:R3:W-:Y:S01]  /*ee00*/  LDGSTS.E [R7+0x17f00], desc[UR12][R14.64], P0 ;  /* 0x17f000000e077fae */ /* 0x0007e2000812184c */
[----:B--2---:R-:W-:-:S03]  /*ee10*/  CS2R R24, SRZ ;  /* 0x0000000000187805 */ /* 0x004fc6000001ff00 */
[----:B------:R-:W0:Y:S01]  /*ee20*/  LDGDEPBAR ;  /* 0x00000000000079af */ /* 0x000e220000000000 */
[----:B------:R-:W-:Y:S02]  /*ee30*/  CS2R R26, SRZ ;  /* 0x00000000001a7805 */ /* 0x000fe4000001ff00 */
[----:B------:R-:W-:Y:S02]  /*ee40*/  CS2R R28, SRZ ;  /* 0x00000000001c7805 */ /* 0x000fe4000001ff00 */
[----:B------:R-:W-:Y:S02]  /*ee50*/  CS2R R30, SRZ ;  /* 0x00000000001e7805 */ /* 0x000fe4000001ff00 */
[----:B------:R-:W-:Y:S02]  /*ee60*/  CS2R R32, SRZ ;  /* 0x0000000000207805 */ /* 0x000fe4000001ff00 */
[----:B------:R-:W-:Y:S02]  /*ee70*/  CS2R R34, SRZ ;  /* 0x0000000000227805 */ /* 0x000fe4000001ff00 */
[----:B------:R-:W-:-:S02]  /*ee80*/  CS2R R36, SRZ ;  /* 0x0000000000247805 */ /* 0x000fc4000001ff00 */
        /* <DEDUP_REMOVED lines=57> */
[----:B----4-:R-:W-:-:S13]  /*f220*/  ISETP.GE.AND P0, PT, R13, 0x40, PT ;  /* 0x000000400d00780c */ /* 0x010fda0003f06270 */
[----:B---3--:R-:W-:Y:S05]  /*f230*/  @!P0 BRA `(.L_x_0) ;  /* 0x000000cc00108947 */ /* 0x008fea0003800000 */
[----:B------:R-:W2:Y:S04]  /*f240*/  LDL.LU.64 R16, [R1+0x268] ;  /* 0x0002680001107983 */ /* 0x000ea80000300a00 */
[----:B------:R-:W3:Y:S04]  /*f250*/  LDL.LU.64 R18, [R1+0x270] ;  /* 0x0002700001127983 */ /* 0x000ee80000300a00 */
[----:B------:R-:W4:Y:S04]  /*f260*/  LDL.LU.64 R20, [R1+0x288] ;  /* 0x0002880001147983 */ /* 0x000f280000300a00 */
[----:B------:R-:W5:Y:S04]  /*f270*/  LDL.LU.64 R152, [R1+0x290] ;  /* 0x0002900001987983 */ /* 0x000f680000300a00 */
[----:B------:R-:W5:Y:S04]  /*f280*/  LDL.LU.64 R154, [R1+0x260] ;  /* 0x00026000019a7983 */ /* 0x000f680000300a00 */
[----:B------:R-:W5:Y:S01]  /*f290*/  LDL.LU.64 R222, [R1+0x280] ;  /* 0x0002800001de7983 */ /* 0x000f620000300a00 */
[----:B------:R-:W-:-:S02]  /*f2a0*/  IMAD.MOV.U32 R134, RZ, RZ, R202 ;  /* 0x000000ffff867224 */ /* 0x000fc400078e00ca */
[----:B------:R-:W-:Y:S01]  /*f2b0*/  IMAD.MOV.U32 R135, RZ, RZ, R203 ;  /* 0x000000ffff877224 */ /* 0x000fe200078e00cb */
[----:B------:R-:W5:Y:S01]  /*f2c0*/  LDL.LU.64 R138, [R1+0x428] ;  /* 0x00042800018a7983 */ /* 0x000f620000300a00 */
[----:B------:R-:W-:Y:S02]  /*f2d0*/  IMAD.MOV.U32 R140, RZ, RZ, R158 ;  /* 0x000000ffff8c7224 */ /* 0x000fe400078e009e */
[----:B------:R-:W-:Y:S02]  /*f2e0*/  IMAD.MOV.U32 R141, RZ, RZ, R159 ;  /* 0x000000ffff8d7224 */ /* 0x000fe400078e009f */
[----:B------:R-:W-:Y:S02]  /*f2f0*/  IMAD.MOV.U32 R132, RZ, RZ, R218 ;  /* 0x000000ffff847224 */ /* 0x000fe400078e00da */
[----:B------:R-:W-:Y:S02]  /*f300*/  IMAD.MOV.U32 R133, RZ, RZ, R219 ;  /* 0x000000ffff857224 */ /* 0x000fe400078e00db */
[----:B------:R-:W-:-:S02]  /*f310*/  IMAD.MOV.U32 R142, RZ, RZ, R162 ;  /* 0x000000ffff8e7224 */ /* 0x000fc400078e00a2 */
[----:B------:R-:W-:Y:S02]  /*f320*/  IMAD.MOV.U32 R143, RZ, RZ, R163 ;  /* 0x000000ffff8f7224 */ /* 0x000fe400078e00a3 */
        /* <DEDUP_REMOVED lines=18> */
[----:B--2---:R-:W-:Y:S02]  /*f450*/  IMAD.MOV.U32 R15, RZ, RZ, R16 ;  /* 0x000000ffff0f7224 */ /* 0x004fe400078e0010 */
[----:B------:R-:W-:Y:S02]  /*f460*/  IMAD.MOV.U32 R14, RZ, RZ, R17 ;  /* 0x000000ffff0e7224 */ /* 0x000fe400078e0011 */
[----:B---3--:R-:W-:Y:S02]  /*f470*/  IMAD.MOV.U32 R17, RZ, RZ, R18 ;  /* 0x000000ffff117224 */ /* 0x008fe400078e0012 */
[----:B------:R-:W-:Y:S02]  /*f480*/  IMAD.MOV.U32 R16, RZ, RZ, R19 ;  /* 0x000000ffff107224 */ /* 0x000fe400078e0013 */
[----:B----4-:R-:W-:-:S02]  /*f490*/  IMAD.MOV.U32 R19, RZ, RZ, R20 ;  /* 0x000000ffff137224 */ /* 0x010fc400078e0014 */
[----:B------:R-:W-:Y:S02]  /*f4a0*/  IMAD.MOV.U32 R18, RZ, RZ, R21 ;  /* 0x000000ffff127224 */ /* 0x000fe400078e0015 */
[----:B-----5:R-:W-:Y:S02]  /*f4b0*/  IMAD.MOV.U32 R21, RZ, RZ, R152 ;  /* 0x000000ffff157224 */ /* 0x020fe400078e0098 */
[----:B------:R-:W-:Y:S02]  /*f4c0*/  IMAD.MOV.U32 R20, RZ, RZ, R153 ;  /* 0x000000ffff147224 */ /* 0x000fe400078e0099 */
[----:B------:R-:W-:Y:S02]  /*f4d0*/  IMAD.MOV.U32 R153, RZ, RZ, R154 ;  /* 0x000000ffff997224 */ /* 0x000fe400078e009a */
[----:B------:R-:W-:Y:S02]  /*f4e0*/  IMAD.MOV.U32 R152, RZ, RZ, R155 ;  /* 0x000000ffff987224 */ /* 0x000fe400078e009b */
[----:B------:R-:W-:-:S02]  /*f4f0*/  IMAD.MOV.U32 R155, RZ, RZ, R156 ;  /* 0x000000ffff9b7224 */ /* 0x000fc400078e009c */
[----:B------:R-:W-:Y:S02]  /*f500*/  IMAD.MOV.U32 R154, RZ, RZ, R157 ;  /* 0x000000ffff9a7224 */ /* 0x000fe400078e009d */
[----:B------:R-:W-:Y:S02]  /*f510*/  IMAD.MOV.U32 R157, RZ, RZ, R222 ;  /* 0x000000ffff9d7224 */ /* 0x000fe400078e00de */
[----:B------:R-:W-:Y:S02]  /*f520*/  IMAD.MOV.U32 R156, RZ, RZ, R223 ;  /* 0x000000ffff9c7224 */ /* 0x000fe400078e00df */
[----:B------:R-:W2:Y:S04]  /*f530*/  LDL.LU.64 R222, [R1+0x440] ;  /* 0x0004400001de7983 */ /* 0x000ea80000300a00 */
[----:B------:R-:W3:Y:S04]  /*f540*/  LDL.LU.64 R118, [R1+0x458] ;  /* 0x0004580001767983 */ /* 0x000ee80000300a00 */
[----:B------:R-:W4:Y:S04]  /*f550*/  LDL.LU.64 R128, [R1+0x468] ;  /* 0x0004680001807983 */ /* 0x000f280000300a00 */
[----:B------:R-:W5:Y:S01]  /*f560*/  LDL.LU.64 R120, [R1+0x3f8] ;  /* 0x0003f80001787983 */ /* 0x000f620000300a00 */
[----:B------:R-:W-:-:S02]  /*f570*/  IMAD.MOV.U32 R203, RZ, RZ, R204 ;  /* 0x000000ffffcb7224 */ /* 0x000fc400078e00cc */
[----:B------:R-:W-:Y:S01]  /*f580*/  IMAD.MOV.U32 R202, RZ, RZ, R205 ;  /* 0x000000ffffca7224 */ /* 0x000fe200078e00cd */
[----:B------:R-:W5:Y:S01]  /*f590*/  LDL.LU.64 R218, [R1+0x418] ;  /* 0x0004180001da7983 */ /* 0x000f620000300a00 */
[----:B------:R-:W-:Y:S02]  /*f5a0*/  IMAD.MOV.U32 R205, RZ, RZ, R206 ;  /* 0x000000ffffcd7224 */ /* 0x000fe400078e00ce */
[----:B------:R-:W-:Y:S01]  /*f5b0*/  IMAD.MOV.U32 R204, RZ, RZ, R207 ;  /* 0x000000ffffcc7224 */ /* 0x000fe200078e00cf */
[----:B------:R-:W5:Y:S01]  /*f5c0*/  LDL.LU.64 R122, [R1+0x438] ;  /* 0x00043800017a7983 */ /* 0x000f620000300a00 */
        /* <DEDUP_REMOVED lines=30> */
[----:B--2---:R-:W-:Y:S02]  /*f7b0*/  IMAD.MOV.U32 R209, RZ, RZ, R222 ;  /* 0x000000ffffd17224 */ /* 0x004fe400078e00de */
[----:B------:R-:W-:Y:S02]  /*f7c0*/  IMAD.MOV.U32 R208, RZ, RZ, R223 ;  /* 0x000000ffffd07224 */ /* 0x000fe400078e00df */
[----:B------:R-:W2:Y:S01]  /*f7d0*/  LDL.LU.64 R222, [R1+0x450] ;  /* 0x0004500001de7983 */ /* 0x000ea20000300a00 */
[----:B---3--:R-:W-:-:S02]  /*f7e0*/  IMAD.MOV.U32 R211, RZ, RZ, R118 ;  /* 0x000000ffffd37224 */ /* 0x008fc400078e0076 */
[----:B------:R-:W-:Y:S02]  /*f7f0*/  IMAD.MOV.U32 R210, RZ, RZ, R119 ;  /* 0x000000ffffd27224 */ /* 0x000fe400078e0077 */
[----:B------:R-:W3:Y:S01]  /*f800*/  LDL.LU.64 R118, [R1+0x3c8] ;  /* 0x0003c80001767983 */ /* 0x000ee20000300a00 */
[----:B----4-:R-:W-:Y:S02]  /*f810*/  IMAD.MOV.U32 R213, RZ, RZ, R128 ;  /* 0x000000ffffd57224 */ /* 0x010fe400078e0080 */
[----:B------:R-:W-:Y:S02]  /*f820*/  IMAD.MOV.U32 R212, RZ, RZ, R129 ;  /* 0x000000ffffd47224 */ /* 0x000fe400078e0081 */
[----:B------:R-:W-:Y:S02]  /*f830*/  IMAD.MOV.U32 R128, RZ, RZ, R132 ;  /* 0x000000ffff807224 */ /* 0x000fe400078e0084 */
[----:B------:R-:W-:Y:S02]  /*f840*/  IMAD.MOV.U32 R129, RZ, RZ, R133 ;  /* 0x000000ffff817224 */ /* 0x000fe400078e0085 */
[----:B------:R-:W-:-:S02]  /*f850*/  IMAD.MOV.U32 R132, RZ, RZ, R240 ;  /* 0x000000ffff847224 */ /* 0x000fc400078e00f0 */
[----:B------:R-:W-:Y:S02]  /*f860*/  IMAD.MOV.U32 R133, RZ, RZ, R241 ;  /* 0x000000ffff857224 */ /* 0x000fe400078e00f1 */
[----:B------:R-:W4:Y:S01]  /*f870*/  LDL.LU.64 R240, [R1+0x3f0] ;  /* 0x0003f00001f07983 */ /* 0x000f220000300a00 */
[----:B-----5:R-:W-:Y:S02]  /*f880*/  IMAD.MOV.U32 R215, RZ, RZ, R120 ;  /* 0x000000ffffd77224 */ /* 0x020fe400078e0078 */
[----:B------:R-:W-:Y:S01]  /*f890*/  IMAD.MOV.U32 R214, RZ, RZ, R121 ;  /* 0x000000ffffd67224 */ /* 0x000fe200078e0079 */
[----:B------:R-:W5:Y:S04]  /*f8a0*/  LDL.LU.64 R110, [R1+0x410] ;  /* 0x00041000016e7983 */ /* 0x000f680000300a00 */
[----:B------:R-:W5:Y:S04]  /*f8b0*/  LDL.LU.64 R120, [R1+0x430] ;  /* 0x0004300001787983 */ /* 0x000f680000300a00 */
[----:B------:R-:W5:Y:S04]  /*f8c0*/  LDL.LU.64 R112, [R1+0x398] ;  /* 0x0003980001707983 */ /* 0x000f680000300a00 */
[----:B------:R-:W5:Y:S01]  /*f8d0*/  LDL.LU.64 R114, [R1+0x3b8] ;  /* 0x0003b80001727983 */ /* 0x000f620000300a00 */
        /* <DEDUP_REMOVED lines=48> */
[----:B---3--:R-:W-:-:S02]  /*fbe0*/  IMAD.MOV.U32 R223, RZ, RZ, R118 ;  /* 0x000000ffffdf7224 */ /* 0x008fc400078e0076 */
[----:B------:R-:W-:Y:S02]  /*fbf0*/  IMAD.MOV.U32 R222, RZ, RZ, R119 ;  /* 0x000000ffffde7224 */ /* 0x000fe400078e0077 */
[----:B------:R-:W-:Y:S02]  /*fc00*/  IMAD.MOV.U32 R118, RZ, RZ, R124 ;  /* 0x000000ffff767224 */ /* 0x000fe400078e007c */
[----:B------:R-:W-:Y:S02]  /*fc10*/  IMAD.MOV.U32 R119, RZ, RZ, R125 ;  /* 0x000000ffff777224 */ /* 0x000fe400078e007d */
[----:B------:R-:W2:Y:S01]  /*fc20*/  LDL.LU.64 R124, [R1+0x3e8] ;  /* 0x0003e800017c7983 */ /* 0x000ea20000300a00 */
[----:B----4-:R-:W-:Y:S02]  /*fc30*/  IMAD.MOV.U32 R225, RZ, RZ, R240 ;  /* 0x000000ffffe17224 */ /* 0x010fe400078e00f0 */
[----:B------:R-:W-:Y:S02]  /*fc40*/  IMAD.MOV.U32 R224, RZ, RZ, R241 ;  /* 0x000000ffffe07224 */ /* 0x000fe400078e00f1 */
[----:B------:R-:W3:Y:S01]  /*fc50*/  LDL.LU.64 R240, [R1+0x408] ;  /* 0x0004080001f07983 */ /* 0x000ee20000300a00 */
[----:B-----5:R-:W-:-:S02]  /*fc60*/  IMAD.MOV.U32 R227, RZ, RZ, R110 ;  /* 0x000000ffffe37224 */ /* 0x020fc400078e006e */
[----:B------:R-:W-:Y:S02]  /*fc70*/  IMAD.MOV.U32 R229, RZ, RZ, R120 ;  /* 0x000000ffffe57224 */ /* 0x000fe400078e0078 */
[----:B------:R-:W-:Y:S02]  /*fc80*/  IMAD.MOV.U32 R228, RZ, RZ, R121 ;  /* 0x000000ffffe47224 */ /* 0x000fe400078e0079 */
[----:B------:R-:W4:Y:S01]  /*fc90*/  LDL.LU.64 R120, [R1+0x390] ;  /* 0x0003900001787983 */ /* 0x000f220000300a00 */
[----:B------:R-:W-:-:S03]  /*fca0*/  IMAD.MOV.U32 R226, RZ, RZ, R111 ;  /* 0x000000ffffe27224 */ /* 0x000fc600078e006f */
[----:B------:R-:W5:Y:S01]  /*fcb0*/  LDL.LU.64 R110, [R1+0x3b0] ;  /* 0x0003b000016e7983 */ /* 0x000f620000300a00 */
[----:B------:R-:W-:Y:S02]  /*fcc0*/  IMAD.MOV.U32 R231, RZ, RZ, R112 ;  /* 0x000000ffffe77224 */ /* 0x000fe400078e0070 */
[----:B------:R-:W-:Y:S02]  /*fcd0*/  IMAD.MOV.U32 R230, RZ, RZ, R113 ;  /* 0x000000ffffe67224 */ /* 0x000fe400078e0071 */
[----:B------:R-:W5:Y:S01]  /*fce0*/  LDL.LU.64 R112, [R1+0x3d8] ;  /* 0x0003d80001707983 */ /* 0x000f620000300a00 */
[----:B------:R-:W-:Y:S02]  /*fcf0*/  IMAD.MOV.U32 R233, RZ, RZ, R114 ;  /* 0x000000ffffe97224 */ /* 0x000fe400078e0072 */
[----:B------:R-:W-:Y:S02]  /*fd00*/  IMAD.MOV.U32 R232, RZ, RZ, R115 ;  /* 0x000000ffffe87224 */ /* 0x000fe400078e0073 */
[----:B------:R-:W5:Y:S01]  /*fd10*/  LDL.LU.64 R114, [R1+0x368] ;  /* 0x0003680001727983 */ /* 0x000f620000300a00 */
[----:B------:R-:W-:-:S03]  /*fd20*/  IMAD.MOV.U32 R165, RZ, RZ, R234 ;  /* 0x000000ffffa57224 */ /* 0x000fc600078e00ea */
[----:B------:R-:W5:Y:S01]  /*fd30*/  LDL.LU.64 R98, [R1+0x388] ;  /* 0x0003880001627983 */ /* 0x000f620000300a00 */
[----:B------:R-:W-:-:S03]  /*fd40*/  IMAD.MOV.U32 R164, RZ, RZ, R235 ;  /* 0x000000ffffa47224 */ /* 0x000fc600078e00eb */
[----:B------:R-:W5:Y:S04]  /*fd50*/  LDL.LU.64 R102, [R1+0x3a8] ;  /* 0x0003a80001667983 */ /* 0x000f680000300a00 */
[----:B------:R-:W5:Y:S01]  /*fd60*/  LDL.LU.64 R108, [R1+0x310] ;  /* 0x00031000016c7983 */ /* 0x000f620000300a00 */
[----:B------:R-:W-:Y:S02]  /*fd70*/  IMAD.MOV.U32 R239, RZ, RZ, R246 ;  /* 0x000000ffffef7224 */ /* 0x000fe400078e00f6 */
[----:B------:R-:W-:Y:S02]  /*fd80*/  IMAD.MOV.U32 R238, RZ, RZ, R247 ;  /* 0x000000ffffee7224 */ /* 0x000fe400078e00f7 */
[----:B------:R-:W-:Y:S02]  /*fd90*/  IMAD.MOV.U32 R247, RZ, RZ, R248 ;  /* 0x000000fffff77224 */ /* 0x000fe400078e00f8 */
[----:B------:R-:W-:-:S02]  /*fda0*/  IMAD.MOV.U32 R246, RZ, RZ, R249 ;  /* 0x000000fffff67224 */ /* 0x000fc400078e00f9 */
[----:B--2---:R-:W-:Y:S02]  /*fdb0*/  IMAD.MOV.U32 R235, RZ, RZ, R124 ;  /* 0x000000ffffeb7224 */ /* 0x004fe400078e007c */
[----:B------:R-:W-:Y:S02]  /*fdc0*/  IMAD.MOV.U32 R234, RZ, RZ, R125 ;  /* 0x000000ffffea7224 */ /* 0x000fe400078e007d */
[----:B------:R-:W-:Y:S02]  /*fdd0*/  IMAD.MOV.U32 R124, RZ, RZ, R126 ;  /* 0x000000ffff7c7224 */ /* 0x000fe400078e007e */
[----:B------:R-:W-:Y:S02]  /*fde0*/  IMAD.MOV.U32 R125, RZ, RZ, R127 ;  /* 0x000000ffff7d7224 */ /* 0x000fe400078e007f */
[----:B------:R-:W-:Y:S02]  /*fdf0*/  IMAD.MOV.U32 R126, RZ, RZ, R236 ;  /* 0x000000ffff7e7224 */ /* 0x000fe400078e00ec */
[----:B------:R-:W-:-:S02]  /*fe00*/  IMAD.MOV.U32 R127, RZ, RZ, R237 ;  /* 0x000000ffff7f7224 */ /* 0x000fc400078e00ed */
[----:B---3--:R-:W-:Y:S02]  /*fe10*/  IMAD.MOV.U32 R237, RZ, RZ, R240 ;  /* 0x000000ffffed7224 */ /* 0x008fe400078e00f0 */
[----:B------:R-:W-:Y:S02]  /*fe20*/  IMAD.MOV.U32 R236, RZ, RZ, R241 ;  /* 0x000000ffffec7224 */ /* 0x000fe400078e00f1 */
[----:B----4-:R-:W-:Y:S02]  /*fe30*/  IMAD.MOV.U32 R241, RZ, RZ, R120 ;  /* 0x000000fffff17224 */ /* 0x010fe400078e0078 */
[----:B------:R-:W-:Y:S02]  /*fe40*/  IMAD.MOV.U32 R240, RZ, RZ, R121 ;  /* 0x000000fffff07224 */ /* 0x000fe400078e0079 */
[----:B------:R-:W-:Y:S02]  /*fe50*/  IMAD.MOV.U32 R120, RZ, RZ, R242 ;  /* 0x000000ffff787224 */ /* 0x000fe400078e00f2 */
[----:B------:R-:W-:-:S02]  /*fe60*/  IMAD.MOV.U32 R121, RZ, RZ, R243 ;  /* 0x000000ffff797224 */ /* 0x000fc400078e00f3 */
[----:B-----5:R-:W-:Y:S02]  /*fe70*/  IMAD.MOV.U32 R243, RZ, RZ, R110 ;  /* 0x000000fffff37224 */ /* 0x020fe400078e006e */
[----:B------:R-:W-:Y:S02]  /*fe80*/  IMAD.MOV.U32 R242, RZ, RZ, R111 ;  /* 0x000000fffff27224 */ /* 0x000fe400078e006f */
[----:B------:R-:W2:Y:S04]  /*fe90*/  LDL.LU.64 R110, [R1+0x348] ;  /* 0x00034800016e7983 */ /* 0x000ea80000300a00 */
[----:B------:R-:W3:Y:S01]  /*fea0*/  LDL.LU.64 R100, [R1+0x350] ;  /* 0x0003500001647983 */ /* 0x000ee20000300a00 */
[----:B------:R-:W-:Y:S02]  /*feb0*/  IMAD.MOV.U32 R249, RZ, RZ, R114 ;  /* 0x000000fffff97224 */ /* 0x000fe400078e0072 */
[----:B------:R-:W-:-:S02]  /*fec0*/  IMAD.MOV.U32 R248, RZ, RZ, R115 ;  /* 0x000000fffff87224 */ /* 0x000fc400078e0073 */
[----:B------:R-:W-:Y:S02]  /*fed0*/  IMAD.MOV.U32 R114, RZ, RZ, R120 ;  /* 0x000000ffff727224 */ /* 0x000fe400078e0078 */
[----:B------:R-:W-:Y:S02]  /*fee0*/  IMAD.MOV.U32 R115, RZ, RZ, R121 ;  /* 0x000000ffff737224 */ /* 0x000fe400078e0079 */
[----:B------:R-:W4:Y:S01]  /*fef0*/  LDL.LU.64 R120, [R1+0x370] ;  /* 0x0003700001787983 */ /* 0x000f220000300a00 */
[----:B------:R-:W-:-:S03]  /*ff00*/  IMAD.MOV.U32 R252, RZ, RZ, R103 ;  /* 0x000000fffffc7224 */ /* 0x000fc600078e0067 */
[----:B------:R-:W5:Y:S04]  /*ff10*/  LDL.LU.64 R104, [R1+0x2f0] ;  /* 0x0002f00001687983 */ /* 0x000f680000300a00 */
[----:B------:R-:W5:Y:S04]  /*ff20*/  LDL.LU.64 R106, [R1+0x308] ;  /* 0x00030800016a7983 */ /* 0x000f680000300a00 */
[----:B------:R1:W-:Y:S01]  /*ff30*/  STL [R1+0x200], R102 ;  /* 0x0002006601007387 */ /* 0x0003e20000100800 */
[----:B------:R-:W-:-:S03]  /*ff40*/  IMAD.MOV.U32 R0, RZ, RZ, R109 ;  /* 0x000000ffff007224 */ /* 0x000fc600078e006d */
[----:B-1----:R-:W5:Y:S04]  /*ff50*/  LDL.LU.64 R102, [R1+0x2e8] ;  /* 0x0002e80001667983 */ /* 0x002f680000300a00 */
[----:B------:R1:W-:Y:S04]  /*ff60*/  STL [R1+0x208], R108 ;  /* 0x0002086c01007387 */ /* 0x0003e80000100800 */
[----:B------:R2:W-:Y:S01]  /*ff70*/  STL [R1+0x204], R0 ;  /* 0x0002040001007387 */ /* 0x0005e20000100800 */
[----:B------:R-:W-:Y:S02]  /*ff80*/  IMAD.MOV.U32 R193, RZ, RZ, R244 ;  /* 0x000000ffffc17224 */ /* 0x000fe400078e00f4 */
[----:B------:R-:W-:-:S02]  /*ff90*/  IMAD.MOV.U32 R192, RZ, RZ, R245 ;  /* 0x000000ffffc07224 */ /* 0x000fc400078e00f5 */
[----:B------:R-:W-:Y:S02]  /*ffa0*/  IMAD.MOV.U32 R245, RZ, RZ, R112 ;  /* 0x000000fffff57224 */ /* 0x000fe400078e0070 */
[----:B------:R-:W-:Y:S02]  /*ffb0*/  IMAD.MOV.U32 R244, RZ, RZ, R113 ;  /* 0x000000fffff47224 */ /* 0x000fe400078e0071 */
[----:B------:R-:W-:Y:S02]  /*ffc0*/  IMAD.MOV.U32 R112, RZ, RZ, R250 ;  /* 0x000000ffff707224 */ /* 0x000fe400078e00fa */
[----:B------:R-:W-:Y:S02]  /*ffd0*/  IMAD.MOV.U32 R113, RZ, RZ, R251 ;  /* 0x000000ffff717224 */ /* 0x000fe400078e00fb */
[----:B-1----:R-:W-:Y:S02]  /*ffe0*/  IMAD.MOV.U32 R108, RZ, RZ, R112 ;  /* 0x000000ffff6c7224 */ /* 0x002fe400078e0070 */
[----:B------:R-:W-:-:S02]  /*fff0*/  IMAD.MOV.U32 R109, RZ, RZ, R113 ;  /* 0x000000ffff6d7224 */ /* 0x000fc400078e0071 */
[----:B------:R-:W-:Y:S02]  /*10000*/  IMAD.MOV.U32 R112, RZ, RZ, R122 ;  /* 0x000000ffff707224 */ /* 0x000fe400078e007a */
[----:B------:R-:W-:Y:S02]  /*10010*/  IMAD.MOV.U32 R113, RZ, RZ, R123 ;  /* 0x000000ffff717224 */ /* 0x000fe400078e007b */
[----:B--2---:R-:W-:Y:S01]  /*10020*/  IMAD.MOV.U32 R0, RZ, RZ, R111 ;  /* 0x000000ffff007224 */ /* 0x004fe200078e006f */
[----:B------:R1:W-:Y:S04]  /*10030*/  STL [R1+0x210], R110 ;  /* 0x0002106e01007387 */ /* 0x0003e80000100800 */
[----:B------:R2:W-:Y:S04]  /*10040*/  STL [R1+0x20c], R0 ;  /* 0x00020c0001007387 */ /* 0x0005e80000100800 */
[----:B---3--:R-:W-:Y:S04]  /*10050*/  STL [R1+0x218], R100 ;  /* 0x0002186401007387 */ /* 0x008fe80000100800 */
[----:B-1----:R-:W3:Y:S01]  /*10060*/  LDL.LU.64 R110, [R1+0x330] ;  /* 0x00033000016e7983 */ /* 0x002ee20000300a00 */
[----:B--2---:R-:W-:-:S03]  /*10070*/  IMAD.MOV.U32 R0, RZ, RZ, R101 ;  /* 0x000000ffff007224 */ /* 0x004fc600078e0065 */
[----:B------:R-:W2:Y:S04]  /*10080*/  LDL.LU.64 R122, [R1+0x328] ;  /* 0x00032800017a7983 */ /* 0x000ea80000300a00 */
[----:B----4-:R-:W-:Y:S04]  /*10090*/  STL [R1+0x220], R120 ;  /* 0x0002207801007387 */ /* 0x010fe80000100800 */
[----:B------:R1:W-:Y:S02]  /*100a0*/  STL [R1+0x214], R0 ;  /* 0x0002140001007387 */ /* 0x0003e40000100800 */
[----:B-1----:R-:W-:-:S02]  /*100b0*/  IMAD.MOV.U32 R0, RZ, RZ, R121 ;  /* 0x000000ffff007224 */ /* 0x002fc400078e0079 */
[----:B------:R-:W4:Y:S04]  /*100c0*/  LDL.LU.64 R120, [R1+0x250] ;  /* 0x0002500001787983 */ /* 0x000f280000300a00 */
[----:B------:R1:W-:Y:S04]  /*100d0*/  STL [R1+0x21c], R0 ;  /* 0x00021c0001007387 */ /* 0x0003e80000100800 */
[----:B-----5:R-:W-:Y:S01]  /*100e0*/  STL [R1+0x228], R102 ;  /* 0x0002286601007387 */ /* 0x020fe20000100800 */
[----:B-1----:R-:W-:-:S05]  /*100f0*/  IMAD.MOV.U32 R0, RZ, RZ, R103 ;  /* 0x000000ffff007224 */ /* 0x002fca00078e0067 */
[----:B------:R1:W-:Y:S04]  /*10100*/  STL [R1+0x224], R0 ;  /* 0x0002240001007387 */ /* 0x0003e80000100800 */
[----:B------:R-:W-:Y:S01]  /*10110*/  STL [R1+0x230], R104 ;  /* 0x0002306801007387 */ /* 0x000fe20000100800 */
[----:B-1----:R-:W-:-:S03]  /*10120*/  IMAD.MOV.U32 R0, RZ, RZ, R105 ;  /* 0x000000ffff007224 */ /* 0x002fc600078e0069 */
[----:B------:R-:W-:Y:S04]  /*10130*/  STL [R1+0x238], R106 ;  /* 0x0002386a01007387 */ /* 0x000fe80000100800 */
[----:B------:R1:W-:Y:S02]  /*10140*/  STL [R1+0x22c], R0 ;  /* 0x00022c0001007387 */ /* 0x0003e40000100800 */
[----:B-1----:R-:W-:Y:S02]  /*10150*/  IMAD.MOV.U32 R0, RZ, RZ, R107 ;  /* 0x000000ffff007224 */ /* 0x002fe400078e006b */
[----:B------:R-:W-:Y:S02]  /*10160*/  IMAD.MOV.U32 R251, RZ, RZ, R98 ;  /* 0x000000fffffb7224 */ /* 0x000fe400078e0062 */
[----:B------:R-:W-:-:S02]  /*10170*/  IMAD.MOV.U32 R250, RZ, RZ, R99 ;  /* 0x000000fffffa7224 */ /* 0x000fc400078e0063 */
[----:B------:R-:W-:Y:S02]  /*10180*/  IMAD.MOV.U32 R98, RZ, RZ, R112 ;  /* 0x000000ffff627224 */ /* 0x000fe400078e0070 */
[----:B------:R-:W-:Y:S02]  /*10190*/  IMAD.MOV.U32 R99, RZ, RZ, R113 ;  /* 0x000000ffff637224 */ /* 0x000fe400078e0071 */
[----:B------:R-:W-:Y:S02]  /*101a0*/  IMAD.MOV.U32 R112, RZ, RZ, R114 ;  /* 0x000000ffff707224 */ /* 0x000fe400078e0072 */
[----:B------:R-:W-:Y:S01]  /*101b0*/  IMAD.MOV.U32 R113, RZ, RZ, R115 ;  /* 0x000000ffff717224 */ /* 0x000fe200078e0073 */
[----:B---3--:R-:W-:Y:S04]  /*101c0*/  STL [R1+0x240], R110 ;  /* 0x0002406e01007387 */ /* 0x008fe80000100800 */
[----:B------:R1:W-:Y:S02]  /*101d0*/  STL [R1+0x234], R0 ;  /* 0x0002340001007387 */ /* 0x0003e40000100800 */
[----:B-1----:R-:W-:-:S02]  /*101e0*/  IMAD.MOV.U32 R0, RZ, RZ, R111 ;  /* 0x000000ffff007224 */ /* 0x002fc400078e006f */
[----:B------:R-:W3:Y:S04]  /*101f0*/  LDL.LU.64 R110, [R1+0x448] ;  /* 0x00044800016e7983 */ /* 0x000ee80000300a00 */
[----:B------:R2:W-:Y:S04]  /*10200*/  STL [R1+0x23c], R0 ;  /* 0x00023c0001007387 */ /* 0x0005e80000100800 */
[----:B------:R-:W5:Y:S01]  /*10210*/  LDL.LU.64 R114, [R1+0x2a8] ;  /* 0x0002a80001727983 */ /* 0x000f620000300a00 */
[----:B--2---:R-:W-:-:S03]  /*10220*/  IMAD.MOV.U32 R0, RZ, RZ, R123 ;  /* 0x000000ffff007224 */ /* 0x004fc600078e007b */
[----:B------:R1:W-:Y:S04]  /*10230*/  STL [R1+0x248], R122 ;  /* 0x0002487a01007387 */ /* 0x0003e80000100800 */
[----:B----4-:R2:W-:Y:S04]  /*10240*/  STL [R1+0x250], R120 ;  /* 0x0002507801007387 */ /* 0x0105e80000100800 */
[----:B------:R4:W-:Y:S04]  /*10250*/  STL [R1+0x244], R0 ;  /* 0x0002440001007387 */ /* 0x0009e80000100800 */
[----:B-1----:R-:W5:Y:S01]  /*10260*/  LDL.LU.64 R122, [R1+0x480] ;  /* 0x00048000017a7983 */ /* 0x002f620000300a00 */
[----:B--2---:R-:W-:-:S02]  /*10270*/  IMAD.MOV.U32 R120, RZ, RZ, R124 ;  /* 0x000000ffff787224 */ /* 0x004fc400078e007c */
[----:B----4-:R-:W-:Y:S02]  /*10280*/  IMAD.MOV.U32 R0, RZ, RZ, R121 ;  /* 0x000000ffff007224 */ /* 0x010fe400078e0079 */
[----:B------:R-:W-:Y:S02]  /*10290*/  IMAD.MOV.U32 R121, RZ, RZ, R125 ;  /* 0x000000ffff797224 */ /* 0x000fe400078e007d */
[----:B------:R-:W-:Y:S02]  /*102a0*/  IMAD.MOV.U32 R124, RZ, RZ, R126 ;  /* 0x000000ffff7c7224 */ /* 0x000fe400078e007e */
[----:B------:R-:W-:Y:S02]  /*102b0*/  IMAD.MOV.U32 R125, RZ, RZ, R127 ;  /* 0x000000ffff7d7224 */ /* 0x000fe400078e007f */
[----:B------:R-:W-:Y:S02]  /*102c0*/  IMAD.MOV.U32 R126, RZ, RZ, R128 ;  /* 0x000000ffff7e7224 */ /* 0x000fe400078e0080 */
[----:B------:R-:W-:Y:S01]  /*102d0*/  IMAD.MOV.U32 R127, RZ, RZ, R129 ;  /* 0x000000ffff7f7224 */ /* 0x000fe200078e0081 */
[----:B------:R1:W-:Y:S01]  /*102e0*/  STL [R1+0x24c], R0 ;  /* 0x00024c0001007387 */ /* 0x0003e20000100800 */
[----:B------:R-:W-:-:S02]  /*102f0*/  IMAD.MOV.U32 R128, RZ, RZ, R132 ;  /* 0x000000ffff807224 */ /* 0x000fc400078e0084 */
[----:B------:R-:W-:Y:S01]  /*10300*/  IMAD.MOV.U32 R129, RZ, RZ, R133 ;  /* 0x000000ffff817224 */ /* 0x000fe200078e0085 */
[----:B------:R2:W-:Y:S01]  /*10310*/  STL [R1+0x258], R108 ;  /* 0x0002586c01007387 */ /* 0x0005e20000100800 */
[----:B------:R-:W-:Y:S02]  /*10320*/  IMAD.MOV.U32 R132, RZ, RZ, R134 ;  /* 0x000000ffff847224 */ /* 0x000fe400078e0086 */
[----:B------:R-:W-:Y:S02]  /*10330*/  IMAD.MOV.U32 R133, RZ, RZ, R135 ;  /* 0x000000ffff857224 */ /* 0x000fe400078e0087 */
[----:B------:R-:W-:Y:S02]  /*10340*/  IMAD.MOV.U32 R134, RZ, RZ, R136 ;  /* 0x000000ffff867224 */ /* 0x000fe400078e0088 */
[----:B------:R-:W-:Y:S02]  /*10350*/  IMAD.MOV.U32 R135, RZ, RZ, R137 ;  /* 0x000000ffff877224 */ /* 0x000fe400078e0089 */
[----:B------:R-:W4:Y:S01]  /*10360*/  LDL.LU.64 R136, [R1+0x2b0] ;  /* 0x0002b00001887983 */ /* 0x000f220000300a00 */
[----:B-1----:R-:W-:-:S05]  /*10370*/  IMAD.MOV.U32 R0, RZ, RZ, R109 ;  /* 0x000000ffff007224 */ /* 0x002fca00078e006d */
[----:B------:R3:W-:Y:S04]  /*10380*/  STL [R1+0x254], R0 ;  /* 0x0002540001007387 */ /* 0x0007e80000100800 */
[----:B------:R-:W4:Y:S04]  /*10390*/  LDL.LU.64 R96, [R1+0x4a0] ;  /* 0x0004a00001607983 */ /* 0x000f280000300a00 */
[----:B------:R-:W-:Y:S04]  /*103a0*/  STL [R1+0x260], R8 ;  /* 0x0002600801007387 */ /* 0x000fe80000100800 */
[----:B------:R-:W-:Y:S01]  /*103b0*/  STL [R1+0x25c], R9 ;  /* 0x00025c0901007387 */ /* 0x000fe20000100800 */
[----:B--2---:R-:W-:-:S02]  /*103c0*/  IMAD.MOV.U32 R108, RZ, RZ, R120 ;  /* 0x000000ffff6c7224 */ /* 0x004fc400078e0078 */
        /* <DEDUP_REMOVED lines=19> */
[----:B---3--:R-:W-:Y:S01]  /*10500*/  IMAD.MOV.U32 R0, RZ, RZ, R111 ;  /* 0x000000ffff007224 */ /* 0x008fe200078e006f */
[----:B------:R-:W-:Y:S04]  /*10510*/  STL [R1+0x268], R110 ;  /* 0x0002686e01007387 */ /* 0x000fe80000100800 */
[----:B------:R1:W-:Y:S04]  /*10520*/  STL [R1+0x264], R0 ;  /* 0x0002640001007387 */ /* 0x0003e80000100800 */
[----:B-----5:R-:W-:Y:S01]  /*10530*/  STL [R1+0x270], R114 ;  /* 0x0002707201007387 */ /* 0x020fe20000100800 */
[----:B-1----:R-:W-:-:S05]  /*10540*/  IMAD.MOV.U32 R0, RZ, RZ, R115 ;  /* 0x000000ffff007224 */ /* 0x002fca00078e0073 */
[----:B------:R1:W-:Y:S04]  /*10550*/  STL [R1+0x26c], R0 ;  /* 0x00026c0001007387 */ /* 0x0003e80000100800 */
[----:B------:R-:W-:Y:S01]  /*10560*/  STL [R1+0x278], R118 ;  /* 0x0002787601007387 */ /* 0x000fe20000100800 */
[----:B-1----:R-:W-:-:S03]  /*10570*/  IMAD.MOV.U32 R0, RZ, RZ, R119 ;  /* 0x000000ffff007224 */ /* 0x002fc600078e0077 */
[----:B------:R-:W-:Y:S04]  /*10580*/  STL [R1+0x280], R10 ;  /* 0x0002800a01007387 */ /* 0x000fe80000100800 */
[----:B------:R1:W-:Y:S04]  /*10590*/  STL [R1+0x274], R0 ;  /* 0x0002740001007387 */ /* 0x0003e80000100800 */
[----:B------:R-:W-:Y:S01]  /*105a0*/  STL [R1+0x27c], R11 ;  /* 0x00027c0b01007387 */ /* 0x000fe20000100800 */
[----:B-1----:R-:W-:-:S03]  /*105b0*/  IMAD.MOV.U32 R0, RZ, RZ, R123 ;  /* 0x000000ffff007224 */ /* 0x002fc600078e007b */
[----:B------:R-:W-:Y:S04]  /*105c0*/  STL [R1+0x288], R122 ;  /* 0x0002887a01007387 */ /* 0x000fe80000100800 */
[----:B------:R1:W-:Y:S04]  /*105d0*/  STL [R1+0x284], R0 ;  /* 0x0002840001007387 */ /* 0x0003e80000100800 */
[----:B----4-:R2:W-:Y:S01]  /*105e0*/  STL [R1+0x290], R136 ;  /* 0x0002908801007387 */ /* 0x0105e20000100800 */
[----:B-1----:R-:W-:-:S03]  /*105f0*/  IMAD.MOV.U32 R0, RZ, RZ, R137 ;  /* 0x000000ffff007224 */ /* 0x002fc600078e0089 */
[----:B------:R-:W-:Y:S04]  /*10600*/  STL [R1+0x298], R98 ;  /* 0x0002986201007387 */ /* 0x000fe80000100800 */
[----:B------:R1:W-:Y:S04]  /*10610*/  STL [R1+0x28c], R0 ;  /* 0x00028c0001007387 */ /* 0x0003e80000100800 */
[----:B------:R-:W3:Y:S01]  /*10620*/  LDL.LU.64 R122, [R1+0x2f8] ;  /* 0x0002f800017a7983 */ /* 0x000ee20000300a00 */
[----:B--2---:R-:W-:-:S03]  /*10630*/  IMAD.MOV.U32 R136, RZ, RZ, R140 ;  /* 0x000000ffff887224 */ /* 0x004fc600078e008c */
[----:B------:R-:W2:Y:S01]  /*10640*/  LDL.LU.64 R112, [R1+0x4b0] ;  /* 0x0004b00001707983 */ /* 0x000ea20000300a00 */
[----:B------:R-:W-:-:S03]  /*10650*/  IMAD.MOV.U32 R137, RZ, RZ, R141 ;  /* 0x000000ffff897224 */ /* 0x000fc600078e008d */
[----:B------:R-:W4:Y:S01]  /*10660*/  LDL.LU.64 R150, [R1+0x4f0] ;  /* 0x0004f00001967983 */ /* 0x000f220000300a00 */
[----:B------:R-:W-:Y:S02]  /*10670*/  IMAD.MOV.U32 R140, RZ, RZ, R144 ;  /* 0x000000ffff8c7224 */ /* 0x000fe400078e0090 */
[----:B------:R-:W-:Y:S01]  /*10680*/  IMAD.MOV.U32 R141, RZ, RZ, R145 ;  /* 0x000000ffff8d7224 */ /* 0x000fe200078e0091 */
[----:B------:R-:W5:Y:S01]  /*10690*/  LDL.LU.64 R142, [R1+0x550] ;  /* 0x00055000018e7983 */ /* 0x000f620000300a00 */
[----:B------:R-:W-:-:S03]  /*106a0*/  IMAD.MOV.U32 R110, RZ, RZ, R146 ;  /* 0x000000ffff6e7224 */ /* 0x000fc600078e0092 */
[----:B------:R-:W4:Y:S01]  /*106b0*/  LDL.LU.64 R118, [R1+0x358] ;  /* 0x0003580001767983 */ /* 0x000f220000300a00 */
[----:B------:R-:W-:-:S03]  /*106c0*/  IMAD.MOV.U32 R111, RZ, RZ, R147 ;  /* 0x000000ffff6f7224 */ /* 0x000fc600078e0093 */
[----:B------:R-:W5:Y:S01]  /*106d0*/  LDL.LU.64 R144, [R1+0x4c8] ;  /* 0x0004c80001907983 */ /* 0x000f620000300a00 */
[----:B------:R-:W-:Y:S02]  /*106e0*/  IMAD.MOV.U32 R114, RZ, RZ, R148 ;  /* 0x000000ffff727224 */ /* 0x000fe400078e0094 */
[----:B------:R-:W-:Y:S01]  /*106f0*/  IMAD.MOV.U32 R115, RZ, RZ, R149 ;  /* 0x000000ffff737224 */ /* 0x000fe200078e0095 */
[----:B------:R-:W5:Y:S04]  /*10700*/  LDL.LU.64 R124, [R1+0x360] ;  /* 0x00036000017c7983 */ /* 0x000f680000300a00 */
[----:B------:R-:W5:Y:S04]  /*10710*/  LDL.LU.64 R146, [R1+0x4e8] ;  /* 0x0004e80001927983 */ /* 0x000f680000300a00 */
[----:B------:R-:W5:Y:S04]  /*10720*/  LDL.LU.64 R148, [R1+0x400] ;  /* 0x0004000001947983 */ /* 0x000f680000300a00 */
[----:B------:R-:W3:Y:S04]  /*10730*/  LDL.LU.64 R102, [R1+0x2d8] ;  /* 0x0002d80001667983 */ /* 0x000ee80000300a00 */
[----:B------:R-:W2:Y:S04]  /*10740*/  LDL.LU.64 R100, [R1+0x2c0] ;  /* 0x0002c00001647983 */ /* 0x000ea80000300a00 */
[----:B------:R-:W4:Y:S01]  /*10750*/  LDL.LU.64 R104, [R1+0x2c8] ;  /* 0x0002c80001687983 */ /* 0x000f220000300a00 */
[----:B-1----:R-:W-:-:S05]  /*10760*/  IMAD.MOV.U32 R0, RZ, RZ, R99 ;  /* 0x000000ffff007224 */ /* 0x002fca00078e0063 */
[----:B------:R1:W-:Y:S04]  /*10770*/  STL [R1+0x294], R0 ;  /* 0x0002940001007387 */ /* 0x0003e80000100800 */
[----:B------:R-:W-:Y:S04]  /*10780*/  STL [R1+0x2a0], R94 ;  /* 0x0002a05e01007387 */ /* 0x000fe80000100800 */
[----:B------:R-:W5:Y:S01]  /*10790*/  LDL.LU.64 R98, [R1+0x2d0] ;  /* 0x0002d00001627983 */ /* 0x000f620000300a00 */
[----:B-1----:R-:W-:-:S03]  /*107a0*/  IMAD.MOV.U32 R0, RZ, RZ, R95 ;  /* 0x000000ffff007224 */ /* 0x002fc600078e005f */
[----:B------:R-:W-:Y:S04]  /*107b0*/  STL [R1+0x2a8], R96 ;  /* 0x0002a86001007387 */ /* 0x000fe80000100800 */
[----:B------:R1:W-:Y:S02]  /*107c0*/  STL [R1+0x29c], R0 ;  /* 0x00029c0001007387 */ /* 0x0003e40000100800 */
[----:B-1----:R-:W-:-:S05]  /*107d0*/  IMAD.MOV.U32 R0, RZ, RZ, R97 ;  /* 0x000000ffff007224 */ /* 0x002fca00078e0061 */
[----:B------:R1:W-:Y:S04]  /*107e0*/  STL [R1+0x2a4], R0 ;  /* 0x0002a40001007387 */ /* 0x0003e80000100800 */
[----:B----4-:R-:W-:Y:S04]  /*107f0*/  STL [R1+0x2b0], R104 ;  /* 0x0002b06801007387 */ /* 0x010fe80000100800 */
[----:B------:R-:W4:Y:S01]  /*10800*/  LDL.LU.64 R96, [R1+0x4c0] ;  /* 0x0004c00001607983 */ /* 0x000f220000300a00 */
[----:B-1----:R-:W-:Y:S02]  /*10810*/  IMAD.MOV.U32 R0, RZ, RZ, R105 ;  /* 0x000000ffff007224 */ /* 0x002fe400078e0069 */
[----:B--2---:R-:W-:-:S02]  /*10820*/  IMAD.MOV.U32 R94, RZ, RZ, R100 ;  /* 0x000000ffff5e7224 */ /* 0x004fc400078e0064 */
[----:B------:R-:W-:Y:S01]  /*10830*/  IMAD.MOV.U32 R95, RZ, RZ, R101 ;  /* 0x000000ffff5f7224 */ /* 0x000fe200078e0065 */
[----:B------:R1:W-:Y:S01]  /*10840*/  STL [R1+0x2ac], R0 ;  /* 0x0002ac0001007387 */ /* 0x0003e20000100800 */
[----:B---3--:R-:W-:Y:S02]  /*10850*/  IMAD.MOV.U32 R100, RZ, RZ, R102 ;  /* 0x000000ffff647224 */ /* 0x008fe400078e0066 */
[----:B------:R-:W-:Y:S02]  /*10860*/  IMAD.MOV.U32 R101, RZ, RZ, R103 ;  /* 0x000000ffff657224 */ /* 0x000fe400078e0067 */
[----:B------:R-:W-:Y:S02]  /*10870*/  IMAD.MOV.U32 R102, RZ, RZ, R106 ;  /* 0x000000ffff667224 */ /* 0x000fe400078e006a */
[----:B------:R-:W-:Y:S02]  /*10880*/  IMAD.MOV.U32 R103, RZ, RZ, R107 ;  /* 0x000000ffff677224 */ /* 0x000fe400078e006b */
[----:B------:R-:W-:-:S02]  /*10890*/  IMAD.MOV.U32 R106, RZ, RZ, R120 ;  /* 0x000000ffff6a7224 */ /* 0x000fc400078e0078 */
[----:B-1----:R-:W-:Y:S02]  /*108a0*/  IMAD.MOV.U32 R0, RZ, RZ, R93 ;  /* 0x000000ffff007224 */ /* 0x002fe400078e005d */
[----:B------:R-:W-:Y:S02]  /*108b0*/  IMAD.MOV.U32 R107, RZ, RZ, R121 ;  /* 0x000000ffff6b7224 */ /* 0x000fe400078e0079 */
[----:B------:R-:W2:Y:S04]  /*108c0*/  LDL.LU.64 R120, [R1+0x3d0] ;  /* 0x0003d00001787983 */ /* 0x000ea80000300a00 */
[----:B------:R-:W-:Y:S04]  /*108d0*/  STL [R1+0x2b8], R92 ;  /* 0x0002b85c01007387 */ /* 0x000fe80000100800 */
[----:B------:R-:W3:Y:S04]  /*108e0*/  LDL.LU.64 R104, [R1+0x4e0] ;  /* 0x0004e00001687983 */ /* 0x000ee80000300a00 */
[----:B------:R1:W-:Y:S04]  /*108f0*/  STL [R1+0x2b4], R0 ;  /* 0x0002b40001007387 */ /* 0x0003e80000100800 */
[----:B------:R5:W-:Y:S01]  /*10900*/  STL [R1+0x2c0], R94 ;  /* 0x0002c05e01007387 */ /* 0x000be20000100800 */
[----:B-1----:R-:W-:-:S05]  /*10910*/  IMAD.MOV.U32 R0, RZ, RZ, R95 ;  /* 0x000000ffff007224 */ /* 0x002fca00078e005f */
[----:B------:R4:W-:Y:S01]  /*10920*/  STL [R1+0x2bc], R0 ;  /* 0x0002bc0001007387 */ /* 0x0009e20000100800 */
[----:B-----5:R-:W-:Y:S02]  /*10930*/  IMAD.MOV.U32 R94, RZ, RZ, R122 ;  /* 0x000000ffff5e7224 */ /* 0x020fe400078e007a */
[----:B------:R-:W-:Y:S02]  /*10940*/  IMAD.MOV.U32 R95, RZ, RZ, R123 ;  /* 0x000000ffff5f7224 */ /* 0x000fe400078e007b */
[----:B----4-:R-:W-:Y:S01]  /*10950*/  IMAD.MOV.U32 R0, RZ, RZ, R97 ;  /* 0x000000ffff007224 */ /* 0x010fe200078e0061 */
[----:B------:R-:W-:Y:S04]  /*10960*/  STL [R1+0x2c8], R96 ;  /* 0x0002c86001007387 */ /* 0x000fe80000100800 */
[----:B------:R1:W-:Y:S04]  /*10970*/  STL [R1+0x2c4], R0 ;  /* 0x0002c40001007387 */ /* 0x0003e80000100800 */
[----:B------:R-:W-:Y:S01]  /*10980*/  STL [R1+0x2d0], R98 ;  /* 0x0002d06201007387 */ /* 0x000fe20000100800 */
[----:B-1----:R-:W-:-:S05]  /*10990*/  IMAD.MOV.U32 R0, RZ, RZ, R99 ;  /* 0x000000ffff007224 */ /* 0x002fca00078e0063 */
[----:B------:R1:W-:Y:S04]  /*109a0*/  STL [R1+0x2cc], R0 ;  /* 0x0002cc0001007387 */ /* 0x0003e80000100800 */
[----:B------:R-:W4:Y:S04]  /*109b0*/  LDL.LU.64 R122, [R1+0x460] ;  /* 0x00046000017a7983 */ /* 0x000f280000300a00 */
[----:B------:R-:W5:Y:S01]  /*109c0*/  LDL.LU.64 R96, [R1+0x500] ;  /* 0x0005000001607983 */ /* 0x000f620000300a00 */
[----:B-1----:R-:W-:-:S03]  /*109d0*/  IMAD.MOV.U32 R0, RZ, RZ, R101 ;  /* 0x000000ffff007224 */ /* 0x002fc600078e0065 */
[----:B------:R-:W-:Y:S04]  /*109e0*/  STL [R1+0x2d8], R100 ;  /* 0x0002d86401007387 */ /* 0x000fe80000100800 */
[----:B------:R-:W-:Y:S04]  /*109f0*/  STL [R1+0x2e0], R102 ;  /* 0x0002e06601007387 */ /* 0x000fe80000100800 */
[----:B------:R1:W-:Y:S04]  /*10a00*/  STL [R1+0x2d4], R0 ;  /* 0x0002d40001007387 */ /* 0x0003e80000100800 */
[----:B---3--:R-:W-:Y:S01]  /*10a10*/  STL [R1+0x2e8], R104 ;  /* 0x0002e86801007387 */ /* 0x008fe20000100800 */
[----:B-1----:R-:W-:-:S05]  /*10a20*/  IMAD.MOV.U32 R0, RZ, RZ, R103 ;  /* 0x000000ffff007224 */ /* 0x002fca00078e0067 */
[----:B------:R1:W-:Y:S02]  /*10a30*/  STL [R1+0x2dc], R0 ;  /* 0x0002dc0001007387 */ /* 0x0003e40000100800 */
[----:B-1----:R-:W-:-:S05]  /*10a40*/  IMAD.MOV.U32 R0, RZ, RZ, R105 ;  /* 0x000000ffff007224 */ /* 0x002fca00078e0069 */
[----:B------:R1:W-:Y:S01]  /*10a50*/  STL [R1+0x2e4], R0 ;  /* 0x0002e40001007387 */ /* 0x0003e20000100800 */
[----:B------:R-:W-:Y:S02]  /*10a60*/  IMAD.MOV.U32 R100, RZ, RZ, R110 ;  /* 0x000000ffff647224 */ /* 0x000fe400078e006e */
[----:B------:R-:W-:Y:S01]  /*10a70*/  IMAD.MOV.U32 R101, RZ, RZ, R111 ;  /* 0x000000ffff657224 */ /* 0x000fe200078e006f */
[----:B--2---:R2:W-:Y:S01]  /*10a80*/  STL [R1+0x2f0], R120 ;  /* 0x0002f07801007387 */ /* 0x0045e20000100800 */
[----:B------:R-:W-:Y:S02]  /*10a90*/  IMAD.MOV.U32 R110, RZ, RZ, R112 ;  /* 0x000000ffff6e7224 */ /* 0x000fe400078e0070 */
[----:B-1----:R-:W-:Y:S01]  /*10aa0*/  IMAD.MOV.U32 R0, RZ, RZ, R121 ;  /* 0x000000ffff007224 */ /* 0x002fe200078e0079 */
[----:B------:R-:W-:Y:S01]  /*10ab0*/  STL [R1+0x2f8], R94 ;  /* 0x0002f85e01007387 */ /* 0x000fe20000100800 */
[----:B------:R-:W-:Y:S02]  /*10ac0*/  IMAD.MOV.U32 R111, RZ, RZ, R113 ;  /* 0x000000ffff6f7224 */ /* 0x000fe400078e0071 */
[----:B------:R-:W-:Y:S01]  /*10ad0*/  IMAD.MOV.U32 R112, RZ, RZ, R118 ;  /* 0x000000ffff707224 */ /* 0x000fe200078e0076 */
[----:B------:R1:W-:Y:S01]  /*10ae0*/  STL [R1+0x2ec], R0 ;  /* 0x0002ec0001007387 */ /* 0x0003e20000100800 */
[----:B------:R-:W-:-:S03]  /*10af0*/  IMAD.MOV.U32 R113, RZ, RZ, R119 ;  /* 0x000000ffff717224 */ /* 0x000fc600078e0077 */
[----:B------:R-:W3:Y:S04]  /*10b00*/  LDL.LU.64 R104, [R1+0x338] ;  /* 0x0003380001687983 */ /* 0x000ee80000300a00 */
[----:B--2---:R-:W2:Y:S01]  /*10b10*/  LDL.LU.64 R120, [R1+0x570] ;  /* 0x0005700001787983 */ /* 0x004ea20000300a00 */
[----:B----4-:R-:W-:Y:S02]  /*10b20*/  IMAD.MOV.U32 R118, RZ, RZ, R122 ;  /* 0x000000ffff767224 */ /* 0x010fe400078e007a */
[----:B------:R-:W-:Y:S02]  /*10b30*/  IMAD.MOV.U32 R119, RZ, RZ, R123 ;  /* 0x000000ffff777224 */ /* 0x000fe400078e007b */
[----:B------:R-:W4:Y:S04]  /*10b40*/  LDL.LU.64 R122, [R1+0x3a0] ;  /* 0x0003a000017a7983 */ /* 0x000f280000300a00 */
[----:B------:R-:W3:Y:S01]  /*10b50*/  LDL.LU.64 R98, [R1+0x470] ;  /* 0x0004700001627983 */ /* 0x000ee20000300a00 */
[----:B-1----:R-:W-:-:S03]  /*10b60*/  IMAD.MOV.U32 R0, RZ, RZ, R95 ;  /* 0x000000ffff007224 */ /* 0x002fc600078e005f */
[----:B------:R-:W2:Y:S04]  /*10b70*/  LDL.LU.64 R102, [R1+0x520] ;  /* 0x0005200001667983 */ /* 0x000ea80000300a00 */
[----:B------:R1:W-:Y:S04]  /*10b80*/  STL [R1+0x2f4], R0 ;  /* 0x0002f40001007387 */ /* 0x0003e80000100800 */
[----:B------:R5:W-:Y:S01]  /*10b90*/  STL [R1+0x300], R108 ;  /* 0x0003006c01007387 */ /* 0x000be20000100800 */
[----:B-1----:R-:W-:-:S05]  /*10ba0*/  IMAD.MOV.U32 R0, RZ, RZ, R109 ;  /* 0x000000ffff007224 */ /* 0x002fca00078e006d */
[----:B------:R1:W-:Y:S01]  /*10bb0*/  STL [R1+0x2fc], R0 ;  /* 0x0002fc0001007387 */ /* 0x0003e20000100800 */
[----:B-----5:R-:W-:Y:S02]  /*10bc0*/  IMAD.MOV.U32 R108, RZ, RZ, R110 ;  /* 0x000000ffff6c7224 */ /* 0x020fe400078e006e */
[----:B------:R-:W-:Y:S01]  /*10bd0*/  IMAD.MOV.U32 R109, RZ, RZ, R111 ;  /* 0x000000ffff6d7224 */ /* 0x000fe200078e006f */
[----:B------:R-:W-:Y:S01]  /*10be0*/  STL [R1+0x308], R96 ;  /* 0x0003086001007387 */ /* 0x000fe20000100800 */
[----:B------:R-:W-:Y:S02]  /*10bf0*/  IMAD.MOV.U32 R110, RZ, RZ, R112 ;  /* 0x000000ffff6e7224 */ /* 0x000fe400078e0070 */
[----:B------:R-:W-:Y:S02]  /*10c00*/  IMAD.MOV.U32 R111, RZ, RZ, R113 ;  /* 0x000000ffff6f7224 */ /* 0x000fe400078e0071 */
[----:B------:R-:W5:Y:S01]  /*10c10*/  LDL.LU.64 R112, [R1+0x490] ;  /* 0x0004900001707983 */ /* 0x000f620000300a00 */
[----:B-1----:R-:W-:-:S05]  /*10c20*/  IMAD.MOV.U32 R0, RZ, RZ, R97 ;  /* 0x000000ffff007224 */ /* 0x002fca00078e0061 */
[----:B------:R3:W-:Y:S02]  /*10c30*/  STL [R1+0x304], R0 ;  /* 0x0003040001007387 */ /* 0x0007e40000100800 */
[----:B---3--:R-:W-:Y:S02]  /*10c40*/  IMAD.MOV.U32 R0, RZ, RZ, R99 ;  /* 0x000000ffff007224 */ /* 0x008fe400078e0063 */
[----:B------:R-:W-:Y:S04]  /*10c50*/  STL [R1+0x310], R98 ;  /* 0x0003106201007387 */ /* 0x000fe80000100800 */
[----:B------:R-:W-:Y:S04]  /*10c60*/  STL [R1+0x318], R114 ;  /* 0x0003187201007387 */ /* 0x000fe80000100800 */
[----:B------:R1:W-:Y:S02]  /*10c70*/  STL [R1+0x30c], R0 ;  /* 0x00030c0001007387 */ /* 0x0003e40000100800 */
[----:B-1----:R-:W-:-:S02]  /*10c80*/  IMAD.MOV.U32 R0, RZ, RZ, R115 ;  /* 0x000000ffff007224 */ /* 0x002fc400078e0073 */
[----:B------:R-:W-:Y:S02]  /*10c90*/  IMAD.MOV.U32 R114, RZ, RZ, R116 ;  /* 0x000000ffff727224 */ /* 0x000fe400078e0074 */
[----:B------:R-:W-:Y:S01]  /*10ca0*/  IMAD.MOV.U32 R115, RZ, RZ, R117 ;  /* 0x000000ffff737224 */ /* 0x000fe200078e0075 */
[----:B------:R1:W-:Y:S04]  /*10cb0*/  STL [R1+0x314], R0 ;  /* 0x0003140001007387 */ /* 0x0003e80000100800 */
[----:B------:R-:W3:Y:S01]  /*10cc0*/  LDL.LU.64 R116, [R1+0x540] ;  /* 0x0005400001747983 */ /* 0x000ee20000300a00 */
[----:B-1----:R-:W-:-:S03]  /*10cd0*/  IMAD.MOV.U32 R0, RZ, RZ, R101 ;  /* 0x000000ffff007224 */ /* 0x002fc600078e0065 */
[----:B------:R-:W-:Y:S04]  /*10ce0*/  STL [R1+0x320], R100 ;  /* 0x0003206401007387 */ /* 0x000fe80000100800 */
[----:B------:R1:W-:Y:S04]  /*10cf0*/  STL [R1+0x31c], R0 ;  /* 0x00031c0001007387 */ /* 0x0003e80000100800 */
[----:B--2---:R-:W-:Y:S01]  /*10d00*/  STL [R1+0x328], R102 ;  /* 0x0003286601007387 */ /* 0x004fe20000100800 */
[----:B-1----:R-:W-:-:S05]  /*10d10*/  IMAD.MOV.U32 R0, RZ, RZ, R103 ;  /* 0x000000ffff007224 */ /* 0x002fca00078e0067 */
[----:B------:R1:W-:Y:S04]  /*10d20*/  STL [R1+0x324], R0 ;  /* 0x0003240001007387 */ /* 0x0003e80000100800 */
[----:B-----5:R2:W-:Y:S01]  /*10d30*/  STL [R1+0x330], R112 ;  /* 0x0003307001007387 */ /* 0x0205e20000100800 */
[----:B-1----:R-:W-:-:S03]  /*10d40*/  IMAD.MOV.U32 R0, RZ, RZ, R113 ;  /* 0x000000ffff007224 */ /* 0x002fc600078e0071 */
[----:B--2---:R-:W2:Y:S04]  /*10d50*/  LDL.LU.64 R112, [R1+0x560] ;  /* 0x0005600001707983 */ /* 0x004ea80000300a00 */
[----:B------:R1:W-:Y:S04]  /*10d60*/  STL [R1+0x32c], R0 ;  /* 0x00032c0001007387 */ /* 0x0003e80000100800 */
[----:B------:R-:W-:Y:S01]  /*10d70*/  STL [R1+0x338], R104 ;  /* 0x0003386801007387 */ /* 0x000fe20000100800 */
[----:B-1----:R-:W-:-:S05]  /*10d80*/  IMAD.MOV.U32 R0, RZ, RZ, R105 ;  /* 0x000000ffff007224 */ /* 0x002fca00078e0069 */
[----:B------:R1:W-:Y:S04]  /*10d90*/  STL [R1+0x334], R0 ;  /* 0x0003340001007387 */ /* 0x0003e80000100800 */
[----:B------:R-:W-:Y:S01]  /*10da0*/  STL [R1+0x340], R106 ;  /* 0x0003406a01007387 */ /* 0x000fe20000100800 */
[----:B-1----:R-:W-:-:S05]  /*10db0*/  IMAD.MOV.U32 R0, RZ, RZ, R107 ;  /* 0x000000ffff007224 */ /* 0x002fca00078e006b */
[----:B------:R1:W-:Y:S04]  /*10dc0*/  STL [R1+0x33c], R0 ;  /* 0x00033c0001007387 */ /* 0x0003e80000100800 */
[----:B---3--:R3:W-:Y:S01]  /*10dd0*/  STL [R1+0x348], R116 ;  /* 0x0003487401007387 */ /* 0x0087e20000100800 */
[----:B-1----:R-:W-:-:S03]  /*10de0*/  IMAD.MOV.U32 R0, RZ, RZ, R117 ;  /* 0x000000ffff007224 */ /* 0x002fc600078e0075 */
[----:B---3--:R-:W3:Y:S04]  /*10df0*/  LDL.LU.64 R116, [R1+0x580] ;  /* 0x0005800001747983 */ /* 0x008ee80000300a00 */
[----:B------:R1:W-:Y:S04]  /*10e00*/  STL [R1+0x344], R0 ;  /* 0x0003440001007387 */ /* 0x0003e80000100800 */
[----:B------:R-:W-:Y:S01]  /*10e10*/  STL [R1+0x350], R108 ;  /* 0x0003506c01007387 */ /* 0x000fe20000100800 */
[----:B-1----:R-:W-:-:S05]  /*10e20*/  IMAD.MOV.U32 R0, RZ, RZ, R109 ;  /* 0x000000ffff007224 */ /* 0x002fca00078e006d */
[----:B------:R1:W-:Y:S04]  /*10e30*/  STL [R1+0x34c], R0 ;  /* 0x00034c0001007387 */ /* 0x0003e80000100800 */
[----:B------:R-:W-:Y:S01]  /*10e40*/  STL [R1+0x358], R110 ;  /* 0x0003586e01007387 */ /* 0x000fe20000100800 */
[----:B-1----:R-:W-:-:S05]  /*10e50*/  IMAD.MOV.U32 R0, RZ, RZ, R111 ;  /* 0x000000ffff007224 */ /* 0x002fca00078e006f */
[----:B------:R1:W-:Y:S04]  /*10e60*/  STL [R1+0x354], R0 ;  /* 0x0003540001007387 */ /* 0x0003e80000100800 */
[----:B------:R5:W-:Y:S01]  /*10e70*/  STL [R1+0x360], R124 ;  /* 0x0003607c01007387 */ /* 0x000be20000100800 */
[----:B-1----:R-:W-:-:S03]  /*10e80*/  IMAD.MOV.U32 R0, RZ, RZ, R125 ;  /* 0x000000ffff007224 */ /* 0x002fc600078e007d */
[----:B-----5:R-:W5:Y:S04]  /*10e90*/  LDL.LU.64 R124, [R1+0x5a0] ;  /* 0x0005a000017c7983 */ /* 0x020f680000300a00 */
[----:B------:R1:W-:Y:S04]  /*10ea0*/  STL [R1+0x35c], R0 ;  /* 0x00035c0001007387 */ /* 0x0003e80000100800 */
[----:B--2---:R-:W-:Y:S01]  /*10eb0*/  STL [R1+0x368], R112 ;  /* 0x0003687001007387 */ /* 0x004fe20000100800 */
[----:B-1----:R-:W-:-:S05]  /*10ec0*/  IMAD.MOV.U32 R0, RZ, RZ, R113 ;  /* 0x000000ffff007224 */ /* 0x002fca00078e0071 */
[----:B------:R1:W-:Y:S04]  /*10ed0*/  STL [R1+0x364], R0 ;  /* 0x0003640001007387 */ /* 0x0003e80000100800 */
[----:B------:R2:W-:Y:S01]  /*10ee0*/  STL [R1+0x370], R132 ;  /* 0x0003708401007387 */ /* 0x0005e20000100800 */
[----:B-1----:R-:W-:-:S03]  /*10ef0*/  IMAD.MOV.U32 R0, RZ, RZ, R133 ;  /* 0x000000ffff007224 */ /* 0x002fc600078e0085 */
[----:B--2---:R-:W2:Y:S04]  /*10f00*/  LDL.LU.64 R132, [R1+0x5c0] ;  /* 0x0005c00001847983 */ /* 0x004ea80000300a00 */
[----:B------:R1:W-:Y:S04]  /*10f10*/  STL [R1+0x36c], R0 ;  /* 0x00036c0001007387 */ /* 0x0003e80000100800 */
[----:B------:R-:W-:Y:S01]  /*10f20*/  STL [R1+0x378], R114 ;  /* 0x0003787201007387 */ /* 0x000fe20000100800 */
[----:B-1----:R-:W-:-:S05]  /*10f30*/  IMAD.MOV.U32 R0, RZ, RZ, R115 ;  /* 0x000000ffff007224 */ /* 0x002fca00078e0073 */
[----:B------:R1:W-:Y:S04]  /*10f40*/  STL [R1+0x374], R0 ;  /* 0x0003740001007387 */ /* 0x0003e80000100800 */
[----:B------:R4:W-:Y:S01]  /*10f50*/  STL [R1+0x380], R140 ;  /* 0x0003808c01007387 */ /* 0x0009e20000100800 */
[----:B-1----:R-:W-:-:S03]  /*10f60*/  IMAD.MOV.U32 R0, RZ, RZ, R141 ;  /* 0x000000ffff007224 */ /* 0x002fc600078e008d */
[----:B----4-:R-:W4:Y:S04]  /*10f70*/  LDL.LU.64 R140, [R1+0x5e0] ;  /* 0x0005e000018c7983 */ /* 0x010f280000300a00 */
[----:B------:R3:W-:Y:S02]  /*10f80*/  STL [R1+0x37c], R0 ;  /* 0x00037c0001007387 */ /* 0x0007e40000100800 */
[----:B---3--:R-:W-:Y:S02]  /*10f90*/  IMAD.MOV.U32 R0, RZ, RZ, R117 ;  /* 0x000000ffff007224 */ /* 0x008fe400078e0075 */
[----:B------:R-:W-:Y:S04]  /*10fa0*/  STL [R1+0x388], R116 ;  /* 0x0003887401007387 */ /* 0x000fe80000100800 */
[----:B------:R1:W-:Y:S04]  /*10fb0*/  STL [R1+0x384], R0 ;  /* 0x0003840001007387 */ /* 0x0003e80000100800 */
[----:B------:R3:W-:Y:S01]  /*10fc0*/  STL [R1+0x390], R150 ;  /* 0x0003909601007387 */ /* 0x0007e20000100800 */
[----:B-1----:R-:W-:-:S03]  /*10fd0*/  IMAD.MOV.U32 R0, RZ, RZ, R151 ;  /* 0x000000ffff007224 */ /* 0x002fc600078e0097 */
[----:B---3--:R-:W3:Y:S04]  /*10fe0*/  LDL.LU.64 R150, [R1+0x600] ;  /* 0x0006000001967983 */ /* 0x008ee80000300a00 */
[----:B------:R1:W-:Y:S04]  /*10ff0*/  STL [R1+0x38c], R0 ;  /* 0x00038c0001007387 */ /* 0x0003e80000100800 */
[----:B------:R-:W-:Y:S01]  /*11000*/  STL [R1+0x398], R118 ;  /* 0x0003987601007387 */ /* 0x000fe20000100800 */
[----:B-1----:R-:W-:-:S05]  /*11010*/  IMAD.MOV.U32 R0, RZ, RZ, R119 ;  /* 0x000000ffff007224 */ /* 0x002fca00078e0077 */
[----:B------:R1:W-:Y:S04]  /*11020*/  STL [R1+0x394], R0 ;  /* 0x0003940001007387 */ /* 0x0003e80000100800 */
[----:B------:R-:W-:Y:S01]  /*11030*/  STL [R1+0x3a0], R122 ;  /* 0x0003a07a01007387 */ /* 0x000fe20000100800 */
[----:B-1----:R-:W-:-:S03]  /*11040*/  IMAD.MOV.U32 R0, RZ, RZ, R123 ;  /* 0x000000ffff007224 */ /* 0x002fc600078e007b */
[----:B-----5:R-:W-:Y:S04]  /*11050*/  STL [R1+0x3a8], R124 ;  /* 0x0003a87c01007387 */ /* 0x020fe80000100800 */
[----:B------:R1:W-:Y:S04]  /*11060*/  STL [R1+0x39c], R0 ;  /* 0x00039c0001007387 */ /* 0x0003e80000100800 */
[----:B------:R-:W-:Y:S01]  /*11070*/  STL [R1+0x3b0], R126 ;  /* 0x0003b07e01007387 */ /* 0x000fe20000100800 */
[----:B-1----:R-:W-:-:S05]  /*11080*/  IMAD.MOV.U32 R0, RZ, RZ, R125 ;  /* 0x000000ffff007224 */ /* 0x002fca00078e007d */
[----:B------:R1:W-:Y:S04]  /*11090*/  STL [R1+0x3a4], R0 ;  /* 0x0003a40001007387 */ /* 0x0003e80000100800 */
[----:B------:R-:W-:Y:S01]  /*110a0*/  STL [R1+0x3b8], R128 ;  /* 0x0003b88001007387 */ /* 0x000fe20000100800 */
[----:B-1----:R-:W-:-:S05]  /*110b0*/  IMAD.MOV.U32 R0, RZ, RZ, R127 ;  /* 0x000000ffff007224 */ /* 0x002fca00078e007f */
[----:B------:R1:W-:Y:S04]  /*110c0*/  STL [R1+0x3ac], R0 ;  /* 0x0003ac0001007387 */ /* 0x0003e80000100800 */
[----:B------:R-:W-:Y:S01]  /*110d0*/  STL [R1+0x3c0], R130 ;  /* 0x0003c08201007387 */ /* 0x000fe20000100800 */
[----:B-1----:R-:W-:-:S05]  /*110e0*/  IMAD.MOV.U32 R0, RZ, RZ, R129 ;  /* 0x000000ffff007224 */ /* 0x002fca00078e0081 */
[----:B------:R1:W-:Y:S04]  /*110f0*/  STL [R1+0x3b4], R0 ;  /* 0x0003b40001007387 */ /* 0x0003e80000100800 */
[----:B--2---:R-:W-:Y:S01]  /*11100*/  STL [R1+0x3c8], R132 ;  /* 0x0003c88401007387 */ /* 0x004fe20000100800 */
        /* <DEDUP_REMOVED lines=11> */
[----:B----4-:R-:W-:Y:S01]  /*111c0*/  STL [R1+0x3e8], R140 ;  /* 0x0003e88c01007387 */ /* 0x010fe20000100800 */
[----:B-1----:R-:W-:-:S05]  /*111d0*/  IMAD.MOV.U32 R0, RZ, RZ, R139 ;  /* 0x000000ffff007224 */ /* 0x002fca00078e008b */
[----:B------:R1:W-:Y:S04]  /*111e0*/  STL [R1+0x3dc], R0 ;  /* 0x0003dc0001007387 */ /* 0x0003e80000100800 */
[----:B------:R-:W-:Y:S01]  /*111f0*/  STL [R1+0x3f0], R142 ;  /* 0x0003f08e01007387 */ /* 0x000fe20000100800 */
[----:B-1----:R-:W-:-:S05]  /*11200*/  IMAD.MOV.U32 R0, RZ, RZ, R141 ;  /* 0x000000ffff007224 */ /* 0x002fca00078e008d */
[----:B------:R1:W-:Y:S04]  /*11210*/  STL [R1+0x3e4], R0 ;  /* 0x0003e40001007387 */ /* 0x0003e80000100800 */
[----:B------:R-:W-:Y:S01]  /*11220*/  STL [R1+0x3f8], R144 ;  /* 0x0003f89001007387 */ /* 0x000fe20000100800 */
[----:B-1----:R-:W-:-:S05]  /*11230*/  IMAD.MOV.U32 R0, RZ, RZ, R143 ;  /* 0x000000ffff007224 */ /* 0x002fca00078e008f */
[----:B------:R1:W-:Y:S02]  /*11240*/  STL [R1+0x3ec], R0 ;  /* 0x0003ec0001007387 */ /* 0x0003e40000100800 */
[----:B-1----:R-:W-:-:S05]  /*11250*/  IMAD.MOV.U32 R0, RZ, RZ, R145 ;  /* 0x000000ffff007224 */ /* 0x002fca00078e0091 */
[----:B------:R1:W-:Y:S04]  /*11260*/  STL [R1+0x3f4], R0 ;  /* 0x0003f40001007387 */ /* 0x0003e80000100800 */
[----:B------:R-:W-:Y:S01]  /*11270*/  STL [R1+0x400], R148 ;  /* 0x0004009401007387 */ /* 0x000fe20000100800 */
[----:B-1----:R-:W-:Y:S02]  /*11280*/  IMAD.MOV.U32 R0, RZ, RZ, R149 ;  /* 0x000000ffff007224 */ /* 0x002fe400078e0095 */
[----:B------:R-:W-:Y:S02]  /*11290*/  IMAD.MOV.U32 R90, RZ, RZ, R120 ;  /* 0x000000ffff5a7224 */ /* 0x000fe400078e0078 */
[----:B------:R-:W-:Y:S02]  /*112a0*/  IMAD.MOV.U32 R91, RZ, RZ, R121 ;  /* 0x000000ffff5b7224 */ /* 0x000fe400078e0079 */
[----:B------:R-:W-:-:S02]  /*112b0*/  IMAD.MOV.U32 R92, RZ, RZ, R146 ;  /* 0x000000ffff5c7224 */ /* 0x000fc400078e0092 */
[----:B------:R-:W-:Y:S01]  /*112c0*/  IMAD.MOV.U32 R93, RZ, RZ, R147 ;  /* 0x000000ffff5d7224 */ /* 0x000fe200078e0093 */
[----:B---3--:R-:W-:Y:S04]  /*112d0*/  STL [R1+0x408], R150 ;  /* 0x0004089601007387 */ /* 0x008fe80000100800 */
[----:B------:R1:W-:Y:S04]  /*112e0*/  STL [R1+0x3fc], R0 ;  /* 0x0003fc0001007387 */ /* 0x0003e80000100800 */
[----:B------:R-:W2:Y:S01]  /*112f0*/  LDL.LU.64 R102, [R1+0x5b0] ;  /* 0x0005b00001667983 */ /* 0x000ea20000300a00 */
[----:B-1----:R-:W-:-:S05]  /*11300*/  IMAD.MOV.U32 R0, RZ, RZ, R151 ;  /* 0x000000ffff007224 */ /* 0x002fca00078e0097 */
[----:B------:R1:W-:Y:S04]  /*11310*/  STL [R1+0x404], R0 ;  /* 0x0004040001007387 */ /* 0x0003e80000100800 */
[----:B------:R3:W-:Y:S04]  /*11320*/  STL [R1+0x410], R90 ;  /* 0x0004105a01007387 */ /* 0x0007e80000100800 */
[----:B------:R-:W4:Y:S04]  /*11330*/  LDL.LU.64 R106, [R1+0x528] ;  /* 0x00052800016a7983 */ /* 0x000f280000300a00 */
[----:B------:R-:W5:Y:S04]  /*11340*/  LDL.LU.64 R96, [R1+0x590] ;  /* 0x0005900001607983 */ /* 0x000f680000300a00 */
[----:B------:R-:W2:Y:S04]  /*11350*/  LDL.LU.64 R110, [R1+0x498] ;  /* 0x00049800016e7983 */ /* 0x000ea80000300a00 */
[----:B------:R-:W2:Y:S04]  /*11360*/  LDL.LU.64 R108, [R1+0x4b8] ;  /* 0x0004b800016c7983 */ /* 0x000ea80000300a00 */
[----:B------:R-:W2:Y:S04]  /*11370*/  LDL.LU.64 R124, [R1+0x5d0] ;  /* 0x0005d000017c7983 */ /* 0x000ea80000300a00 */
[----:B------:R-:W4:Y:S04]  /*11380*/  LDL.LU.64 R100, [R1+0x420] ;  /* 0x0004200001647983 */ /* 0x000f280000300a00 */
        /* <DEDUP_REMOVED lines=21> */
[----:B------:R-:W5:Y:S01]  /*114e0*/  LDL.LU.64 R94, [R1+0x620] ;  /* 0x00062000015e7983 */ /* 0x000f620000300a00 */
[----:B-1----:R-:W-:-:S05]  /*114f0*/  IMAD.MOV.U32 R0, RZ, RZ, R91 ;  /* 0x000000ffff007224 */ /* 0x002fca00078e005b */
[----:B------:R1:W-:Y:S04]  /*11500*/  STL [R1+0x40c], R0 ;  /* 0x00040c0001007387 */ /* 0x0003e80000100800 */
[----:B------:R-:W-:Y:S04]  /*11510*/  STL [R1+0x418], R92 ;  /* 0x0004185c01007387 */ /* 0x000fe80000100800 */
[----:B---3--:R-:W3:Y:S01]  /*11520*/  LDL.LU.64 R90, [R1+0x548] ;  /* 0x00054800015a7983 */ /* 0x008ee20000300a00 */
[----:B-1----:R-:W-:-:S05]  /*11530*/  IMAD.MOV.U32 R0, RZ, RZ, R93 ;  /* 0x000000ffff007224 */ /* 0x002fca00078e005d */
[----:B------:R4:W-:Y:S02]  /*11540*/  STL [R1+0x414], R0 ;  /* 0x0004140001007387 */ /* 0x0009e40000100800 */
[----:B----4-:R-:W-:Y:S02]  /*11550*/  IMAD.MOV.U32 R0, RZ, RZ, R101 ;  /* 0x000000ffff007224 */ /* 0x010fe400078e0065 */
[----:B------:R-:W-:Y:S04]  /*11560*/  STL [R1+0x420], R100 ;  /* 0x0004206401007387 */ /* 0x000fe80000100800 */
[----:B------:R1:W-:Y:S04]  /*11570*/  STL [R1+0x41c], R0 ;  /* 0x00041c0001007387 */ /* 0x0003e80000100800 */
[----:B-----5:R-:W-:Y:S01]  /*11580*/  STL [R1+0x428], R94 ;  /* 0x0004285e01007387 */ /* 0x020fe20000100800 */
[----:B-1----:R-:W-:-:S03]  /*11590*/  IMAD.MOV.U32 R0, RZ, RZ, R95 ;  /* 0x000000ffff007224 */ /* 0x002fc600078e005f */
[----:B------:R-:W4:Y:S04]  /*115a0*/  LDL.LU.64 R100, [R1+0x658] ;  /* 0x0006580001647983 */ /* 0x000f280000300a00 */
[----:B------:R1:W-:Y:S04]  /*115b0*/  STL [R1+0x424], R0 ;  /* 0x0004240001007387 */ /* 0x0003e80000100800 */
[----:B------:R-:W-:Y:S01]  /*115c0*/  STL [R1+0x430], R96 ;  /* 0x0004306001007387 */ /* 0x000fe20000100800 */
[----:B-1----:R-:W-:-:S05]  /*115d0*/  IMAD.MOV.U32 R0, RZ, RZ, R97 ;  /* 0x000000ffff007224 */ /* 0x002fca00078e0061 */
[----:B------:R1:W-:Y:S04]  /*115e0*/  STL [R1+0x42c], R0 ;  /* 0x00042c0001007387 */ /* 0x0003e80000100800 */
[----:B--2---:R2:W-:Y:S01]  /*115f0*/  STL [R1+0x438], R104 ;  /* 0x0004386801007387 */ /* 0x0045e20000100800 */
[----:B-1----:R-:W-:-:S05]  /*11600*/  IMAD.MOV.U32 R0, RZ, RZ, R105 ;  /* 0x000000ffff007224 */ /* 0x002fca00078e0069 */
[----:B------:R1:W-:Y:S01]  /*11610*/  STL [R1+0x434], R0 ;  /* 0x0004340001007387 */ /* 0x0003e20000100800 */
[----:B--2---:R-:W-:Y:S02]  /*11620*/  IMAD.MOV.U32 R104, RZ, RZ, R106 ;  /* 0x000000ffff687224 */ /* 0x004fe400078e006a */
[----:B------:R-:W-:Y:S01]  /*11630*/  IMAD.MOV.U32 R105, RZ, RZ, R107 ;  /* 0x000000ffff697224 */ /* 0x000fe200078e006b */
[----:B------:R-:W-:Y:S01]  /*11640*/  STL [R1+0x440], R98 ;  /* 0x0004406201007387 */ /* 0x000fe20000100800 */
[----:B------:R-:W-:Y:S02]  /*11650*/  IMAD.MOV.U32 R106, RZ, RZ, R110 ;  /* 0x000000ffff6a7224 */ /* 0x000fe400078e006e */
[----:B------:R-:W-:Y:S02]  /*11660*/  IMAD.MOV.U32 R107, RZ, RZ, R111 ;  /* 0x000000ffff6b7224 */ /* 0x000fe400078e006f */
[----:B------:R-:W2:Y:S01]  /*11670*/  LDL.LU.64 R110, [R1+0x678] ;  /* 0x00067800016e7983 */ /* 0x000ea20000300a00 */
[----:B-1----:R-:W-:-:S05]  /*11680*/  IMAD.MOV.U32 R0, RZ, RZ, R99 ;  /* 0x000000ffff007224 */ /* 0x002fca00078e0063 */
[----:B------:R4:W-:Y:S02]  /*11690*/  STL [R1+0x43c], R0 ;  /* 0x00043c0001007387 */ /* 0x0009e40000100800 */
[----:B----4-:R-:W-:Y:S02]  /*116a0*/  IMAD.MOV.U32 R0, RZ, RZ, R101 ;  /* 0x000000ffff007224 */ /* 0x010fe400078e0065 */
[----:B------:R-:W-:Y:S04]  /*116b0*/  STL [R1+0x448], R100 ;  /* 0x0004486401007387 */ /* 0x000fe80000100800 */
[----:B------:R1:W-:Y:S04]  /*116c0*/  STL [R1+0x444], R0 ;  /* 0x0004440001007387 */ /* 0x0003e80000100800 */
[----:B------:R-:W4:Y:S01]  /*116d0*/  LDL.LU.64 R92, [R1+0x698] ;  /* 0x00069800015c7983 */ /* 0x000f220000300a00 */
[----:B-1----:R-:W-:-:S03]  /*116e0*/  IMAD.MOV.U32 R0, RZ, RZ, R103 ;  /* 0x000000ffff007224 */ /* 0x002fc600078e0067 */
[----:B------:R-:W-:Y:S04]  /*116f0*/  STL [R1+0x450], R102 ;  /* 0x0004506601007387 */ /* 0x000fe80000100800 */
[----:B------:R-:W-:Y:S04]  /*11700*/  STL [R1+0x458], R104 ;  /* 0x0004586801007387 */ /* 0x000fe80000100800 */
[----:B------:R1:W-:Y:S04]  /*11710*/  STL [R1+0x44c], R0 ;  /* 0x00044c0001007387 */ /* 0x0003e80000100800 */
[----:B------:R-:W-:Y:S01]  /*11720*/  STL [R1+0x460], R106 ;  /* 0x0004606a01007387 */ /* 0x000fe20000100800 */
[----:B-1----:R-:W-:-:S05]  /*11730*/  IMAD.MOV.U32 R0, RZ, RZ, R105 ;  /* 0x000000ffff007224 */ /* 0x002fca00078e0069 */
[----:B------:R1:W-:Y:S04]  /*11740*/  STL [R1+0x454], R0 ;  /* 0x0004540001007387 */ /* 0x0003e80000100800 */
[----:B--2---:R-:W-:Y:S01]  /*11750*/  STL [R1+0x468], R110 ;  /* 0x0004686e01007387 */ /* 0x004fe20000100800 */
[----:B-1----:R-:W-:-:S05]  /*11760*/  IMAD.MOV.U32 R0, RZ, RZ, R107 ;  /* 0x000000ffff007224 */ /* 0x002fca00078e006b */
[----:B------:R1:W-:Y:S02]  /*11770*/  STL [R1+0x45c], R0 ;  /* 0x00045c0001007387 */ /* 0x0003e40000100800 */
[----:B-1----:R-:W-:-:S05]  /*11780*/  IMAD.MOV.U32 R0, RZ, RZ, R111 ;  /* 0x000000ffff007224 */ /* 0x002fca00078e006f */
[----:B------:R1:W-:Y:S01]  /*11790*/  STL [R1+0x464], R0 ;  /* 0x0004640001007387 */ /* 0x0003e20000100800 */
[----:B------:R-:W-:-:S03]  /*117a0*/  IMAD.MOV.U32 R100, RZ, RZ, R120 ;  /* 0x000000ffff647224 */ /* 0x000fc600078e0078 */
[----:B------:R2:W-:Y:S01]  /*117b0*/  STL [R1+0x470], R124 ;  /* 0x0004707c01007387 */ /* 0x0005e20000100800 */
[----:B-1----:R-:W-:Y:S02]  /*117c0*/  IMAD.MOV.U32 R0, RZ, RZ, R125 ;  /* 0x000000ffff007224 */ /* 0x002fe400078e007d */
[----:B------:R-:W-:Y:S02]  /*117d0*/  IMAD.MOV.U32 R101, RZ, RZ, R121 ;  /* 0x000000ffff657224 */ /* 0x000fe400078e0079 */
[----:B------:R-:W-:Y:S01]  /*117e0*/  IMAD.MOV.U32 R110, RZ, RZ, R128 ;  /* 0x000000ffff6e7224 */ /* 0x000fe200078e0080 */
[----:B------:R1:W-:Y:S01]  /*117f0*/  STL [R1+0x46c], R0 ;  /* 0x00046c0001007387 */ /* 0x0003e20000100800 */
[----:B------:R-:W-:Y:S02]  /*11800*/  IMAD.MOV.U32 R111, RZ, RZ, R129 ;  /* 0x000000ffff6f7224 */ /* 0x000fe400078e0081 */
[----:B------:R-:W-:Y:S01]  /*11810*/  IMAD.MOV.U32 R120, RZ, RZ, R126 ;  /* 0x000000ffff787224 */ /* 0x000fe200078e007e */
[----:B---3--:R-:W-:Y:S01]  /*11820*/  STL [R1+0x478], R90 ;  /* 0x0004785a01007387 */ /* 0x008fe20000100800 */
[----:B------:R-:W-:-:S02]  /*11830*/  IMAD.MOV.U32 R121, RZ, RZ, R127 ;  /* 0x000000ffff797224 */ /* 0x000fc400078e007f */
[----:B------:R-:W-:Y:S01]  /*11840*/  IMAD.MOV.U32 R126, RZ, RZ, R136 ;  /* 0x000000ffff7e7224 */ /* 0x000fe200078e0088 */
[----:B------:R-:W3:Y:S01]  /*11850*/  LDL.LU.64 R128, [R1+0x6c0] ;  /* 0x0006c00001807983 */ /* 0x000ee20000300a00 */
[----:B------:R-:W-:Y:S02]  /*11860*/  IMAD.MOV.U32 R127, RZ, RZ, R137 ;  /* 0x000000ffff7f7224 */ /* 0x000fe400078e0089 */
[----:B------:R-:W-:Y:S01]  /*11870*/  IMAD.MOV.U32 R102, RZ, RZ, R118 ;  /* 0x000000ffff667224 */ /* 0x000fe200078e0076 */
[----:B------:R-:W5:Y:S01]  /*11880*/  LDL.LU.64 R104, [R1+0x610] ;  /* 0x0006100001687983 */ /* 0x000f620000300a00 */
[----:B------:R-:W-:-:S03]  /*11890*/  IMAD.MOV.U32 R103, RZ, RZ, R119 ;  /* 0x000000ffff677224 */ /* 0x000fc600078e0077 */
[----:B------:R-:W3:Y:S04]  /*118a0*/  LDL.LU.64 R136, [R1+0x598] ;  /* 0x0005980001887983 */ /* 0x000ee80000300a00 */
[----:B------:R-:W3:Y:S04]  /*118b0*/  LDL.LU.64 R118, [R1+0x538] ;  /* 0x0005380001767983 */ /* 0x000ee80000300a00 */
[----:B------:R-:W3:Y:S01]  /*118c0*/  LDL.LU.64 R106, [R1+0x630] ;  /* 0x00063000016a7983 */ /* 0x000ee20000300a00 */
[----:B------:R-:W-:Y:S02]  /*118d0*/  IMAD.MOV.U32 R98, RZ, RZ, R112 ;  /* 0x000000ffff627224 */ /* 0x000fe400078e0070 */
[----:B------:R-:W-:-:S02]  /*118e0*/  IMAD.MOV.U32 R99, RZ, RZ, R113 ;  /* 0x000000ffff637224 */ /* 0x000fc400078e0071 */
[----:B------:R-:W-:Y:S02]  /*118f0*/  IMAD.MOV.U32 R112, RZ, RZ, R114 ;  /* 0x000000ffff707224 */ /* 0x000fe400078e0072 */
[----:B------:R-:W-:Y:S02]  /*11900*/  IMAD.MOV.U32 R113, RZ, RZ, R115 ;  /* 0x000000ffff717224 */ /* 0x000fe400078e0073 */
[----:B------:R-:W-:Y:S02]  /*11910*/  IMAD.MOV.U32 R96, RZ, RZ, R108 ;  /* 0x000000ffff607224 */ /* 0x000fe400078e006c */
[----:B------:R-:W-:Y:S02]  /*11920*/  IMAD.MOV.U32 R97, RZ, RZ, R109 ;  /* 0x000000ffff617224 */ /* 0x000fe400078e006d */
[----:B------:R-:W-:Y:S01]  /*11930*/  IMAD.MOV.U32 R114, RZ, RZ, R116 ;  /* 0x000000ffff727224 */ /* 0x000fe200078e0074 */
[----:B------:R-:W3:Y:S01]  /*11940*/  LDL.LU.64 R108, [R1+0x518] ;  /* 0x00051800016c7983 */ /* 0x000ee20000300a00 */
[----:B------:R-:W-:-:S02]  /*11950*/  IMAD.MOV.U32 R115, RZ, RZ, R117 ;  /* 0x000000ffff737224 */ /* 0x000fc400078e0075 */
[----:B------:R-:W-:Y:S02]  /*11960*/  IMAD.MOV.U32 R116, RZ, RZ, R132 ;  /* 0x000000ffff747224 */ /* 0x000fe400078e0084 */
[----:B------:R-:W-:Y:S02]  /*11970*/  IMAD.MOV.U32 R117, RZ, RZ, R133 ;  /* 0x000000ffff757224 */ /* 0x000fe400078e0085 */
[----:B--2---:R-:W-:Y:S01]  /*11980*/  IMAD.MOV.U32 R124, RZ, RZ, R134 ;  /* 0x000000ffff7c7224 */ /* 0x004fe200078e0086 */
[----:B------:R-:W2:Y:S01]  /*11990*/  LDL.LU.64 R132, [R1+0x728] ;  /* 0x0007280001847983 */ /* 0x000ea20000300a00 */
[----:B------:R-:W-:Y:S02]  /*119a0*/  IMAD.MOV.U32 R125, RZ, RZ, R135 ;  /* 0x000000ffff7d7224 */ /* 0x000fe400078e0087 */
[----:B-1----:R-:W-:Y:S01]  /*119b0*/  IMAD.MOV.U32 R0, RZ, RZ, R91 ;  /* 0x000000ffff007224 */ /* 0x002fe200078e005b */
[----:B------:R-:W2:Y:S04]  /*119c0*/  LDL.LU.64 R134, [R1+0x5d8] ;  /* 0x0005d80001867983 */ /* 0x000ea80000300a00 */
[----:B------:R-:W2:Y:S04]  /*119d0*/  LDL.LU.64 R94, [R1+0x568] ;  /* 0x00056800015e7983 */ /* 0x000ea80000300a00 */
[----:B------:R1:W-:Y:S04]  /*119e0*/  STL [R1+0x474], R0 ;  /* 0x0004740001007387 */ /* 0x0003e80000100800 */
[----:B------:R-:W-:Y:S01]  /*119f0*/  STL [R1+0x480], R96 ;  /* 0x0004806001007387 */ /* 0x000fe20000100800 */
[----:B-1----:R-:W-:-:S03]  /*11a00*/  IMAD.MOV.U32 R0, RZ, RZ, R97 ;  /* 0x000000ffff007224 */ /* 0x002fc600078e0061 */
[----:B----4-:R-:W-:Y:S04]  /*11a10*/  STL [R1+0x488], R92 ;  /* 0x0004885c01007387 */ /* 0x010fe80000100800 */
[----:B------:R1:W-:Y:S02]  /*11a20*/  STL [R1+0x47c], R0 ;  /* 0x00047c0001007387 */ /* 0x0003e40000100800 */
[----:B-1----:R-:W-:Y:S02]  /*11a30*/  IMAD.MOV.U32 R0, RZ, RZ, R93 ;  /* 0x000000ffff007224 */ /* 0x002fe400078e005d */
[----:B-----5:R-:W-:Y:S02]  /*11a40*/  IMAD.MOV.U32 R96, RZ, RZ, R104 ;  /* 0x000000ffff607224 */ /* 0x020fe400078e0068 */
[----:B------:R-:W-:-:S02]  /*11a50*/  IMAD.MOV.U32 R97, RZ, RZ, R105 ;  /* 0x000000ffff617224 */ /* 0x000fc400078e0069 */
[----:B---3--:R-:W-:Y:S02]  /*11a60*/  IMAD.MOV.U32 R104, RZ, RZ, R106 ;  /* 0x000000ffff687224 */ /* 0x008fe400078e006a */
[----:B------:R-:W-:Y:S02]  /*11a70*/  IMAD.MOV.U32 R105, RZ, RZ, R107 ;  /* 0x000000ffff697224 */ /* 0x000fe400078e006b */
[----:B------:R-:W3:Y:S04]  /*11a80*/  LDL.LU.64 R106, [R1+0x6b0] ;  /* 0x0006b000016a7983 */ /* 0x000ee80000300a00 */
[----:B------:R1:W-:Y:S04]  /*11a90*/  STL [R1+0x484], R0 ;  /* 0x0004840001007387 */ /* 0x0003e80000100800 */
[----:B------:R4:W-:Y:S01]  /*11aa0*/  STL [R1+0x490], R110 ;  /* 0x0004906e01007387 */ /* 0x0009e20000100800 */
[----:B-1----:R-:W-:-:S05]  /*11ab0*/  IMAD.MOV.U32 R0, RZ, RZ, R111 ;  /* 0x000000ffff007224 */ /* 0x002fca00078e006f */
[----:B------:R2:W-:Y:S04]  /*11ac0*/  STL [R1+0x48c], R0 ;  /* 0x00048c0001007387 */ /* 0x0005e80000100800 */
[----:B----4-:R-:W4:Y:S01]  /*11ad0*/  LDL.LU.64 R110, [R1+0x588] ;  /* 0x00058800016e7983 */ /* 0x010f220000300a00 */
[----:B--2---:R-:W-:-:S03]  /*11ae0*/  IMAD.MOV.U32 R0, RZ, RZ, R95 ;  /* 0x000000ffff007224 */ /* 0x004fc600078e005f */
[----:B------:R-:W-:Y:S04]  /*11af0*/  STL [R1+0x498], R94 ;  /* 0x0004985e01007387 */ /* 0x000fe80000100800 */
[----:B------:R-:W-:Y:S04]  /*11b00*/  STL [R1+0x4a0], R98 ;  /* 0x0004a06201007387 */ /* 0x000fe80000100800 */
[----:B------:R1:W-:Y:S02]  /*11b10*/  STL [R1+0x494], R0 ;  /* 0x0004940001007387 */ /* 0x0003e40000100800 */
[----:B-1----:R-:W-:-:S05]  /*11b20*/  IMAD.MOV.U32 R0, RZ, RZ, R99 ;  /* 0x000000ffff007224 */ /* 0x002fca00078e0063 */
[----:B------:R3:W-:Y:S01]  /*11b30*/  STL [R1+0x49c], R0 ;  /* 0x00049c0001007387 */ /* 0x0007e20000100800 */
[----:B------:R-:W-:Y:S02]  /*11b40*/  IMAD.MOV.U32 R98, RZ, RZ, R100 ;  /* 0x000000ffff627224 */ /* 0x000fe400078e0064 */
[----:B------:R-:W-:Y:S02]  /*11b50*/  IMAD.MOV.U32 R99, RZ, RZ, R101 ;  /* 0x000000ffff637224 */ /* 0x000fe400078e0065 */
[----:B---3--:R-:W-:Y:S01]  /*11b60*/  IMAD.MOV.U32 R0, RZ, RZ, R107 ;  /* 0x000000ffff007224 */ /* 0x008fe200078e006b */
[----:B------:R1:W-:Y:S04]  /*11b70*/  STL [R1+0x4a8], R106 ;  /* 0x0004a86a01007387 */ /* 0x0003e80000100800 */
[----:B------:R2:W-:Y:S04]  /*11b80*/  STL [R1+0x4a4], R0 ;  /* 0x0004a40001007387 */ /* 0x0005e80000100800 */
[----:B------:R-:W3:Y:S04]  /*11b90*/  LDL.LU.64 R100, [R1+0x6c8] ;  /* 0x0006c80001647983 */ /* 0x000ee80000300a00 */
[----:B------:R-:W-:Y:S04]  /*11ba0*/  STL [R1+0x4b0], R96 ;  /* 0x0004b06001007387 */ /* 0x000fe80000100800 */
[----:B-1----:R-:W5:Y:S01]  /*11bb0*/  LDL.LU.64 R106, [R1+0x5a8] ;  /* 0x0005a800016a7983 */ /* 0x002f620000300a00 */
[----:B--2---:R-:W-:-:S05]  /*11bc0*/  IMAD.MOV.U32 R0, RZ, RZ, R97 ;  /* 0x000000ffff007224 */ /* 0x004fca00078e0061 */
[----:B------:R1:W-:Y:S04]  /*11bd0*/  STL [R1+0x4ac], R0 ;  /* 0x0004ac0001007387 */ /* 0x0003e80000100800 */
[----:B----4-:R2:W-:Y:S01]  /*11be0*/  STL [R1+0x4b8], R110 ;  /* 0x0004b86e01007387 */ /* 0x0105e20000100800 */
[----:B-1----:R-:W-:-:S05]  /*11bf0*/  IMAD.MOV.U32 R0, RZ, RZ, R111 ;  /* 0x000000ffff007224 */ /* 0x002fca00078e006f */
[----:B------:R1:W-:Y:S01]  /*11c00*/  STL [R1+0x4b4], R0 ;  /* 0x0004b40001007387 */ /* 0x0003e20000100800 */
[----:B--2---:R-:W-:Y:S02]  /*11c10*/  IMAD.MOV.U32 R110, RZ, RZ, R112 ;  /* 0x000000ffff6e7224 */ /* 0x004fe400078e0070 */
[----:B------:R-:W-:Y:S02]  /*11c20*/  IMAD.MOV.U32 R111, RZ, RZ, R113 ;  /* 0x000000ffff6f7224 */ /* 0x000fe400078e0071 */
[----:B------:R-:W-:Y:S02]  /*11c30*/  IMAD.MOV.U32 R112, RZ, RZ, R114 ;  /* 0x000000ffff707224 */ /* 0x000fe400078e0072 */
[----:B------:R-:W-:Y:S02]  /*11c40*/  IMAD.MOV.U32 R113, RZ, RZ, R115 ;  /* 0x000000ffff717224 */ /* 0x000fe400078e0073 */
[----:B------:R-:W2:Y:S01]  /*11c50*/  LDL.LU.64 R114, [R1+0x6e0] ;  /* 0x0006e00001727983 */ /* 0x000ea20000300a00 */
[----:B-1----:R-:W-:-:S03]  /*11c60*/  IMAD.MOV.U32 R0, RZ, RZ, R99 ;  /* 0x000000ffff007224 */ /* 0x002fc600078e0063 */
[----:B------:R-:W-:Y:S04]  /*11c70*/  STL [R1+0x4c0], R98 ;  /* 0x0004c06201007387 */ /* 0x000fe80000100800 */
[----:B------:R3:W-:Y:S02]  /*11c80*/  STL [R1+0x4bc], R0 ;  /* 0x0004bc0001007387 */ /* 0x0007e40000100800 */
[----:B---3--:R-:W-:Y:S02]  /*11c90*/  IMAD.MOV.U32 R0, RZ, RZ, R101 ;  /* 0x000000ffff007224 */ /* 0x008fe400078e0065 */
[----:B------:R-:W-:Y:S04]  /*11ca0*/  STL [R1+0x4c8], R100 ;  /* 0x0004c86401007387 */ /* 0x000fe80000100800 */
[----:B------:R-:W-:Y:S04]  /*11cb0*/  STL [R1+0x4d0], R104 ;  /* 0x0004d06801007387 */ /* 0x000fe80000100800 */
[----:B------:R1:W-:Y:S02]  /*11cc0*/  STL [R1+0x4c4], R0 ;  /* 0x0004c40001007387 */ /* 0x0003e40000100800 */
[----:B-1----:R-:W-:-:S02]  /*11cd0*/  IMAD.MOV.U32 R0, RZ, RZ, R105 ;  /* 0x000000ffff007224 */ /* 0x002fc400078e0069 */
[----:B------:R-:W3:Y:S04]  /*11ce0*/  LDL.LU.64 R104, [R1+0x5c8] ;  /* 0x0005c80001687983 */ /* 0x000ee80000300a00 */
[----:B------:R1:W-:Y:S04]  /*11cf0*/  STL [R1+0x4cc], R0 ;  /* 0x0004cc0001007387 */ /* 0x0003e80000100800 */
[----:B-----5:R4:W-:Y:S01]  /*11d00*/  STL [R1+0x4d8], R106 ;  /* 0x0004d86a01007387 */ /* 0x0209e20000100800 */
[----:B-1----:R-:W-:-:S05]  /*11d10*/  IMAD.MOV.U32 R0, RZ, RZ, R107 ;  /* 0x000000ffff007224 */ /* 0x002fca00078e006b */
[----:B------:R1:W-:Y:S04]  /*11d20*/  STL [R1+0x4d4], R0 ;  /* 0x0004d40001007387 */ /* 0x0003e80000100800 */
[----:B------:R5:W-:Y:S04]  /*11d30*/  STL [R1+0x4e0], R108 ;  /* 0x0004e06c01007387 */ /* 0x000be80000100800 */
[----:B----4-:R-:W4:Y:S01]  /*11d40*/  LDL.LU.64 R106, [R1+0x6f8] ;  /* 0x0006f800016a7983 */ /* 0x010f220000300a00 */
[----:B-1----:R-:W-:-:S03]  /*11d50*/  IMAD.MOV.U32 R0, RZ, RZ, R109 ;  /* 0x000000ffff007224 */ /* 0x002fc600078e006d */
[----:B--2---:R-:W-:Y:S04]  /*11d60*/  STL [R1+0x4e8], R114 ;  /* 0x0004e87201007387 */ /* 0x004fe80000100800 */
[----:B------:R1:W-:Y:S04]  /*11d70*/  STL [R1+0x4dc], R0 ;  /* 0x0004dc0001007387 */ /* 0x0003e80000100800 */
[----:B-----5:R-:W2:Y:S01]  /*11d80*/  LDL.LU.64 R108, [R1+0x5e8] ;  /* 0x0005e800016c7983 */ /* 0x020ea20000300a00 */
[----:B-1----:R-:W-:Y:S02]  /*11d90*/  IMAD.MOV.U32 R0, RZ, RZ, R115 ;  /* 0x000000ffff007224 */ /* 0x002fe400078e0073 */
[----:B------:R-:W-:-:S02]  /*11da0*/  IMAD.MOV.U32 R114, RZ, RZ, R116 ;  /* 0x000000ffff727224 */ /* 0x000fc400078e0074 */
[----:B------:R-:W-:Y:S01]  /*11db0*/  IMAD.MOV.U32 R115, RZ, RZ, R117 ;  /* 0x000000ffff737224 */ /* 0x000fe200078e0075 */
[----:B------:R1:W-:Y:S04]  /*11dc0*/  STL [R1+0x4e4], R0 ;  /* 0x0004e40001007387 */ /* 0x0003e80000100800 */
[----:B------:R-:W-:Y:S04]  /*11dd0*/  STL [R1+0x4f0], R102 ;  /* 0x0004f06601007387 */ /* 0x000fe80000100800 */
[----:B------:R-:W5:Y:S01]  /*11de0*/  LDL.LU.64 R116, [R1+0x710] ;  /* 0x0007100001747983 */ /* 0x000f620000300a00 */
[----:B-1----:R-:W-:-:S03]  /*11df0*/  IMAD.MOV.U32 R0, RZ, RZ, R103 ;  /* 0x000000ffff007224 */ /* 0x002fc600078e0067 */
[----:B---3--:R-:W-:Y:S04]  /*11e00*/  STL [R1+0x4f8], R104 ;  /* 0x0004f86801007387 */ /* 0x008fe80000100800 */
[----:B------:R1:W-:Y:S02]  /*11e10*/  STL [R1+0x4ec], R0 ;  /* 0x0004ec0001007387 */ /* 0x0003e40000100800 */
[----:B-1----:R-:W-:-:S05]  /*11e20*/  IMAD.MOV.U32 R0, RZ, RZ, R105 ;  /* 0x000000ffff007224 */ /* 0x002fca00078e0069 */
[----:B------:R1:W-:Y:S04]  /*11e30*/  STL [R1+0x4f4], R0 ;  /* 0x0004f40001007387 */ /* 0x0003e80000100800 */
[----:B------:R3:W-:Y:S01]  /*11e40*/  STL [R1+0x500], R118 ;  /* 0x0005007601007387 */ /* 0x0007e20000100800 */
[----:B-1----:R-:W-:-:S05]  /*11e50*/  IMAD.MOV.U32 R0, RZ, RZ, R119 ;  /* 0x000000ffff007224 */ /* 0x002fca00078e0077 */
[----:B------:R4:W-:Y:S04]  /*11e60*/  STL [R1+0x4fc], R0 ;  /* 0x0004fc0001007387 */ /* 0x0009e80000100800 */
[----:B---3--:R-:W3:Y:S01]  /*11e70*/  LDL.LU.64 R118, [R1+0x608] ;  /* 0x0006080001767983 */ /* 0x008ee20000300a00 */
[----:B----4-:R-:W-:-:S03]  /*11e80*/  IMAD.MOV.U32 R0, RZ, RZ, R107 ;  /* 0x000000ffff007224 */ /* 0x010fc600078e006b */
[----:B------:R-:W-:Y:S04]  /*11e90*/  STL [R1+0x508], R106 ;  /* 0x0005086a01007387 */ /* 0x000fe80000100800 */
[----:B------:R-:W-:Y:S04]  /*11ea0*/  STL [R1+0x510], R112 ;  /* 0x0005107001007387 */ /* 0x000fe80000100800 */
[----:B------:R1:W-:Y:S04]  /*11eb0*/  STL [R1+0x504], R0 ;  /* 0x0005040001007387 */ /* 0x0003e80000100800 */
[----:B--2---:R-:W-:Y:S01]  /*11ec0*/  STL [R1+0x518], R108 ;  /* 0x0005186c01007387 */ /* 0x004fe20000100800 */
[----:B-1----:R-:W-:-:S05]  /*11ed0*/  IMAD.MOV.U32 R0, RZ, RZ, R113 ;  /* 0x000000ffff007224 */ /* 0x002fca00078e0071 */
[----:B------:R1:W-:Y:S04]  /*11ee0*/  STL [R1+0x50c], R0 ;  /* 0x00050c0001007387 */ /* 0x0003e80000100800 */
[----:B------:R-:W2:Y:S01]  /*11ef0*/  LDL.LU.64 R112, [R1+0x720] ;  /* 0x0007200001707983 */ /* 0x000ea20000300a00 */
[----:B-1----:R-:W-:-:S05]  /*11f00*/  IMAD.MOV.U32 R0, RZ, RZ, R109 ;  /* 0x000000ffff007224 */ /* 0x002fca00078e006d */
[----:B------:R1:W-:Y:S04]  /*11f10*/  STL [R1+0x514], R0 ;  /* 0x0005140001007387 */ /* 0x0003e80000100800 */
[----:B------:R4:W-:Y:S01]  /*11f20*/  STL [R1+0x520], R114 ;  /* 0x0005207201007387 */ /* 0x0009e20000100800 */
[----:B-1----:R-:W-:-:S03]  /*11f30*/  IMAD.MOV.U32 R0, RZ, RZ, R115 ;  /* 0x000000ffff007224 */ /* 0x002fc600078e0073 */
[----:B----4-:R-:W4:Y:S04]  /*11f40*/  LDL.LU.64 R114, [R1+0x628] ;  /* 0x0006280001727983 */ /* 0x010f280000300a00 */
[----:B------:R1:W-:Y:S04]  /*11f50*/  STL [R1+0x51c], R0 ;  /* 0x00051c0001007387 */ /* 0x0003e80000100800 */
[----:B-----5:R5:W-:Y:S01]  /*11f60*/  STL [R1+0x528], R116 ;  /* 0x0005287401007387 */ /* 0x020be20000100800 */
[----:B-1----:R-:W-:-:S05]  /*11f70*/  IMAD.MOV.U32 R0, RZ, RZ, R117 ;  /* 0x000000ffff007224 */ /* 0x002fca00078e0075 */
[----:B------:R1:W-:Y:S04]  /*11f80*/  STL [R1+0x524], R0 ;  /* 0x0005240001007387 */ /* 0x0003e80000100800 */
[----:B------:R-:W-:Y:S04]  /*11f90*/  STL [R1+0x530], R110 ;  /* 0x0005306e01007387 */ /* 0x000fe80000100800 */
[----:B-----5:R-:W5:Y:S01]  /*11fa0*/  LDL.LU.64 R116, [R1+0x730] ;  /* 0x0007300001747983 */ /* 0x020f620000300a00 */
[----:B-1----:R-:W-:-:S05]  /*11fb0*/  IMAD.MOV.U32 R0, RZ, RZ, R111 ;  /* 0x000000ffff007224 */ /* 0x002fca00078e006f */
[----:B------:R1:W-:Y:S04]  /*11fc0*/  STL [R1+0x52c], R0 ;  /* 0x00052c0001007387 */ /* 0x0003e80000100800 */
[----:B---3--:R3:W-:Y:S01]  /*11fd0*/  STL [R1+0x538], R118 ;  /* 0x0005387601007387 */ /* 0x0087e20000100800 */
[----:B-1----:R-:W-:-:S03]  /*11fe0*/  IMAD.MOV.U32 R0, RZ, RZ, R119 ;  /* 0x000000ffff007224 */ /* 0x002fc600078e0077 */
[----:B---3--:R-:W3:Y:S04]  /*11ff0*/  LDL.LU.64 R118, [R1+0x660] ;  /* 0x0006600001767983 */ /* 0x008ee80000300a00 */
[----:B------:R1:W-:Y:S04]  /*12000*/  STL [R1+0x534], R0 ;  /* 0x0005340001007387 */ /* 0x0003e80000100800 */
[----:B------:R1:W-:Y:S02]  /*12010*/  STL [R1+0x540], R122 ;  /* 0x0005407a01007387 */ /* 0x0003e40000100800 */
[----:B-1----:R-:W-:-:S02]  /*12020*/  IMAD.MOV.U32 R0, RZ, RZ, R123 ;  /* 0x000000ffff007224 */ /* 0x002fc400078e007b */
[----:B------:R-:W3:Y:S04]  /*12030*/  LDL.LU.64 R122, [R1+0x740] ;  /* 0x00074000017a7983 */ /* 0x000ee80000300a00 */
[----:B------:R1:W-:Y:S04]  /*12040*/  STL [R1+0x53c], R0 ;  /* 0x00053c0001007387 */ /* 0x0003e80000100800 */
[----:B--2---:R-:W-:Y:S01]  /*12050*/  STL [R1+0x548], R112 ;  /* 0x0005487001007387 */ /* 0x004fe20000100800 */
[----:B-1----:R-:W-:-:S05]  /*12060*/  IMAD.MOV.U32 R0, RZ, RZ, R113 ;  /* 0x000000ffff007224 */ /* 0x002fca00078e0071 */
[----:B------:R1:W-:Y:S04]  /*12070*/  STL [R1+0x544], R0 ;  /* 0x0005440001007387 */ /* 0x0003e80000100800 */
[----:B------:R2:W-:Y:S01]  /*12080*/  STL [R1+0x550], R128 ;  /* 0x0005508001007387 */ /* 0x0005e20000100800 */
[----:B-1----:R-:W-:Y:S02]  /*12090*/  IMAD.MOV.U32 R0, RZ, RZ, R129 ;  /* 0x000000ffff007224 */ /* 0x002fe400078e0081 */
[----:B--2---:R-:W-:Y:S02]  /*120a0*/  IMAD.MOV.U32 R128, RZ, RZ, R130 ;  /* 0x000000ffff807224 */ /* 0x004fe400078e0082 */
[----:B------:R-:W-:Y:S02]  /*120b0*/  IMAD.MOV.U32 R129, RZ, RZ, R131 ;  /* 0x000000ffff817224 */ /* 0x000fe400078e0083 */
[----:B------:R-:W2:Y:S04]  /*120c0*/  LDL.LU.64 R130, [R1+0x680] ;  /* 0x0006800001827983 */ /* 0x000ea80000300a00 */
[----:B------:R1:W-:Y:S04]  /*120d0*/  STL [R1+0x54c], R0 ;  /* 0x00054c0001007387 */ /* 0x0003e80000100800 */
[----:B----4-:R-:W-:Y:S01]  /*120e0*/  STL [R1+0x558], R114 ;  /* 0x0005587201007387 */ /* 0x010fe20000100800 */
[----:B-1----:R-:W-:-:S05]  /*120f0*/  IMAD.MOV.U32 R0, RZ, RZ, R115 ;  /* 0x000000ffff007224 */ /* 0x002fca00078e0073 */
[----:B------:R1:W-:Y:S04]  /*12100*/  STL [R1+0x554], R0 ;  /* 0x0005540001007387 */ /* 0x0003e80000100800 */
[----:B------:R4:W-:Y:S01]  /*12110*/  STL [R1+0x560], R136 ;  /* 0x0005608801007387 */ /* 0x0009e20000100800 */
[----:B-1----:R-:W-:Y:S02]  /*12120*/  IMAD.MOV.U32 R0, RZ, RZ, R137 ;  /* 0x000000ffff007224 */ /* 0x002fe400078e0089 */
[----:B----4-:R-:W-:Y:S02]  /*12130*/  IMAD.MOV.U32 R136, RZ, RZ, R138 ;  /* 0x000000ffff887224 */ /* 0x010fe400078e008a */
[----:B------:R-:W-:Y:S02]  /*12140*/  IMAD.MOV.U32 R137, RZ, RZ, R139 ;  /* 0x000000ffff897224 */ /* 0x000fe400078e008b */
[----:B------:R-:W4:Y:S04]  /*12150*/  LDL.LU.64 R138, [R1+0x750] ;  /* 0x00075000018a7983 */ /* 0x000f280000300a00 */
[----:B------:R1:W-:Y:S04]  /*12160*/  STL [R1+0x55c], R0 ;  /* 0x00055c0001007387 */ /* 0x0003e80000100800 */
[----:B-----5:R-:W-:Y:S01]  /*12170*/  STL [R1+0x568], R116 ;  /* 0x0005687401007387 */ /* 0x020fe20000100800 */
[----:B-1----:R-:W-:-:S05]  /*12180*/  IMAD.MOV.U32 R0, RZ, RZ, R117 ;  /* 0x000000ffff007224 */ /* 0x002fca00078e0075 */
[----:B------:R1:W-:Y:S04]  /*12190*/  STL [R1+0x564], R0 ;  /* 0x0005640001007387 */ /* 0x0003e80000100800 */
[----:B------:R5:W-:Y:S01]  /*121a0*/  STL [R1+0x570], R144 ;  /* 0x0005709001007387 */ /* 0x000be20000100800 */
[----:B-1----:R-:W-:Y:S02]  /*121b0*/  IMAD.MOV.U32 R0, RZ, RZ, R145 ;  /* 0x000000ffff007224 */ /* 0x002fe400078e0091 */
[----:B-----5:R-:W-:Y:S02]  /*121c0*/  IMAD.MOV.U32 R144, RZ, RZ, R146 ;  /* 0x000000ffff907224 */ /* 0x020fe400078e0092 */
[----:B------:R-:W-:Y:S02]  /*121d0*/  IMAD.MOV.U32 R145, RZ, RZ, R147 ;  /* 0x000000ffff917224 */ /* 0x000fe400078e0093 */
[----:B------:R-:W5:Y:S04]  /*121e0*/  LDL.LU.64 R146, [R1+0x6a0] ;  /* 0x0006a00001927983 */ /* 0x000f680000300a00 */
[----:B------:R3:W-:Y:S02]  /*121f0*/  STL [R1+0x56c], R0 ;  /* 0x00056c0001007387 */ /* 0x0007e40000100800 */
[----:B---3--:R-:W-:-:S02]  /*12200*/  IMAD.MOV.U32 R0, RZ, RZ, R119 ;  /* 0x000000ffff007224 */ /* 0x008fc400078e0077 */
[----:B------:R-:W-:Y:S04]  /*12210*/  STL [R1+0x578], R118 ;  /* 0x0005787601007387 */ /* 0x000fe80000100800 */
[----:B------:R1:W-:Y:S04]  /*12220*/  STL [R1+0x574], R0 ;  /* 0x0005740001007387 */ /* 0x0003e80000100800 */
[----:B------:R3:W-:Y:S01]  /*12230*/  STL [R1+0x580], R120 ;  /* 0x0005807801007387 */ /* 0x0007e20000100800 */
[----:B-1----:R-:W-:-:S03]  /*12240*/  IMAD.MOV.U32 R0, RZ, RZ, R121 ;  /* 0x000000ffff007224 */ /* 0x002fc600078e0079 */
[----:B------:R-:W-:Y:S04]  /*12250*/  STL [R1+0x588], R122 ;  /* 0x0005887a01007387 */ /* 0x000fe80000100800 */
[----:B------:R1:W-:Y:S04]  /*12260*/  STL [R1+0x57c], R0 ;  /* 0x00057c0001007387 */ /* 0x0003e80000100800 */
[----:B---3--:R-:W3:Y:S01]  /*12270*/  LDL.LU.64 R120, [R1+0x758] ;  /* 0x0007580001787983 */ /* 0x008ee20000300a00 */
[----:B-1----:R-:W-:Y:S02]  /*12280*/  IMAD.MOV.U32 R0, RZ, RZ, R123 ;  /* 0x000000ffff007224 */ /* 0x002fe400078e007b */
[----:B------:R-:W-:-:S02]  /*12290*/  IMAD.MOV.U32 R122, RZ, RZ, R124 ;  /* 0x000000ffff7a7224 */ /* 0x000fc400078e007c */
[----:B------:R-:W-:Y:S01]  /*122a0*/  IMAD.MOV.U32 R123, RZ, RZ, R125 ;  /* 0x000000ffff7b7224 */ /* 0x000fe200078e007d */
[----:B------:R1:W-:Y:S04]  /*122b0*/  STL [R1+0x584], R0 ;  /* 0x0005840001007387 */ /* 0x0003e80000100800 */
[----:B------:R2:W-:Y:S04]  /*122c0*/  STL [R1+0x590], R126 ;  /* 0x0005907e01007387 */ /* 0x0005e80000100800 */
[----:B------:R-:W3:Y:S01]  /*122d0*/  LDL.LU.64 R124, [R1+0x6b8] ;  /* 0x0006b800017c7983 */ /* 0x000ee20000300a00 */
[----:B-1----:R-:W-:-:S05]  /*122e0*/  IMAD.MOV.U32 R0, RZ, RZ, R127 ;  /* 0x000000ffff007224 */ /* 0x002fca00078e007f */
[----:B------:R1:W-:Y:S01]  /*122f0*/  STL [R1+0x58c], R0 ;  /* 0x00058c0001007387 */ /* 0x0003e20000100800 */
[----:B--2---:R-:W-:Y:S02]  /*12300*/  IMAD.MOV.U32 R126, RZ, RZ, R128 ;  /* 0x000000ffff7e7224 */ /* 0x004fe400078e0080 */
[----:B------:R-:W-:Y:S01]  /*12310*/  IMAD.MOV.U32 R127, RZ, RZ, R129 ;  /* 0x000000ffff7f7224 */ /* 0x000fe200078e0081 */
        /* <DEDUP_REMOVED lines=12> */
[----:B----4-:R2:W-:Y:S04]  /*123e0*/  STL [R1+0x5a8], R138 ;  /* 0x0005a88a01007387 */ /* 0x0105e80000100800 */
[----:B------:R-:W4:Y:S01]  /*123f0*/  LDL.LU.64 R136, [R1+0x768] ;  /* 0x0007680001887983 */ /* 0x000f220000300a00 */
[----:B-1----:R-:W-:-:S05]  /*12400*/  IMAD.MOV.U32 R0, RZ, RZ, R139 ;  /* 0x000000ffff007224 */ /* 0x002fca00078e008b */
[----:B------:R1:W-:Y:S01]  /*12410*/  STL [R1+0x5a4], R0 ;  /* 0x0005a40001007387 */ /* 0x0003e20000100800 */
[----:B--2---:R-:W-:Y:S02]  /*12420*/  IMAD.MOV.U32 R138, RZ, RZ, R140 ;  /* 0x000000ffff8a7224 */ /* 0x004fe400078e008c */
[----:B------:R-:W-:Y:S01]  /*12430*/  IMAD.MOV.U32 R139, RZ, RZ, R141 ;  /* 0x000000ffff8b7224 */ /* 0x000fe200078e008d */
[----:B------:R2:W-:Y:S04]  /*12440*/  STL [R1+0x5b0], R142 ;  /* 0x0005b08e01007387 */ /* 0x0005e80000100800 */
[----:B------:R-:W4:Y:S01]  /*12450*/  LDL.LU.64 R140, [R1+0x6e8] ;  /* 0x0006e800018c7983 */ /* 0x000f220000300a00 */
[----:B-1----:R-:W-:-:S05]  /*12460*/  IMAD.MOV.U32 R0, RZ, RZ, R143 ;  /* 0x000000ffff007224 */ /* 0x002fca00078e008f */
[----:B------:R1:W-:Y:S01]  /*12470*/  STL [R1+0x5ac], R0 ;  /* 0x0005ac0001007387 */ /* 0x0003e20000100800 */
[----:B--2---:R-:W-:Y:S02]  /*12480*/  IMAD.MOV.U32 R142, RZ, RZ, R144 ;  /* 0x000000ffff8e7224 */ /* 0x004fe400078e0090 */
[----:B------:R-:W-:Y:S01]  /*12490*/  IMAD.MOV.U32 R143, RZ, RZ, R145 ;  /* 0x000000ffff8f7224 */ /* 0x000fe200078e0091 */
[----:B-----5:R2:W-:Y:S04]  /*124a0*/  STL [R1+0x5b8], R146 ;  /* 0x0005b89201007387 */ /* 0x0205e80000100800 */
[----:B------:R-:W5:Y:S01]  /*124b0*/  LDL.LU.64 R144, [R1+0x770] ;  /* 0x0007700001907983 */ /* 0x000f620000300a00 */
[----:B-1----:R-:W-:-:S05]  /*124c0*/  IMAD.MOV.U32 R0, RZ, RZ, R147 ;  /* 0x000000ffff007224 */ /* 0x002fca00078e0093 */
[----:B------:R1:W-:Y:S01]  /*124d0*/  STL [R1+0x5b4], R0 ;  /* 0x0005b40001007387 */ /* 0x0003e20000100800 */
[----:B--2---:R-:W-:Y:S02]  /*124e0*/  IMAD.MOV.U32 R146, RZ, RZ, R148 ;  /* 0x000000ffff927224 */ /* 0x004fe400078e0094 */
[----:B------:R-:W-:Y:S01]  /*124f0*/  IMAD.MOV.U32 R147, RZ, RZ, R149 ;  /* 0x000000ffff937224 */ /* 0x000fe200078e0095 */
[----:B------:R2:W-:Y:S04]  /*12500*/  STL [R1+0x5c0], R150 ;  /* 0x0005c09601007387 */ /* 0x0005e80000100800 */
[----:B------:R-:W5:Y:S01]  /*12510*/  LDL.LU.64 R148, [R1+0x700] ;  /* 0x0007000001947983 */ /* 0x000f620000300a00 */
[----:B-1----:R-:W-:-:S03]  /*12520*/  IMAD.MOV.U32 R0, RZ, RZ, R151 ;  /* 0x000000ffff007224 */ /* 0x002fc600078e0097 */
[----:B--2---:R-:W2:Y:S04]  /*12530*/  LDL.LU.64 R150, [R1+0x690] ;  /* 0x0006900001967983 */ /* 0x004ea80000300a00 */
[----:B------:R3:W-:Y:S02]  /*12540*/  STL [R1+0x5bc], R0 ;  /* 0x0005bc0001007387 */ /* 0x0007e40000100800 */
[----:B---3--:R-:W-:Y:S02]  /*12550*/  IMAD.MOV.U32 R0, RZ, RZ, R121 ;  /* 0x000000ffff007224 */ /* 0x008fe400078e0079 */
[----:B------:R-:W-:Y:S04]  /*12560*/  STL [R1+0x5c8], R120 ;  /* 0x0005c87801007387 */ /* 0x000fe80000100800 */
[----:B------:R-:W-:Y:S04]  /*12570*/  STL [R1+0x5d0], R122 ;  /* 0x0005d07a01007387 */ /* 0x000fe80000100800 */
[----:B------:R1:W-:Y:S02]  /*12580*/  STL [R1+0x5c4], R0 ;  /* 0x0005c40001007387 */ /* 0x0003e40000100800 */
[----:B-1----:R-:W-:-:S02]  /*12590*/  IMAD.MOV.U32 R0, RZ, RZ, R123 ;  /* 0x000000ffff007224 */ /* 0x002fc400078e007b */
[----:B------:R-:W-:Y:S04]  /*125a0*/  STL [R1+0x5d8], R124 ;  /* 0x0005d87c01007387 */ /* 0x000fe80000100800 */
        /* <DEDUP_REMOVED lines=28> */
[----:B-----5:R-:W-:Y:S01]  /*12770*/  STL [R1+0x628], R144 ;  /* 0x0006289001007387 */ /* 0x020fe20000100800 */
[----:B-1----:R-:W-:-:S05]  /*12780*/  IMAD.MOV.U32 R0, RZ, RZ, R143 ;  /* 0x000000ffff007224 */ /* 0x002fca00078e008f */
[----:B------:R1:W-:Y:S04]  /*12790*/  STL [R1+0x61c], R0 ;  /* 0x00061c0001007387 */ /* 0x0003e80000100800 */
[----:B------:R-:W-:Y:S01]  /*127a0*/  STL [R1+0x630], R146 ;  /* 0x0006309201007387 */ /* 0x000fe20000100800 */
[----:B-1----:R-:W-:-:S05]  /*127b0*/  IMAD.MOV.U32 R0, RZ, RZ, R145 ;  /* 0x000000ffff007224 */ /* 0x002fca00078e0091 */
[----:B------:R1:W-:Y:S01]  /*127c0*/  STL [R1+0x624], R0 ;  /* 0x0006240001007387 */ /* 0x0003e20000100800 */
[----:B--2---:R-:W-:-:S03]  /*127d0*/  IMAD.MOV.U32 R7, RZ, RZ, R151 ;  /* 0x000000ffff077224 */ /* 0x004fc600078e0097 */
[----:B------:R-:W-:Y:S01]  /*127e0*/  STL [R1+0x638], R148 ;  /* 0x0006389401007387 */ /* 0x000fe20000100800 */
[----:B-1----:R-:W-:-:S05]  /*127f0*/  IMAD.MOV.U32 R0, RZ, RZ, R147 ;  /* 0x000000ffff007224 */ /* 0x002fca00078e0093 */
[----:B------:R1:W-:Y:S04]  /*12800*/  STL [R1+0x62c], R0 ;  /* 0x00062c0001007387 */ /* 0x0003e80000100800 */
[----:B------:R-:W-:Y:S01]  /*12810*/  STL [R1+0x640], R150 ;  /* 0x0006409601007387 */ /* 0x000fe20000100800 */
[----:B-1----:R-:W-:-:S05]  /*12820*/  IMAD.MOV.U32 R0, RZ, RZ, R149 ;  /* 0x000000ffff007224 */ /* 0x002fca00078e0095 */
[----:B------:R-:W-:Y:S04]  /*12830*/  STL [R1+0x634], R0 ;  /* 0x0006340001007387 */ /* 0x000fe80000100800 */
[----:B------:R-:W-:Y:S04]  /*12840*/  STL [R1+0x63c], R7 ;  /* 0x00063c0701007387 */ /* 0x000fe80000100800 */
[----:B------:R-:W-:Y:S04]  /*12850*/  STL [R1], RZ ;  /* 0x000000ff01007387 */ /* 0x000fe80000100800 */
[----:B------:R-:W-:Y:S04]  /*12860*/  STL [R1+0x4], RZ ;  /* 0x000004ff01007387 */ /* 0x000fe80000100800 */
        /* <DEDUP_REMOVED lines=109> */
[----:B------:R-:W-:Y:S01]  /*12f40*/  STL [R1+0x1bc], RZ ;  /* 0x0001bcff01007387 */ /* 0x000fe20000100800 */
[----:B------:R-:W-:-:S03]  /*12f50*/  SHF.R.S32.HI R5, RZ, 0x1f, R13 ;  /* 0x0000001fff057819 */ /* 0x000fc6000001140d */
[----:B------:R-:W-:Y:S04]  /*12f60*/  STL [R1+0x1c0], RZ ;  /* 0x0001c0ff01007387 */ /* 0x000fe80000100800 */
[----:B------:R-:W-:Y:S04]  /*12f70*/  STL [R1+0x1c4], RZ ;  /* 0x0001c4ff01007387 */ /* 0x000fe80000100800 */
[----:B------:R-:W-:Y:S04]  /*12f80*/  STL [R1+0x1c8], RZ ;  /* 0x0001c8ff01007387 */ /* 0x000fe80000100800 */
[----:B------:R-:W-:Y:S01]  /*12f90*/  STL [R1+0x1cc], RZ ;  /* 0x0001ccff01007387 */ /* 0x000fe20000100800 */
[----:B------:R-:W-:-:S03]  /*12fa0*/  LEA.HI R5, R5, R13, RZ, 0x6 ;  /* 0x0000000d05057211 */ /* 0x000fc600078f30ff */
        /* <DEDUP_REMOVED lines=13> */
[----:B------:R1:W-:Y:S02]  /*13080*/  STL [R1+0x648], R5 ;  /* 0x0006480501007387 */ /* 0x0003e40000100800 */
[----:B-1----:R-:W-:-:S05]  /*13090*/  VIADD R5, R5, 0xfffffffe ;  /* 0xfffffffe05057836 */ /* 0x002fca0000000000 */
[----:B------:R1:W-:Y:S01]  /*130a0*/  STL [R1+0x658], R5 ;  /* 0x0006580501007387 */ /* 0x0003e20000100800 */
[----:B------:R-:W-:Y:S02]  /*130b0*/  SHF.R.S32.HI R3, RZ, 0x1f, R4 ;  /* 0x0000001fff037819 */ /* 0x000fe40000011404 */
[----:B------:R-:W-:Y:S01]  /*130c0*/  SHF.R.S32.HI R0, RZ, 0x1f, R2 ;  /* 0x0000001fff007819 */ /* 0x000fe20000011402 */
[----:B------:R-:W-:Y:S01]  /*130d0*/  IMAD.MOV.U32 R9, RZ, RZ, 0x1 ;  /* 0x00000001ff097424 */ /* 0x000fe200078e00ff */
[C---:B------:R-:W-:Y:S01]  /*130e0*/  SHF.L.U64.HI R3, R4.reuse, 0x2, R3 ;  /* 0x0000000204037819 */ /* 0x040fe20000010203 */
[----:B------:R-:W-:Y:S01]  /*130f0*/  IMAD.SHL.U32 R4, R4, 0x4, RZ ;  /* 0x0000000404047824 */ /* 0x000fe200078e00ff */
[C---:B------:R-:W-:Y:S01]  /*13100*/  SHF.L.U64.HI R0, R2.reuse, 0x2, R0 ;  /* 0x0000000202007819 */ /* 0x040fe20000010200 */
[----:B------:R-:W-:Y:S01]  /*13110*/  IMAD.SHL.U32 R2, R2, 0x4, RZ ;  /* 0x0000000402027824 */ /* 0x000fe200078e00ff */
[----:B------:R-:W-:Y:S01]  /*13120*/  CS2R R24, SRZ ;  /* 0x0000000000187805 */ /* 0x000fe2000001ff00 */
[----:B------:R-:W-:Y:S01]  /*13130*/  IMAD.MOV.U32 R13, RZ, RZ, -0x1 ;  /* 0xffffffffff0d7424 */ /* 0x000fe200078e00ff */
[----:B------:R-:W-:Y:S01]  /*13140*/  CS2R R26, SRZ ;  /* 0x00000000001a7805 */ /* 0x000fe2000001ff00 */
[----:B------:R-:W-:Y:S01]  /*13150*/  IMAD.MOV.U32 R11, RZ, RZ, RZ ;  /* 0x000000ffff0b7224 */ /* 0x000fe200078e00ff */
        /* <DEDUP_REMOVED lines=61> */
[----:B-1----:R-:W-:-:S07]  /*13530*/  CS2R R150, SRZ ;  /* 0x0000000000967805 */ /* 0x002fce000001ff00 */
.L_x_1:
[----:B------:R-:W-:Y:S01]  /*13540*/  STL.64 [R1+0x9a0], R250 ;  /* 0x0009a0fa01007387 */ /* 0x000fe20000100a00 */
[----:B------:R-:W1:Y:S01]  /*13550*/  S2R R5, SR_CgaCtaId ;  /* 0x0000000000057919 */ /* 0x000e620000008800 */
[----:B------:R-:W-:Y:S01]  /*13560*/  MOV R10, 0x400 ;  /* 0x00000400000a7802 */ /* 0x000fe20000000f00 */
[----:B------:R-:W-:-:S04]  /*13570*/  DEPBAR.LE SB0, 0x2 ;  /* 0x000080800000791a */ /* 0x000fc80000000000 */
        /* <DEDUP_REMOVED lines=49> */
[----:B-----5:R-:W-:Y:S04]  /*13890*/  STL.64 [R1+0x810], R150 ;  /* 0x0008109601007387 */ /* 0x020fe80000100a00 */
        /* <DEDUP_REMOVED lines=13> */
[----:B--2---:R-:W2:Y:S04]  /*13970*/  LDL.LU.64 R124, [R1] ;  /* 0x00000000017c7983 */ /* 0x004ea80000300a00 */
        /* <DEDUP_REMOVED lines=62> */
[----:B------:R-:W2:Y:S01]  /*13d60*/  LDL.LU.64 R250, [R1+0x1f8] ;  /* 0x0001f80001fa7983 */ /* 0x000ea20000300a00 */
[----:B-1----:R-:W-:Y:S01]  /*13d70*/  LEA R10, R5, R10, 0x18 ;  /* 0x0000000a050a7211 */ /* 0x002fe200078ec0ff */
[----:B------:R-:W-:Y:S01]  /*13d80*/  VIADD R5, R13, 0x1 ;  /* 0x000000010d057836 */ /* 0x000fe20000000000 */
[----:B------:R-:W-:Y:S01]  /*13d90*/  UMOV UR11, 0x40000040 ;  /* 0x40000040000b7882 */ /* 0x000fe20000000000 */
[----:B------:R-:W-:Y:S03]  /*13da0*/  BAR.SYNC.DEFER_BLOCKING 0x0 ;  /* 0x0000000000007b1d */ /* 0x000fe60000010000 */
[----:B------:R-:W-:-:S03]  /*13db0*/  ISETP.GT.AND P0, PT, R5, 0x2, PT ;  /* 0x000000020500780c */ /* 0x000fc60003f04270 */
[----:B------:R-:W-:Y:S01]  /*13dc0*/  UMOV UR9, 0x40000040 ;  /* 0x4000004000097882 */ /* 0x000fe20000000000 */
[----:B------:R-:W-:-:S05]  /*13dd0*/  SEL R13, R5, RZ, !P0 ;  /* 0x000000ff050d7207 */ /* 0x000fca0004000000 */
[--C-:B------:R-:W-:Y:S01]  /*13de0*/  IMAD R5, R13, 0x8000, R10.reuse ;  /* 0x000080000d057824 */ /* 0x100fe200078e020a */
[----:B------:R-:W-:Y:S03]  /*13df0*/  STL [R1+0x788], R13 ;  /* 0x0007880d01007387 */ /* 0x000fe60000100800 */
[----:B------:R-:W-:Y:S02]  /*13e00*/  VIADD R7, R5, 0x30000 ;  /* 0x0003000005077836 */ /* 0x000fe40000000000 */
[----:B------:R-:W-:-:S03]  /*13e10*/  IMAD R5, R13, 0x10000, R10 ;  /* 0x000100000d057824 */ /* 0x000fc600078e020a */
[----:B------:R-:W-:Y:S02]  /*13e20*/  SHF.R.U32.HI R7, RZ, 0x4, R7 ;  /* 0x00000004ff077819 */ /* 0x000fe40000011607 */
[----:B------:R-:W-:Y:S02]  /*13e30*/  SHF.R.U32.HI R5, RZ, 0x4, R5 ;  /* 0x00000004ff057819 */ /* 0x000fe40000011605 */
[----:B------:R-:W-:Y:S02]  /*13e40*/  SGXT.U32 R7, R7, 0xe ;  /* 0x0000000e0707781a */ /* 0x000fe40000000000 */
[----:B------:R-:W-:Y:S02]  /*13e50*/  SGXT.U32 R5, R5, 0xe ;  /* 0x0000000e0505781a */ /* 0x000fe40000000000 */
[----:B------:R-:W-:Y:S02]  /*13e60*/  R2UR UR8, R7 ;  /* 0x00000000070872ca */ /* 0x000fe400000e0000 */
[----:B------:R-:W-:-:S02]  /*13e70*/  R2UR UR10, R5 ;  /* 0x00000000050a72ca */ /* 0x000fc400000e0000 */
[----:B------:R-:W-:Y:S02]  /*13e80*/  IADD3 R5, P1, R5, 0x2, RZ ;  /* 0x0000000205057810 */ /* 0x000fe40007f3e0ff */
[----:B------:R-:W-:Y:S02]  /*13e90*/  IADD3 R7, P0, R7, 0x2, RZ ;  /* 0x0000000207077810 */ /* 0x000fe40007f1e0ff */
[----:B------:R-:W-:Y:S01]  /*13ea0*/  R2UR UR6, R5 ;  /* 0x00000000050672ca */ /* 0x000fe200000e0000 */
[----:B------:R-:W-:Y:S01]  /*13eb0*/  IMAD.MOV.U32 R5, RZ, RZ, RZ ;  /* 0x000000ffff057224 */ /* 0x000fe200078e00ff */
[----:B------:R-:W-:Y:S01]  /*13ec0*/  R2UR UR4, R7 ;  /* 0x00000000070472ca */ /* 0x000fe200000e0000 */
[----:B------:R-:W-:-:S03]  /*13ed0*/  IMAD.MOV.U32 R7, RZ, RZ, RZ ;  /* 0x000000ffff077224 */ /* 0x000fc600078e00ff */
[----:B------:R-:W-:Y:S02]  /*13ee0*/  IADD3.X R5, R5, 0x40000040, RZ, P1, !PT ;  /* 0x4000004005057810 */ /* 0x000fe40000ffe4ff */
[----:B------:R-:W-:Y:S02]  /*13ef0*/  IADD3.X R7, R7, 0x40000040, RZ, P0, !PT ;  /* 0x4000004007077810 */ /* 0x000fe400007fe4ff */
[----:B------:R-:W-:Y:S02]  /*13f00*/  R2UR UR7, R5 ;  /* 0x00000000050772ca */ /* 0x000fe400000e0000 */
[----:B------:R-:W-:Y:S01]  /*13f10*/  R2UR UR5, R7 ;  /* 0x00000000070572ca */ /* 0x000fe200000e0000 */
[----:B------:R-:W1:Y:S10]  /*13f20*/  LDC R5, c[0x0][0x230] ;  /* 0x00008c00ff057b82 */ /* 0x000e740000000800 */
[----:B------:R-:W-:-:S02]  /*13f30*/  UIADD3.64 UR26, UR6, 0x2, URZ ;  /* 0x00000002061a7897 */ /* 0x000fc4000fffe03f */
[----:B------:R-:W-:Y:S02]  /*13f40*/  UIADD3.64 UR24, UR4, 0x2, URZ ;  /* 0x0000000204187897 */ /* 0x000fe4000fffe03f */
[----:B------:R-:W-:Y:S02]  /*13f50*/  UIADD3.64 UR30, UR6, 0x4, URZ ;  /* 0x00000004061e7897 */ /* 0x000fe4000fffe03f */
[----:B------:R-:W-:Y:S02]  /*13f60*/  UIADD3.64 UR28, UR4, 0x4, URZ ;  /* 0x00000004041c7897 */ /* 0x000fe4000fffe03f */
[----:B------:R-:W-:Y:S02]  /*13f70*/  UIADD3.64 UR34, UR6, 0x7fe, URZ ;  /* 0x000007fe06227897 */ /* 0x000fe4000fffe03f */
[----:B------:R-:W-:Y:S02]  /*13f80*/  UIADD3.64 UR32, UR4, 0x3fe, URZ ;  /* 0x000003fe04207897 */ /* 0x000fe4000fffe03f */
[----:B------:R-:W-:-:S02]  /*13f90*/  UIADD3.64 UR38, UR6, 0x800, URZ ;  /* 0x0000080006267897 */ /* 0x000fc4000fffe03f */
[----:B------:R-:W-:Y:S02]  /*13fa0*/  UIADD3.64 UR36, UR4, 0x400, URZ ;  /* 0x0000040004247897 */ /* 0x000fe4000fffe03f */
[----:B------:R-:W-:Y:S02]  /*13fb0*/  UIADD3.64 UR22, UR6, 0x802, URZ ;  /* 0x0000080206167897 */ /* 0x000fe4000fffe03f */
[----:B------:R-:W-:Y:S02]  /*13fc0*/  UIADD3.64 UR20, UR4, 0x402, URZ ;  /* 0x0000040204147897 */ /* 0x000fe4000fffe03f */
[----:B------:R-:W-:Y:S02]  /*13fd0*/  UIADD3.64 UR18, UR6, 0x804, URZ ;  /* 0x0000080406127897 */ /* 0x000fe4000fffe03f */
[----:B------:R-:W-:Y:S01]  /*13fe0*/  UIADD3.64 UR16, UR4, 0x404, URZ ;  /* 0x0000040404107897 */ /* 0x000fe2000fffe03f */
[----:B--2---:R-:W-:-:S06]  /*13ff0*/  WARPGROUP.ARRIVE ;  /* 0x00000000000079c5 */ /* 0x004fcc0000000000 */
[----:B------:R-:W-:Y:S03]  /*14000*/  HGMMA.64x256x8.F32.TF32 R124, gdesc[UR8], R124, gsb0 ;  /* 0x07e00000087c79f0 */ /* 0x000fe6000800287c */
[----:B------:R-:W-:Y:S02]  /*14010*/  WARPGROUP.DEPBAR.LE gsb0, 0x0 ;  /* 0x00008000000079c5 */ /* 0x000fe40000010000 */
[----:B------:R-:W-:-:S15]  /*14020*/  WARPGROUP.ARRIVE ;  /* 0x00000000000079c5 */ /* 0x000fde0000000000 */
[----:B------:R-:W-:-:S08]  /*14030*/  NOP ;  /* 0x0000000000007918 */ /* 0x000fd00000000000 */
        /* <DEDUP_REMOVED lines=26> */
[----:B------:R-:W-:Y:S04]  /*141e0*/  STL.64 [R1], R124 ;  /* 0x0000007c01007387 */ /* 0x000fe80000100a00 */
        /* <DEDUP_REMOVED lines=63> */
[----:B--2---:R-:W2:Y:S04]  /*145e0*/  LDL.LU.64 R250, [R1+0x9a0] ;  /* 0x0009a00001fa7983 */ /* 0x004ea80000300a00 */
[----:B------:R-:W3:Y:S04]  /*145f0*/  LDL.LU.64 R248, [R1+0x998] ;  /* 0x0009980001f87983 */ /* 0x000ee80000300a00 */
[----:B------:R-:W4:Y:S04]  /*14600*/  LDL.LU.64 R246, [R1+0x990] ;  /* 0x0009900001f67983 */ /* 0x000f280000300a00 */
[----:B------:R-:W2:Y:S04]  /*14610*/  LDL.LU.64 R244, [R1+0x988] ;  /* 0x0009880001f47983 */ /* 0x000ea80000300a00 */
        /* <DEDUP_REMOVED lines=46> */
[----:B------:R-:W3:Y:S04]  /*14900*/  LDL.LU.64 R150, [R1+0x810] ;  /* 0x0008100001967983 */ /* 0x000ee80000300a00 */
        /* <DEDUP_REMOVED lines=12> */
[----:B------:R-:W3:Y:S01]  /*149d0*/  LDL.LU.64 R124, [R1+0x7a8] ;  /* 0x0007a800017c7983 */ /* 0x000ee20000300a00 */
[----:B------:R-:W-:-:S02]  /*149e0*/  UIADD3.64 UR8, UR4, 0x1fe, URZ ;  /* 0x000001fe04087897 */ /* 0x000fc4000fffe03f */
[----:B------:R-:W-:Y:S01]  /*149f0*/  UIADD3.64 UR24, UR4, 0x202, URZ ;  /* 0x0000020204187897 */ /* 0x000fe2000fffe03f */
[----:B------:R-:W4:Y:S01]  /*14a00*/  LDL R7, [R1+0x658] ;  /* 0x0006580001077983 */ /* 0x000f220000100800 */
[----:B------:R-:W-:Y:S01]  /*14a10*/  UIADD3.64 UR28, UR4, 0x204, URZ ;  /* 0x00000204041c7897 */ /* 0x000fe2000fffe03f */
[----:B-1----:R-:W-:Y:S01]  /*14a20*/  VIADD R5, R5, 0xffffff80 ;  /* 0xffffff8005057836 */ /* 0x002fe20000000000 */
[----:B------:R-:W-:Y:S01]  /*14a30*/  UIADD3.64 UR32, UR4, 0x5fe, URZ ;  /* 0x000005fe04207897 */ /* 0x000fe2000fffe03f */
[----:B------:R-:W-:Y:S01]  /*14a40*/  IADD3 R15, P4, R15, R4, RZ ;  /* 0x000000040f0f7210 */ /* 0x000fe20007f9e0ff */
[----:B------:R-:W-:Y:S01]  /*14a50*/  UIADD3.64 UR36, UR4, 0x600, URZ ;  /* 0x0000060004247897 */ /* 0x000fe2000fffe03f */
[----:B------:R-:W-:Y:S01]  /*14a60*/  IMAD R5, R11, -0x40, R5 ;  /* 0xffffffc00b057824 */ /* 0x000fe200078e0205 */
[----:B------:R-:W-:Y:S01]  /*14a70*/  UIADD3.64 UR20, UR4, 0x602, URZ ;  /* 0x0000060204147897 */ /* 0x000fe2000fffe03f */
[----:B------:R1:W-:Y:S01]  /*14a80*/  STL [R1+0x790], R11 ;  /* 0x0007900b01007387 */ /* 0x0003e20000100800 */
[----:B------:R-:W-:-:S02]  /*14a90*/  IMAD.X R14, R14, 0x1, R3, P4 ;  /* 0x000000010e0e7824 */ /* 0x000fc400020e0603 */
[----:B------:R-:W-:Y:S01]  /*14aa0*/  ISETP.GT.AND P1, PT, R5, RZ, PT ;  /* 0x000000ff0500720c */ /* 0x000fe20003f24270 */
[----:B---3--:R-:W-:Y:S01]  /*14ab0*/  WARPGROUP.ARRIVE ;  /* 0x00000000000079c5 */ /* 0x008fe20000000000 */
[----:B----4-:R-:W-:-:S05]  /*14ac0*/  ISETP.GE.AND P0, PT, R11, R7, PT ;  /* 0x000000070b00720c */ /* 0x010fca0003f06270 */
[----:B------:R-:W-:Y:S01]  /*14ad0*/  HGMMA.64x256x8.F32.TF32 R24, gdesc[UR8], R24, gsb0 ;  /* 0x07e00000081879f0 */ /* 0x000fe20008002818 */
[----:B------:R-:W-:Y:S01]  /*14ae0*/  UIADD3.64 UR8, UR4, 0x200, URZ ;  /* 0x0000020004087897 */ /* 0x000fe2000fffe03f */
[----:B------:R-:W-:Y:S01]  /*14af0*/  SEL R7, RZ, 0x4, !P1 ;  /* 0x00000004ff077807 */ /* 0x000fe20004800000 */
[----:B------:R-:W-:Y:S01]  /*14b00*/  UMOV UR10, UR6 ;  /* 0x00000006000a7c82 */ /* 0x000fe20008000000 */
[----:B------:R-:W-:Y:S01]  /*14b10*/  UMOV UR11, UR7 ;  /* 0x00000007000b7c82 */ /* 0x000fe20008000000 */
[----:B------:R-:W-:Y:S01]  /*14b20*/  UIADD3.64 UR4, UR4, 0x604, URZ ;  /* 0x0000060404047897 */ /* 0x000fe2000fffe03f */
[----:B------:R-:W-:Y:S01]  /*14b30*/  SEL R7, R7, RZ, !P0 ;  /* 0x000000ff07077207 */ /* 0x000fe20004000000 */
[----:B-1----:R-:W3:Y:S01]  /*14b40*/  LDL.LU R11, [R1+0x200] ;  /* 0x00020000010b7983 */ /* 0x002ee20000300800 */
[----:B------:R-:W-:Y:S02]  /*14b50*/  WARPGROUP.DEPBAR.LE gsb0, 0x0 ;  /* 0x00008000000079c5 */ /* 0x000fe40000010000 */
[----:B------:R-:W-:Y:S01]  /*14b60*/  WARPGROUP.ARRIVE ;  /* 0x00000000000079c5 */ /* 0x000fe20000000000 */
[----:B------:R-:W-:Y:S01]  /*14b70*/  UMOV UR6, UR18 ;  /* 0x0000001200067c82 */ /* 0x000fe20008000000 */
[----:B------:R-:W-:Y:S01]  /*14b80*/  UMOV UR7, UR19 ;  /* 0x0000001300077c82 */ /* 0x000fe20008000000 */
[----:B------:R-:W-:Y:S01]  /*14b90*/  ISETP.NE.U32.AND P2, PT, R7, RZ, PT ;  /* 0x000000ff0700720c */ /* 0x000fe20003f45070 */
[----:B------:R-:W-:Y:S01]  /*14ba0*/  VIADD R7, R9, 0x1 ;  /* 0x0000000109077836 */ /* 0x000fe20000000000 */
[----:B------:R-:W-:-:S13]  /*14bb0*/  ISETP.GT.AND P1, PT, R5, 0x1, PT ;  /* 0x000000010500780c */ /* 0x000fda0003f24270 */
[----:B------:R-:W-:Y:S01]  /*14bc0*/  HGMMA.64x256x8.F32.TF32 R24, gdesc[UR8], R24, gsb0 ;  /* 0x07e00000081879f0 */ /* 0x000fe20008002818 */
[----:B------:R-:W-:Y:S02]  /*14bd0*/  SEL R8, RZ, 0x4, !P1 ;  /* 0x00000004ff087807 */ /* 0x000fe40004800000 */
[C---:B------:R-:W-:Y:S02]  /*14be0*/  ISETP.GT.AND P1, PT, R7.reuse, 0x2, PT ;  /* 0x000000020700780c */ /* 0x040fe40003f24270 */
[----:B------:R-:W-:Y:S02]  /*14bf0*/  SEL R8, R8, RZ, !P0 ;  /* 0x000000ff08087207 */ /* 0x000fe40004000000 */
[----:B------:R-:W-:Y:S02]  /*14c00*/  SEL R13, R7, RZ, !P1 ;  /* 0x000000ff070d7207 */ /* 0x000fe40004800000 */
[----:B------:R-:W-:Y:S02]  /*14c10*/  IADD3 R17, P1, R17, R4, RZ ;  /* 0x0000000411117210 */ /* 0x000fe40007f3e0ff */
[----:B------:R-:W-:Y:S01]  /*14c20*/  ISETP.NE.U32.AND P3, PT, R8, RZ, PT ;  /* 0x000000ff0800720c */ /* 0x000fe20003f65070 */
[----:B------:R-:W-:Y:S01]  /*14c30*/  IMAD R10, R13, 0x8000, R10 ;  /* 0x000080000d0a7824 */ /* 0x000fe200078e020a */
[----:B------:R-:W-:-:S02]  /*14c40*/  WARPGROUP.DEPBAR.LE gsb0, 0x0 ;  /* 0x00008000000079c5 */ /* 0x000fc40000010000 */
[----:B------:R-:W-:-:S13]  /*14c50*/  WARPGROUP.ARRIVE ;  /* 0x00000000000079c5 */ /* 0x000fda0000000000 */
        /* <DEDUP_REMOVED lines=16> */
[----:B------:R-:W-:Y:S01]  /*14d60*/  HGMMA.64x256x8.F32.TF32 R24, gdesc[UR20], R24, gsb0 ;  /* 0x07e00000141879f0 */ /* 0x000fe20008002818 */
[----:B------:R-:W-:Y:S02]  /*14d70*/  IMAD.IADD R7, R6, 0x1, R10 ;  /* 0x0000000106077824 */ /* 0x000fe400078e020a */
[----:B------:R-:W-:Y:S02]  /*14d80*/  IMAD.MOV.U32 R8, RZ, RZ, R15 ;  /* 0x000000ffff087224 */ /* 0x000fe400078e000f */
[----:B------:R-:W-:Y:S02]  /*14d90*/  IMAD.MOV.U32 R9, RZ, RZ, R14 ;  /* 0x000000ffff097224 */ /* 0x000fe400078e000e */
[----:B------:R-:W-:Y:S01]  /*14da0*/  IMAD.X R16, R16, 0x1, R3, P1 ;  /* 0x0000000110107824 */ /* 0x000fe200008e0603 */
[----:B------:R-:W-:Y:S02]  /*14db0*/  ISETP.GT.AND P1, PT, R5, 0x2, PT ;  /* 0x000000020500780c */ /* 0x000fe40003f24270 */
[----:B------:R-:W-:-:S05]  /*14dc0*/  IADD3 R21, P4, R21, R4, RZ ;  /* 0x0000000415157210 */ /* 0x000fca0007f9e0ff */
[----:B------:R-:W-:Y:S01]  /*14dd0*/  IMAD.X R20, R20, 0x1, R3, P4 ;  /* 0x0000000114147824 */ /* 0x000fe200020e0603 */
[----:B------:R-:W-:Y:S02]  /*14de0*/  WARPGROUP.DEPBAR.LE gsb0, 0x0 ;  /* 0x00008000000079c5 */ /* 0x000fe40000010000 */
[----:B------:R-:W-:-:S10]  /*14df0*/  WARPGROUP.ARRIVE ;  /* 0x00000000000079c5 */ /* 0x000fd40000000000 */
[----:B------:R-:W-:Y:S01]  /*14e00*/  HGMMA.64x256x8.F32.TF32 R24, gdesc[UR4], R24, gsb0 ;  /* 0x07e00000041879f0 */ /* 0x000fe20008002818 */
[----:B------:R-:W-:-:S05]  /*14e10*/  IADD3 R209, P4, R209, R4, RZ ;  /* 0x00000004d1d17210 */ /* 0x000fca0007f9e0ff */
[----:B------:R-:W-:Y:S01]  /*14e20*/  IMAD.X R208, R208, 0x1, R3, P4 ;  /* 0x00000001d0d07824 */ /* 0x000fe200020e0603 */
[----:B------:R-:W-:-:S05]  /*14e30*/  IADD3 R213, P4, R213, R4, RZ ;  /* 0x00000004d5d57210 */ /* 0x000fca0007f9e0ff */
[----:B------:R-:W-:Y:S01]  /*14e40*/  IMAD.X R212, R212, 0x1, R3, P4 ;  /* 0x00000001d4d47824 */ /* 0x000fe200020e0603 */
[----:B--2---:R-:W-:-:S05]  /*14e50*/  IADD3 R153, P4, R153, R4, RZ ;  /* 0x0000000499997210 */ /* 0x004fca0007f9e0ff */
[----:B------:R-:W-:Y:S01]  /*14e60*/  IMAD.X R152, R152, 0x1, R3, P4 ;  /* 0x0000000198987824 */ /* 0x000fe200020e0603 */
[----:B------:R-:W-:-:S05]  /*14e70*/  IADD3 R157, P4, R157, R4, RZ ;  /* 0x000000049d9d7210 */ /* 0x000fca0007f9e0ff */
[----:B------:R-:W-:Y:S01]  /*14e80*/  IMAD.X R156, R156, 0x1, R3, P4 ;  /* 0x000000019c9c7824 */ /* 0x000fe200020e0603 */
[----:B------:R-:W-:-:S05]  /*14e90*/  IADD3 R217, P4, R217, R4, RZ ;  /* 0x00000004d9d97210 */ /* 0x000fca0007f9e0ff */
[----:B------:R-:W-:Y:S01]  /*14ea0*/  IMAD.X R216, R216, 0x1, R3, P4 ;  /* 0x00000001d8d87824 */ /* 0x000fe200020e0603 */
[----:B------:R-:W-:Y:S02]  /*14eb0*/  WARPGROUP.DEPBAR.LE gsb0, 0x0 ;  /* 0x00008000000079c5 */ /* 0x000fe40000010000 */
[----:B------:R-:W-:Y:S06]  /*14ec0*/  BAR.SYNC.DEFER_BLOCKING 0x0 ;  /* 0x0000000000007b1d */ /* 0x000fec0000010000 */
[----:B------:R-:W-:Y:S01]  /*14ed0*/  @!PT LDS RZ, [RZ] ;  /* 0x00000000fffff984 */ /* 0x000fe20000000800 */
[----:B------:R-:W-:Y:S01]  /*14ee0*/  @!PT LDS RZ, [RZ] ;  /* 0x00000000fffff984 */ /* 0x000fe20000000800 */
[----:B------:R-:W-:Y:S01]  /*14ef0*/  @!PT LDS RZ, [RZ] ;  /* 0x00000000fffff984 */ /* 0x000fe20000000800 */
[----:B------:R1:W-:Y:S02]  /*14f00*/  LDGSTS.E [R7+0x30000], desc[UR12][R8.64], P2 ;  /* 0x3000000008077fae */ /* 0x0003e4000912184c */
[----:B-1----:R-:W-:-:S02]  /*14f10*/  IMAD.MOV.U32 R8, RZ, RZ, R17 ;  /* 0x000000ffff087224 */ /* 0x002fc400078e0011 */
[----:B------:R-:W-:-:S05]  /*14f20*/  IMAD.MOV.U32 R9, RZ, RZ, R16 ;  /* 0x000000ffff097224 */ /* 0x000fca00078e0010 */
[----:B------:R1:W-:Y:S01]  /*14f30*/  LDGSTS.E [R7+0x30004], desc[UR12][R8.64], P3 ;  /* 0x3000400008077fae */ /* 0x0003e2000992184c */
[----:B------:R-:W-:Y:S02]  /*14f40*/  IADD3 R19, P3, R19, R4, RZ ;  /* 0x0000000413137210 */ /* 0x000fe40007f7e0ff */
[----:B-1----:R-:W-:Y:S02]  /*14f50*/  SEL R8, RZ, 0x4, !P1 ;  /* 0x00000004ff087807 */ /* 0x002fe40004800000 */
[----:B------:R-:W-:Y:S02]  /*14f60*/  ISETP.GT.AND P1, PT, R5, 0x3, PT ;  /* 0x000000030500780c */ /* 0x000fe40003f24270 */
[----:B------:R-:W-:-:S04]  /*14f70*/  SEL R8, R8, RZ, !P0 ;  /* 0x000000ff08087207 */ /* 0x000fc80004000000 */
[----:B------:R-:W-:Y:S02]  /*14f80*/  ISETP.NE.U32.AND P2, PT, R8, RZ, PT ;  /* 0x000000ff0800720c */ /* 0x000fe40003f45070 */
[----:B------:R-:W-:Y:S01]  /*14f90*/  SEL R8, RZ, 0x4, !P1 ;  /* 0x00000004ff087807 */ /* 0x000fe20004800000 */
[----:B------:R-:W-:-:S03]  /*14fa0*/  IMAD.X R18, R18, 0x1, R3, P3 ;  /* 0x0000000112127824 */ /* 0x000fc600018e0603 */
[----:B------:R-:W-:Y:S01]  /*14fb0*/  SEL R8, R8, RZ, !P0 ;  /* 0x000000ff08087207 */ /* 0x000fe20004000000 */
[----:B------:R-:W-:-:S03]  /*14fc0*/  IMAD.MOV.U32 R9, RZ, RZ, R18 ;  /* 0x000000ffff097224 */ /* 0x000fc600078e0012 */
[----:B------:R-:W-:Y:S01]  /*14fd0*/  ISETP.NE.U32.AND P1, PT, R8, RZ, PT ;  /* 0x000000ff0800720c */ /* 0x000fe20003f25070 */
[----:B------:R-:W-:-:S05]  /*14fe0*/  IMAD.MOV.U32 R8, RZ, RZ, R19 ;  /* 0x000000ffff087224 */ /* 0x000fca00078e0013 */
[----:B------:R1:W-:Y:S02]  /*14ff0*/  LDGSTS.E [R7+0x30008], desc[UR12][R8.64], P2 ;  /* 0x3000800008077fae */ /* 0x0003e4000912184c */
[----:B-1----:R-:W-:Y:S02]  /*15000*/  IMAD.MOV.U32 R8, RZ, RZ, R21 ;  /* 0x000000ffff087224 */ /* 0x002fe400078e0015 */
[----:B------:R-:W-:-:S05]  /*15010*/  IMAD.MOV.U32 R9, RZ, RZ, R20 ;  /* 0x000000ffff097224 */ /* 0x000fca00078e0014 */
[----:B------:R1:W-:Y:S01]  /*15020*/  LDGSTS.E [R7+0x3000c], desc[UR12][R8.64], P1 ;  /* 0x3000c00008077fae */ /* 0x0003e2000892184c */
[----:B------:R-:W-:-:S04]  /*15030*/  ISETP.GT.AND P1, PT, R5, 0x20, PT ;  /* 0x000000200500780c */ /* 0x000fc80003f24270 */
[----:B-1----:R-:W-:Y:S02]  /*15040*/  SEL R8, RZ, 0x4, !P1 ;  /* 0x00000004ff087807 */ /* 0x002fe40004800000 */
[----:B------:R-:W-:Y:S02]  /*15050*/  ISETP.GT.AND P1, PT, R5, 0x21, PT ;  /* 0x000000210500780c */ /* 0x000fe40003f24270 */
[----:B------:R-:W-:Y:S02]  /*15060*/  SEL R8, R8, RZ, !P0 ;  /* 0x000000ff08087207 */ /* 0x000fe40004000000 */
[----:B------:R-:W-:Y:S02]  /*15070*/  IADD3 R207, P3, R207, R4, RZ ;  /* 0x00000004cfcf7210 */ /* 0x000fe40007f7e0ff */
        /* <DEDUP_REMOVED lines=23> */
[----:B------:R1:W-:Y:S01]  /*151f0*/  LDGSTS.E [R7+0x34008], desc[UR12][R8.64], P2 ;  /* 0x3400800008077fae */ /* 0x0003e2000912184c */
[----:B------:R-:W-:Y:S01]  /*15200*/  ISETP.GT.AND P2, PT, R5, 0x5, PT ;  /* 0x000000050500780c */ /* 0x000fe20003f44270 */
[----:B-1----:R-:W-:Y:S02]  /*15210*/  IMAD.MOV.U32 R8, RZ, RZ, R213 ;  /* 0x000000ffff087224 */ /* 0x002fe400078e00d5 */
[----:B------:R-:W-:-:S05]  /*15220*/  IMAD.MOV.U32 R9, RZ, RZ, R212 ;  /* 0x000000ffff097224 */ /* 0x000fca00078e00d4 */
[----:B------:R1:W-:Y:S01]  /*15230*/  LDGSTS.E [R7+0x3400c], desc[UR12][R8.64], P1 ;  /* 0x3400c00008077fae */ /* 0x0003e2000892184c */
[----:B------:R-:W-:Y:S02]  /*15240*/  ISETP.GT.AND P1, PT, R5, 0x4, PT ;  /* 0x000000040500780c */ /* 0x000fe40003f24270 */
[----:B------:R-:W-:Y:S02]  /*15250*/  IADD3 R23, P3, R23, R4, RZ ;  /* 0x0000000417177210 */ /* 0x000fe40007f7e0ff */
[----:B-1----:R-:W-:Y:S02]  /*15260*/  SEL R8, RZ, 0x4, !P1 ;  /* 0x00000004ff087807 */ /* 0x002fe40004800000 */
[----:B------:R-:W-:Y:S02]  /*15270*/  SEL R7, RZ, 0x4, !P2 ;  /* 0x00000004ff077807 */ /* 0x000fe40005000000 */
[----:B------:R-:W-:Y:S02]  /*15280*/  SEL R8, R8, RZ, !P0 ;  /* 0x000000ff08087207 */ /* 0x000fe40004000000 */
[----:B------:R-:W-:-:S02]  /*15290*/  SEL R7, R7, RZ, !P0 ;  /* 0x000000ff07077207 */ /* 0x000fc40004000000 */
[----:B------:R-:W-:Y:S02]  /*152a0*/  ISETP.NE.U32.AND P1, PT, R8, RZ, PT ;  /* 0x000000ff0800720c */ /* 0x000fe40003f25070 */
[----:B------:R-:W-:Y:S01]  /*152b0*/  ISETP.NE.U32.AND P2, PT, R7, RZ, PT ;  /* 0x000000ff0700720c */ /* 0x000fe20003f45070 */
[----:B------:R-:W-:Y:S01]  /*152c0*/  IMAD.X R22, R22, 0x1, R3, P3 ;  /* 0x0000000116167824 */ /* 0x000fe200018e0603 */
[----:B------:R-:W-:Y:S01]  /*152d0*/  LOP3.LUT R7, R6, 0x10, RZ, 0x3c, !PT ;  /* 0x0000001006077812 */ /* 0x000fe200078e3cff */
[----:B------:R-:W-:Y:S02]  /*152e0*/  IMAD.MOV.U32 R8, RZ, RZ, R23 ;  /* 0x000000ffff087224 */ /* 0x000fe400078e0017 */
[----:B------:R-:W-:Y:S02]  /*152f0*/  IMAD.MOV.U32 R9, RZ, RZ, R22 ;  /* 0x000000ffff097224 */ /* 0x000fe400078e0016 */
[----:B------:R-:W-:-:S05]  /*15300*/  IMAD.IADD R7, R7, 0x1, R10 ;  /* 0x0000000107077824 */ /* 0x000fca00078e020a */
[----:B------:R1:W-:Y:S01]  /*15310*/  LDGSTS.E [R7+0x30000], desc[UR12][R8.64], P1 ;  /* 0x3000000008077fae */ /* 0x0003e2000892184c */
[----:B------:R-:W-:Y:S01]  /*15320*/  ISETP.GT.AND P1, PT, R5, 0x6, PT ;  /* 0x000000060500780c */ /* 0x000fe20003f24270 */
[----:B-1----:R-:W-:Y:S02]  /*15330*/  IMAD.MOV.U32 R8, RZ, RZ, R153 ;  /* 0x000000ffff087224 */ /* 0x002fe400078e0099 */
        /* <DEDUP_REMOVED lines=41> */
[----:B------:R-:W-:Y:S02]  /*155d0*/  SEL R8, R8, RZ, !P0 ;  /* 0x000000ff08087207 */ /* 0x000fe40004000000 */
[----:B------:R-:W-:Y:S02]  /*155e0*/  IADD3 R221, P4, R221, R4, RZ ;  /* 0x00000004dddd7210 */ /* 0x000fe40007f9e0ff */
[----:B------:R-:W-:Y:S01]  /*155f0*/  ISETP.NE.U32.AND P1, PT, R8, RZ, PT ;  /* 0x000000ff0800720c */ /* 0x000fe20003f25070 */
[----:B------:R-:W-:Y:S02]  /*15600*/  IMAD.MOV.U32 R8, RZ, RZ, R219 ;  /* 0x000000ffff087224 */ /* 0x000fe400078e00db */
[----:B------:R-:W-:Y:S02]  /*15610*/  IMAD.MOV.U32 R9, RZ, RZ, R218 ;  /* 0x000000ffff097224 */ /* 0x000fe400078e00da */
[----:B------:R-:W-:-:S03]  /*15620*/  IMAD.X R220, R220, 0x1, R3, P4 ;  /* 0x00000001dcdc7824 */ /* 0x000fc600020e0603 */
        /* <DEDUP_REMOVED lines=14> */
[----:B------:R-:W-:Y:S02]  /*15710*/  LOP3.LUT R7, R6, 0x20, RZ, 0x3c, !PT ;  /* 0x0000002006077812 */ /* 0x000fe400078e3cff */
[----:B------:R-:W-:Y:S01]  /*15720*/  IADD3 R161, P4, R161, R4, RZ ;  /* 0x00000004a1a17210 */ /* 0x000fe20007f9e0ff */
[----:B------:R-:W-:Y:S02]  /*15730*/  IMAD.MOV.U32 R8, RZ, RZ, R159 ;  /* 0x000000ffff087224 */ /* 0x000fe400078e009f */
[----:B------:R-:W-:Y:S02]  /*15740*/  IMAD.IADD R7, R7, 0x1, R10 ;  /* 0x0000000107077824 */ /* 0x000fe400078e020a */
[----:B------:R-:W-:-:S02]  /*15750*/  IMAD.MOV.U32 R9, RZ, RZ, R158 ;  /* 0x000000ffff097224 */ /* 0x000fc400078e009e */
[----:B------:R-:W-:-:S03]  /*15760*/  IMAD.X R160, R160, 0x1, R3, P4 ;  /* 0x00000001a0a07824 */ /* 0x000fc600020e0603 */
        /* <DEDUP_REMOVED lines=271> */
[----:B---3--:R-:W-:Y:S02]  /*16860*/  IADD3 R11, P4, R11, R4, RZ ;  /* 0x000000040b0b7210 */ /* 0x008fe40007f9e0ff */
        /* <DEDUP_REMOVED lines=37> */
[----:B------:R-:W-:Y:S01]  /*16ac0*/  STL [R1+0x7a4], R146 ;  /* 0x0007a49201007387 */ /* 0x000fe20000100800 */
[----:B------:R-:W-:Y:S02]  /*16ad0*/  IADD3 R197, P4, R197, R4, RZ ;  /* 0x00000004c5c57210 */ /* 0x000fe40007f9e0ff */
[----:B------:R-:W-:Y:S01]  /*16ae0*/  ISETP.NE.U32.AND P1, PT, R8, RZ, PT ;  /* 0x000000ff0800720c */ /* 0x000fe20003f25070 */
[----:B------:R-:W-:Y:S01]  /*16af0*/  STL [R1+0x7a0], R147 ;  /* 0x0007a09301007387 */ /* 0x000fe20000100800 */
[----:B------:R-:W-:Y:S02]  /*16b00*/  IMAD.MOV.U32 R8, RZ, RZ, R195 ;  /* 0x000000ffff087224 */ /* 0x000fe400078e00c3 */
[----:B------:R-:W-:Y:S01]  /*16b10*/  IMAD.MOV.U32 R9, RZ, RZ, R194 ;  /* 0x000000ffff097224 */ /* 0x000fe200078e00c2 */
[----:B------:R-:W-:Y:S01]  /*16b20*/  STL [R1+0x79c], R148 ;  /* 0x00079c9401007387 */ /* 0x000fe20000100800 */
[----:B------:R-:W-:-:S03]  /*16b30*/  IMAD.X R196, R196, 0x1, R3, P4 ;  /* 0x00000001c4c47824 */ /* 0x000fc600020e0603 */
[----:B------:R-:W-:Y:S04]  /*16b40*/  STL [R1+0x798], R149 ;  /* 0x0007989501007387 */ /* 0x000fe80000100800 */
[----:B------:R-:W-:Y:S04]  /*16b50*/  STL [R1+0x794], R150 ;  /* 0x0007949601007387 */ /* 0x000fe80000100800 */
[----:B------:R1:W-:Y:S04]  /*16b60*/  STL [R1+0x78c], R151 ;  /* 0x00078c9701007387 */ /* 0x0003e80000100800 */
[----:B------:R2:W-:Y:S04]  /*16b70*/  STL [R1+0x200], R11 ;  /* 0x0002000b01007387 */ /* 0x0005e80000100800 */
[----:B------:R3:W-:Y:S04]  /*16b80*/  LDGSTS.E [R7+0x30008], desc[UR12][R8.64], P2 ;  /* 0x3000800008077fae */ /* 0x0007e8000912184c */
[----:B-1----:R-:W4:Y:S04]  /*16b90*/  LDL.LU R151, [R1+0x208] ;  /* 0x0002080001977983 */ /* 0x002f280000300800 */
[----:B------:R-:W4:Y:S01]  /*16ba0*/  LDL.LU R150, [R1+0x20c] ;  /* 0x00020c0001967983 */ /* 0x000f220000300800 */
[----:B---3--:R-:W-:-:S03]  /*16bb0*/  IMAD.MOV.U32 R8, RZ, RZ, R197 ;  /* 0x000000ffff087224 */ /* 0x008fc600078e00c5 */
[----:B------:R-:W3:Y:S01]  /*16bc0*/  LDL.LU R149, [R1+0x210] ;  /* 0x0002100001957983 */ /* 0x000ee20000300800 */
[----:B------:R-:W-:-:S03]  /*16bd0*/  IMAD.MOV.U32 R9, RZ, RZ, R196 ;  /* 0x000000ffff097224 */ /* 0x000fc600078e00c4 */
[----:B------:R-:W3:Y:S04]  /*16be0*/  LDL.LU R148, [R1+0x214] ;  /* 0x0002140001947983 */ /* 0x000ee80000300800 */
[----:B------:R-:W3:Y:S04]  /*16bf0*/  LDL.LU R147, [R1+0x218] ;  /* 0x0002180001937983 */ /* 0x000ee80000300800 */
[----:B------:R-:W3:Y:S04]  /*16c00*/  LDL.LU R146, [R1+0x21c] ;  /* 0x00021c0001927983 */ /* 0x000ee80000300800 */
[----:B--2---:R-:W2:Y:S04]  /*16c10*/  LDL.LU R11, [R1+0x220] ;  /* 0x00022000010b7983 */ /* 0x004ea80000300800 */
[----:B------:R1:W-:Y:S04]  /*16c20*/  LDGSTS.E [R7+0x3000c], desc[UR12][R8.64], P1 ;  /* 0x3000c00008077fae */ /* 0x0003e8000892184c */
[----:B------:R-:W2:Y:S01]  /*16c30*/  LDL.LU R9, [R1+0x204] ;  /* 0x0002040001097983 */ /* 0x000ea20000300800 */
[----:B------:R-:W-:-:S04]  /*16c40*/  ISETP.GT.AND P1, PT, R5, 0x38, PT ;  /* 0x000000380500780c */ /* 0x000fc80003f24270 */
[----:B-1----:R-:W-:Y:S02]  /*16c50*/  SEL R8, RZ, 0x4, !P1 ;  /* 0x00000004ff087807 */ /* 0x002fe40004800000 */
[----:B------:R-:W-:Y:S02]  /*16c60*/  ISETP.GT.AND P1, PT, R5, 0x39, PT ;  /* 0x000000390500780c */ /* 0x000fe40003f24270 */
[----:B------:R-:W-:-:S04]  /*16c70*/  SEL R8, R8, RZ, !P0 ;  /* 0x000000ff08087207 */ /* 0x000fc80004000000 */
[----:B------:R-:W-:Y:S02]  /*16c80*/  ISETP.NE.U32.AND P2, PT, R8, RZ, PT ;  /* 0x000000ff0800720c */ /* 0x000fe40003f45070 */
[----:B------:R-:W-:-:S04]  /*16c90*/  SEL R8, RZ, 0x4, !P1 ;  /* 0x00000004ff087807 */ /* 0x000fc80004800000 */
[----:B------:R-:W-:-:S04]  /*16ca0*/  SEL R8, R8, RZ, !P0 ;  /* 0x000000ff08087207 */ /* 0x000fc80004000000 */
[----:B------:R-:W-:Y:S02]  /*16cb0*/  ISETP.NE.U32.AND P1, PT, R8, RZ, PT ;  /* 0x000000ff0800720c */ /* 0x000fe40003f25070 */
[----:B----4-:R-:W-:-:S05]  /*16cc0*/  IADD3 R151, P3, R151, R4, RZ ;  /* 0x0000000497977210 */ /* 0x010fca0007f7e0ff */
[----:B------:R-:W-:Y:S01]  /*16cd0*/  IMAD.MOV.U32 R8, RZ, RZ, R151 ;  /* 0x000000ffff087224 */ /* 0x000fe200078e0097 */
[----:B---3--:R-:W-:Y:S01]  /*16ce0*/  IADD3 R149, P4, R149, R4, RZ ;  /* 0x0000000495957210 */ /* 0x008fe20007f9e0ff */
[----:B------:R-:W-:Y:S04]  /*16cf0*/  STL [R1+0x208], R151 ;  /* 0x0002089701007387 */ /* 0x000fe80000100800 */
[--C-:B------:R-:W-:Y:S02]  /*16d00*/  IMAD.X R150, R150, 0x1, R3.reuse, P4 ;  /* 0x0000000196967824 */ /* 0x100fe400020e0603 */
[----:B--2---:R-:W-:-:S05]  /*16d10*/  IMAD.X R9, R9, 0x1, R3, P3 ;  /* 0x0000000109097824 */ /* 0x004fca00018e0603 */
[----:B------:R1:W-:Y:S04]  /*16d20*/  STL [R1+0x204], R9 ;  /* 0x0002040901007387 */ /* 0x0003e80000100800 */
[----:B------:R2:W-:Y:S02]  /*16d30*/  LDGSTS.E [R7+0x34000], desc[UR12][R8.64], P2 ;  /* 0x3400000008077fae */ /* 0x0005e4000912184c */
[----:B--2---:R-:W-:Y:S02]  /*16d40*/  IMAD.MOV.U32 R8, RZ, RZ, R149 ;  /* 0x000000ffff087224 */ /* 0x004fe400078e0095 */
[----:B-1----:R-:W-:-:S05]  /*16d50*/  IMAD.MOV.U32 R9, RZ, RZ, R150 ;  /* 0x000000ffff097224 */ /* 0x002fca00078e0096 */
[----:B------:R1:W-:Y:S01]  /*16d60*/  LDGSTS.E [R7+0x34004], desc[UR12][R8.64], P1 ;  /* 0x3400400008077fae */ /* 0x0003e2000892184c */
[----:B------:R-:W-:Y:S02]  /*16d70*/  ISETP.GT.AND P1, PT, R5, 0x3a, PT ;  /* 0x0000003a0500780c */ /* 0x000fe40003f24270 */
[----:B------:R-:W-:Y:S02]  /*16d80*/  IADD3 R147, P3, R147, R4, RZ ;  /* 0x0000000493937210 */ /* 0x000fe40007f7e0ff */
[----:B-1----:R-:W-:Y:S02]  /*16d90*/  SEL R8, RZ, 0x4, !P1 ;  /* 0x00000004ff087807 */ /* 0x002fe40004800000 */
[----:B------:R-:W-:Y:S02]  /*16da0*/  ISETP.GT.AND P1, PT, R5, 0x3b, PT ;  /* 0x0000003b0500780c */ /* 0x000fe40003f24270 */
[----:B------:R-:W-:-:S04]  /*16db0*/  SEL R8, R8, RZ, !P0 ;  /* 0x000000ff08087207 */ /* 0x000fc80004000000 */
[----:B------:R-:W-:Y:S02]  /*16dc0*/  ISETP.NE.U32.AND P2, PT, R8, RZ, PT ;  /* 0x000000ff0800720c */ /* 0x000fe40003f45070 */
[----:B------:R-:W-:Y:S01]  /*16dd0*/  SEL R8, RZ, 0x4, !P1 ;  /* 0x00000004ff087807 */ /* 0x000fe20004800000 */
[--C-:B------:R-:W-:Y:S01]  /*16de0*/  IMAD.X R148, R148, 0x1, R3.reuse, P3 ;  /* 0x0000000194947824 */ /* 0x100fe200018e0603 */
[----:B------:R-:W-:Y:S02]  /*16df0*/  IADD3 R11, P4, R11, R4, RZ ;  /* 0x000000040b0b7210 */ /* 0x000fe40007f9e0ff */
[----:B------:R-:W-:Y:S01]  /*16e00*/  SEL R8, R8, RZ, !P0 ;  /* 0x000000ff08087207 */ /* 0x000fe20004000000 */
[----:B------:R-:W-:Y:S01]  /*16e10*/  STL [R1+0x210], R149 ;  /* 0x0002109501007387 */ /* 0x000fe20000100800 */
[----:B------:R-:W-:Y:S02]  /*16e20*/  IMAD.MOV.U32 R9, RZ, RZ, R148 ;  /* 0x000000ffff097224 */ /* 0x000fe400078e0094 */
[----:B------:R-:W-:Y:S01]  /*16e30*/  ISETP.NE.U32.AND P1, PT, R8, RZ, PT ;  /* 0x000000ff0800720c */ /* 0x000fe20003f25070 */
[----:B------:R-:W-:Y:S01]  /*16e40*/  IMAD.X R146, R146, 0x1, R3, P4 ;  /* 0x0000000192927824 */ /* 0x000fe200020e0603 */
[----:B------:R-:W-:Y:S01]  /*16e50*/  STL [R1+0x20c], R150 ;  /* 0x00020c9601007387 */ /* 0x000fe20000100800 */
[----:B------:R-:W-:-:S03]  /*16e60*/  IMAD.MOV.U32 R8, RZ, RZ, R147 ;  /* 0x000000ffff087224 */ /* 0x000fc600078e0093 */
[----:B------:R1:W-:Y:S04]  /*16e70*/  STL [R1+0x218], R147 ;  /* 0x0002189301007387 */ /* 0x0003e80000100800 */
[----:B------:R-:W-:Y:S04]  /*16e80*/  STL [R1+0x214], R148 ;  /* 0x0002149401007387 */ /* 0x000fe80000100800 */
[----:B------:R-:W-:Y:S04]  /*16e90*/  STL [R1+0x220], R11 ;  /* 0x0002200b01007387 */ /* 0x000fe80000100800 */
[----:B------:R2:W-:Y:S04]  /*16ea0*/  LDGSTS.E [R7+0x34008], desc[UR12][R8.64], P2 ;  /* 0x3400800008077fae */ /* 0x0005e8000912184c */
[----:B------:R3:W-:Y:S04]  /*16eb0*/  STL [R1+0x21c], R146 ;  /* 0x00021c9201007387 */ /* 0x0007e80000100800 */
[----:B-1----:R-:W4:Y:S01]  /*16ec0*/  LDL.LU R147, [R1+0x224] ;  /* 0x0002240001937983 */ /* 0x002f220000300800 */
[----:B--2---:R-:W-:-:S03]  /*16ed0*/  IMAD.MOV.U32 R9, RZ, RZ, R146 ;  /* 0x000000ffff097224 */ /* 0x004fc600078e0092 */
[----:B---3--:R-:W2:Y:S01]  /*16ee0*/  LDL.LU R146, [R1+0x228] ;  /* 0x0002280001927983 */ /* 0x008ea20000300800 */
[----:B------:R-:W-:-:S03]  /*16ef0*/  IMAD.MOV.U32 R8, RZ, RZ, R11 ;  /* 0x000000ffff087224 */ /* 0x000fc600078e000b */
[----:B------:R-:W3:Y:S04]  /*16f00*/  LDL.LU R148, [R1+0x22c] ;  /* 0x00022c0001947983 */ /* 0x000ee80000300800 */
[----:B------:R-:W3:Y:S01]  /*16f10*/  LDL.LU R11, [R1+0x230] ;  /* 0x00023000010b7983 */ /* 0x000ee20000300800 */
[----:B------:R-:W-:-:S03]  /*16f20*/  ISETP.GT.AND P2, PT, R5, 0x1d, PT ;  /* 0x0000001d0500780c */ /* 0x000fc60003f44270 */
        /* <DEDUP_REMOVED lines=46> */
[----:B--2---:R-:W-:-:S05]  /*17210*/  IADD3 R146, P3, R146, R4, RZ ;  /* 0x0000000492927210 */ /* 0x004fca0007f7e0ff */
[----:B----4-:R-:W-:Y:S01]  /*17220*/  IMAD.X R147, R147, 0x1, R3, P3 ;  /* 0x0000000193937824 */ /* 0x010fe200018e0603 */
[----:B---3--:R-:W-:Y:S01]  /*17230*/  IADD3 R11, P4, R11, R4, RZ ;  /* 0x000000040b0b7210 */ /* 0x008fe20007f9e0ff */
[----:B------:R-:W-:Y:S02]  /*17240*/  STL [R1+0x228], R146 ;  /* 0x0002289201007387 */ /* 0x000fe40000100800 */
[----:B------:R-:W-:Y:S02]  /*17250*/  IMAD.MOV.U32 R9, RZ, RZ, R147 ;  /* 0x000000ffff097224 */ /* 0x000fe400078e0093 */
[----:B------:R-:W-:Y:S01]  /*17260*/  IMAD.X R148, R148, 0x1, R3, P4 ;  /* 0x0000000194947824 */ /* 0x000fe200020e0603 */
[----:B------:R1:W-:Y:S01]  /*17270*/  STL [R1+0x224], R147 ;  /* 0x0002249301007387 */ /* 0x0003e20000100800 */
[----:B------:R-:W-:-:S03]  /*17280*/  IMAD.MOV.U32 R8, RZ, RZ, R146 ;  /* 0x000000ffff087224 */ /* 0x000fc600078e0092 */
[----:B------:R-:W-:Y:S04]  /*17290*/  STL [R1+0x230], R11 ;  /* 0x0002300b01007387 */ /* 0x000fe80000100800 */
[----:B------:R2:W-:Y:S04]  /*172a0*/  LDGSTS.E [R7+0x34000], desc[UR12][R8.64], P2 ;  /* 0x3400000008077fae */ /* 0x0005e8000912184c */
[----:B-1----:R-:W3:Y:S04]  /*172b0*/  LDL.LU R147, [R1+0x238] ;  /* 0x0002380001937983 */ /* 0x002ee80000300800 */
[----:B------:R1:W-:Y:S04]  /*172c0*/  STL [R1+0x22c], R148 ;  /* 0x00022c9401007387 */ /* 0x0003e80000100800 */
[----:B------:R-:W4:Y:S01]  /*172d0*/  LDL.LU R146, [R1+0x240] ;  /* 0x0002400001927983 */ /* 0x000f220000300800 */
[----:B--2---:R-:W-:-:S03]  /*172e0*/  IMAD.MOV.U32 R9, RZ, RZ, R148 ;  /* 0x000000ffff097224 */ /* 0x004fc600078e0094 */
[----:B------:R-:W2:Y:S04]  /*172f0*/  LDL.LU R149, [R1+0x234] ;  /* 0x0002340001957983 */ /* 0x000ea80000300800 */
[----:B-1----:R-:W2:Y:S01]  /*17300*/  LDL.LU R148, [R1+0x23c] ;  /* 0x00023c0001947983 */ /* 0x002ea20000300800 */
[----:B------:R-:W-:Y:S02]  /*17310*/  IMAD.MOV.U32 R8, RZ, RZ, R11 ;  /* 0x000000ffff087224 */ /* 0x000fe400078e000b */
[----:B------:R-:W1:Y:S01]  /*17320*/  S2R R11, SR_TID.X ;  /* 0x00000000000b7919 */ /* 0x000e620000002100 */
[----:B------:R-:W2:Y:S04]  /*17330*/  LDL.LU R10, [R1+0x248] ;  /* 0x00024800010a7983 */ /* 0x000ea80000300800 */
[----:B------:R1:W-:Y:S02]  /*17340*/  LDGSTS.E [R7+0x34004], desc[UR12][R8.64], P1 ;  /* 0x3400400008077fae */ /* 0x0003e4000892184c */
[----:B-1----:R-:W-:-:S02]  /*17350*/  LOP3.LUT R8, R11, 0x3f, RZ, 0xc0, !PT ;  /* 0x0000003f0b087812 */ /* 0x002fc400078ec0ff */
[----:B------:R-:W2:Y:S02]  /*17360*/  LDL.LU R11, [R1+0x268] ;  /* 0x00026800010b7983 */ /* 0x000ea40000300800 */
[----:B------:R-:W-:Y:S02]  /*17370*/  ISETP.GE.AND P1, PT, R8, R5, PT ;  /* 0x000000050800720c */ /* 0x000fe40003f26270 */
[-C--:B---3--:R-:W-:Y:S02]  /*17380*/  IADD3 R147, P4, R147, R4.reuse, RZ ;  /* 0x0000000493937210 */ /* 0x088fe40007f9e0ff */
[----:B----4-:R-:W-:-:S03]  /*17390*/  IADD3 R146, P5, R146, R4, RZ ;  /* 0x0000000492927210 */ /* 0x010fc60007fbe0ff */
[--C-:B--2---:R-:W-:Y:S01]  /*173a0*/  IMAD.X R149, R149, 0x1, R3.reuse, P4 ;  /* 0x0000000195957824 */ /* 0x104fe200020e0603 */
[----:B------:R1:W-:Y:S01]  /*173b0*/  STL [R1+0x238], R147 ;  /* 0x0002389301007387 */ /* 0x0003e20000100800 */
[----:B------:R-:W-:-:S03]  /*173c0*/  IMAD.X R148, R148, 0x1, R3, P5 ;  /* 0x0000000194947824 */ /* 0x000fc600028e0603 */
[----:B------:R2:W-:Y:S01]  /*173d0*/  STL [R1+0x234], R149 ;  /* 0x0002349501007387 */ /* 0x0005e20000100800 */
[----:B------:R-:W-:-:S03]  /*173e0*/  IMAD.MOV.U32 R8, RZ, RZ, R147 ;  /* 0x000000ffff087224 */ /* 0x000fc600078e0093 */
[----:B------:R3:W-:Y:S04]  /*173f0*/  STL [R1+0x240], R146 ;  /* 0x0002409201007387 */ /* 0x0007e80000100800 */
[----:B-1----:R-:W4:Y:S04]  /*17400*/  LDL.LU R147, [R1+0x244] ;  /* 0x0002440001937983 */ /* 0x002f280000300800 */
[----:B------:R1:W-:Y:S04]  /*17410*/  STL [R1+0x23c], R148 ;  /* 0x00023c9401007387 */ /* 0x0003e80000100800 */
[----:B------:R-:W4:Y:S01]  /*17420*/  LDL.LU R150, [R1+0x264] ;  /* 0x0002640001967983 */ /* 0x000f220000300800 */
[C---:B------:R-:W-:Y:S01]  /*17430*/  ISETP.GT.AND P2, PT, R5.reuse, 0x3e, PT ;  /* 0x0000003e0500780c */ /* 0x040fe20003f44270 */
[----:B------:R-:W3:Y:S01]  /*17440*/  S2R R151, SR_CgaCtaId ;  /* 0x0000000000977919 */ /* 0x000ee20000008800 */
[----:B------:R-:W-:-:S02]  /*17450*/  ISETP.GT.AND P3, PT, R5, 0x3f, PT ;  /* 0x0000003f0500780c */ /* 0x000fc40003f64270 */
[----:B------:R-:W-:-:S04]  /*17460*/  SEL R5, RZ, 0x4, !P2 ;  /* 0x00000004ff057807 */ /* 0x000fc80005000000 */
[----:B------:R-:W-:-:S04]  /*17470*/  SEL R5, R5, RZ, !P0 ;  /* 0x000000ff05057207 */ /* 0x000fc80004000000 */
[----:B------:R-:W-:Y:S02]  /*17480*/  ISETP.NE.U32.AND P2, PT, R5, RZ, PT ;  /* 0x000000ff0500720c */ /* 0x000fe40003f45070 */
[----:B------:R-:W-:-:S04]  /*17490*/  SEL R5, RZ, 0x4, !P3 ;  /* 0x00000004ff057807 */ /* 0x000fc80005800000 */
[----:B------:R-:W-:Y:S01]  /*174a0*/  SEL R5, R5, RZ, !P0 ;  /* 0x000000ff05057207 */ /* 0x000fe20004000000 */
[----:B------:R-:W-:-:S03]  /*174b0*/  IMAD.MOV.U32 R9, RZ, RZ, R149 ;  /* 0x000000ffff097224 */ /* 0x000fc600078e0095 */
[----:B------:R-:W-:Y:S02]  /*174c0*/  ISETP.NE.U32.AND P3, PT, R5, RZ, PT ;  /* 0x000000ff0500720c */ /* 0x000fe40003f65070 */
[----:B--2---:R-:W-:Y:S01]  /*174d0*/  MOV R149, 0x400 ;  /* 0x0000040000957802 */ /* 0x004fe20000000f00 */
[----:B------:R2:W-:Y:S01]  /*174e0*/  LDGSTS.E [R7+0x34008], desc[UR12][R8.64], P2 ;  /* 0x3400800008077fae */ /* 0x0005e2000912184c */
[----:B------:R-:W-:Y:S02]  /*174f0*/  SEL R5, RZ, 0x4, P1 ;  /* 0x00000004ff057807 */ /* 0x000fe40000800000 */
[----:B------:R-:W-:Y:S02]  /*17500*/  IADD3 R10, P1, R10, R2, RZ ;  /* 0x000000020a0a7210 */ /* 0x000fe40007f3e0ff */
[----:B---3--:R-:W-:Y:S01]  /*17510*/  LEA R149, R151, R149, 0x18 ;  /* 0x0000009597957211 */ /* 0x008fe200078ec0ff */
[----:B--2---:R-:W-:Y:S02]  /*17520*/  IMAD.MOV.U32 R8, RZ, RZ, R146 ;  /* 0x000000ffff087224 */ /* 0x004fe400078e0092 */
[----:B------:R-:W-:Y:S01]  /*17530*/  IMAD.MOV.U32 R9, RZ, RZ, R148 ;  /* 0x000000ffff097224 */ /* 0x000fe200078e0094 */
[----:B------:R-:W2:Y:S04]  /*17540*/  LDL.LU R146, [R1+0x288] ;  /* 0x0002880001927983 */ /* 0x000ea80000300800 */
[----:B------:R3:W-:Y:S04]  /*17550*/  LDGSTS.E [R7+0x3400c], desc[UR12][R8.64], P3 ;  /* 0x3400c00008077fae */ /* 0x0007e8000992184c */
[----:B-1----:R-:W2:Y:S01]  /*17560*/  LDL.LU R148, [R1+0x2a8] ;  /* 0x0002a80001947983 */ /* 0x002ea20000300800 */
[----:B------:R-:W-:-:S02]  /*17570*/  SEL R5, R5, RZ, !P0 ;  /* 0x000000ff05057207 */ /* 0x000fc40004000000 */
[----:B------:R-:W-:Y:S01]  /*17580*/  IADD3 R11, P2, R11, R2, RZ ;  /* 0x000000020b0b7210 */ /* 0x000fe20007f5e0ff */
[----:B------:R-:W0:Y:S01]  /*17590*/  LDGDEPBAR ;  /* 0x00000000000079af */ /* 0x000e220000000000 */
[----:B---3--:R-:W-:-:S03]  /*175a0*/  IMAD R7, R13, 0x10000, R149 ;  /* 0x000100000d077824 */ /* 0x008fc600078e0295 */
[----:B------:R-:W3:Y:S04]  /*175b0*/  LDL.LU R149, [R1+0x284] ;  /* 0x0002840001957983 */ /* 0x000ee80000300800 */
[----:B------:R1:W-:Y:S01]  /*175c0*/  STL [R1+0x248], R10 ;  /* 0x0002480a01007387 */ /* 0x0003e20000100800 */
[----:B------:R-:W-:-:S03]  /*175d0*/  ISETP.NE.U32.AND P0, PT, R5, RZ, PT ;  /* 0x000000ff0500720c */ /* 0x000fc60003f05070 */
[----:B------:R-:W3:Y:S01]  /*175e0*/  LDL.LU R151, [R1+0x2a4] ;  /* 0x0002a40001977983 */ /* 0x000ee20000300800 */
[----:B------:R-:W-:Y:S02]  /*175f0*/  IMAD.IADD R5, R12, 0x1, R7 ;  /* 0x000000010c057824 */ /* 0x000fe400078e0207 */
[----:B------:R-:W-:Y:S01]  /*17600*/  IMAD.MOV.U32 R8, RZ, RZ, R10 ;  /* 0x000000ffff087224 */ /* 0x000fe200078e000a */
[----:B------:R-:W-:Y:S01]  /*17610*/  STL [R1+0x268], R11 ;  /* 0x0002680b01007387 */ /* 0x000fe20000100800 */
[----:B----4-:R-:W-:-:S04]  /*17620*/  IMAD.X R147, R147, 0x1, R0, P1 ;  /* 0x0000000193937824 */ /* 0x010fc800008e0600 */
[----:B------:R-:W-:Y:S02]  /*17630*/  IMAD.MOV.U32 R9, RZ, RZ, R147 ;  /* 0x000000ffff097224 */ /* 0x000fe400078e0093 */
[----:B------:R-:W-:Y:S01]  /*17640*/  IMAD.X R150, R150, 0x1, R0, P2 ;  /* 0x0000000196967824 */ /* 0x000fe200010e0600 */
[----:B------:R4:W-:Y:S04]  /*17650*/  STL [R1+0x244], R147 ;  /* 0x0002449301007387 */ /* 0x0009e80000100800 */
[----:B------:R4:W-:Y:S04]  /*17660*/  STL [R1+0x264], R150 ;  /* 0x0002649601007387 */ /* 0x0009e80000100800 */
[----:B-1----:R-:W3:Y:S04]  /*17670*/  LDL.LU R10, [R1+0x2c8] ;  /* 0x0002c800010a7983 */ /* 0x002ee80000300800 */
[----:B------:R1:W-:Y:S04]  /*17680*/  LDGSTS.E [R5], desc[UR12][R8.64], P0 ;  /* 0x0000000008057fae */ /* 0x0003e8000812184c */
[----:B----4-:R-:W4:Y:S01]  /*17690*/  LDL.LU R147, [R1+0x2e8] ;  /* 0x0002e80001937983 */ /* 0x010f220000300800 */
[----:B-1----:R-:W-:-:S03]  /*176a0*/  IMAD.MOV.U32 R8, RZ, RZ, R11 ;  /* 0x000000ffff087224 */ /* 0x002fc600078e000b */
[----:B------:R-:W4:Y:S01]  /*176b0*/  LDL.LU R11, [R1+0x2c4] ;  /* 0x0002c400010b7983 */ /* 0x000f220000300800 */
[----:B------:R-:W-:-:S03]  /*176c0*/  IMAD.MOV.U32 R9, RZ, RZ, R150 ;  /* 0x000000ffff097224 */ /* 0x000fc600078e0096 */
[----:B------:R-:W4:Y:S04]  /*176d0*/  LDL.LU R150, [R1+0x2e4] ;  /* 0x0002e40001967983 */ /* 0x000f280000300800 */
[----:B------:R1:W-:Y:S01]  /*176e0*/  LDGSTS.E [R5+0x400], desc[UR12][R8.64], P0 ;  /* 0x0040000008057fae */ /* 0x0003e2000812184c */
[-C--:B--2---:R-:W-:Y:S02]  /*176f0*/  IADD3 R146, P1, R146, R2.reuse, RZ ;  /* 0x0000000292927210 */ /* 0x084fe40007f3e0ff */
[----:B------:R-:W-:-:S03]  /*17700*/  IADD3 R148, P2, R148, R2, RZ ;  /* 0x0000000294947210 */ /* 0x000fc60007f5e0ff */
[----:B------:R2:W-:Y:S01]  /*17710*/  STL [R1+0x288], R146 ;  /* 0x0002889201007387 */ /* 0x0005e20000100800 */
[----:B-1----:R-:W-:Y:S02]  /*17720*/  IMAD.MOV.U32 R8, RZ, RZ, R146 ;  /* 0x000000ffff087224 */ /* 0x002fe400078e0092 */
[----:B---3--:R-:W-:-:S04]  /*17730*/  IMAD.X R149, R149, 0x1, R0, P1 ;  /* 0x0000000195957824 */ /* 0x008fc800008e0600 */
[----:B------:R-:W-:Y:S01]  /*17740*/  IMAD.MOV.U32 R9, RZ, RZ, R149 ;  /* 0x000000ffff097224 */ /* 0x000fe200078e0095 */
[----:B------:R1:W-:Y:S01]  /*17750*/  STL [R1+0x284], R149 ;  /* 0x0002849501007387 */ /* 0x0003e20000100800 */
[----:B------:R-:W-:-:S03]  /*17760*/  IMAD.X R151, R151, 0x1, R0, P2 ;  /* 0x0000000197977824 */ /* 0x000fc600010e0600 */
[----:B------:R3:W-:Y:S04]  /*17770*/  STL [R1+0x2a8], R148 ;  /* 0x0002a89401007387 */ /* 0x0007e80000100800 */
[----:B--2---:R-:W2:Y:S04]  /*17780*/  LDL.LU R146, [R1+0x308] ;  /* 0x0003080001927983 */ /* 0x004ea80000300800 */
[----:B------:R3:W-:Y:S04]  /*17790*/  STL [R1+0x2a4], R151 ;  /* 0x0002a49701007387 */ /* 0x0007e80000100800 */
[----:B------:R3:W-:Y:S04]  /*177a0*/  LDGSTS.E [R5+0x800], desc[UR12][R8.64], P0 ;  /* 0x0080000008057fae */ /* 0x0007e8000812184c */
[----:B-1----:R-:W2:Y:S01]  /*177b0*/  LDL.LU R149, [R1+0x328] ;  /* 0x0003280001957983 */ /* 0x002ea20000300800 */
[----:B---3--:R-:W-:-:S03]  /*177c0*/  IMAD.MOV.U32 R8, RZ, RZ, R148 ;  /* 0x000000ffff087224 */ /* 0x008fc600078e0094 */
[----:B------:R-:W3:Y:S01]  /*177d0*/  LDL.LU R148, [R1+0x304] ;  /* 0x0003040001947983 */ /* 0x000ee20000300800 */
[----:B------:R-:W-:-:S03]  /*177e0*/  IMAD.MOV.U32 R9, RZ, RZ, R151 ;  /* 0x000000ffff097224 */ /* 0x000fc600078e0097 */
[----:B------:R-:W3:Y:S04]  /*177f0*/  LDL.LU R151, [R1+0x324] ;  /* 0x0003240001977983 */ /* 0x000ee80000300800 */
[----:B------:R1:W-:Y:S01]  /*17800*/  LDGSTS.E [R5+0xc00], desc[UR12][R8.64], P0 ;  /* 0x00c0000008057fae */ /* 0x0003e2000812184c */
[-C--:B------:R-:W-:Y:S02]  /*17810*/  IADD3 R10, P1, R10, R2.reuse, RZ ;  /* 0x000000020a0a7210 */ /* 0x080fe40007f3e0ff */
[----:B----4-:R-:W-:-:S03]  /*17820*/  IADD3 R147, P2, R147, R2, RZ ;  /* 0x0000000293937210 */ /* 0x010fc60007f5e0ff */
[----:B------:R4:W-:Y:S01]  /*17830*/  STL [R1+0x2c8], R10 ;  /* 0x0002c80a01007387 */ /* 0x0009e20000100800 */
[----:B-1----:R-:W-:Y:S02]  /*17840*/  IMAD.MOV.U32 R8, RZ, RZ, R10 ;  /* 0x000000ffff087224 */ /* 0x002fe400078e000a */
[--C-:B------:R-:W-:Y:S02]  /*17850*/  IMAD.X R11, R11, 0x1, R0.reuse, P1 ;  /* 0x000000010b0b7824 */ /* 0x100fe400008e0600 */
[----:B------:R-:W-:-:S03]  /*17860*/  IMAD.X R150, R150, 0x1, R0, P2 ;  /* 0x0000000196967824 */ /* 0x000fc600010e0600 */
[----:B------:R1:W-:Y:S01]  /*17870*/  STL [R1+0x2c4], R11 ;  /* 0x0002c40b01007387 */ /* 0x0003e20000100800 */
[----:B------:R-:W-:-:S03]  /*17880*/  IMAD.MOV.U32 R9, RZ, RZ, R11 ;  /* 0x000000ffff097224 */ /* 0x000fc600078e000b */
[----:B------:R1:W-:Y:S04]  /*17890*/  STL [R1+0x2e8], R147 ;  /* 0x0002e89301007387 */ /* 0x0003e80000100800 */
[----:B----4-:R-:W4:Y:S04]  /*178a0*/  LDL.LU R10, [R1+0x348] ;  /* 0x00034800010a7983 */ /* 0x010f280000300800 */
[----:B------:R1:W-:Y:S04]  /*178b0*/  STL [R1+0x2e4], R150 ;  /* 0x0002e49601007387 */ /* 0x0003e80000100800 */
[----:B------:R1:W-:Y:S04]  /*178c0*/  LDGSTS.E [R5+0x1000], desc[UR12][R8.64], P0 ;  /* 0x0100000008057fae */ /* 0x0003e8000812184c */
[----:B-1----:R-:W4:Y:S01]  /*178d0*/  LDL.LU R11, [R1+0x368] ;  /* 0x00036800010b7983 */ /* 0x002f220000300800 */
[----:B------:R-:W-:-:S03]  /*178e0*/  IMAD.MOV.U32 R8, RZ, RZ, R147 ;  /* 0x000000ffff087224 */ /* 0x000fc600078e0093 */
[----:B------:R-:W4:Y:S01]  /*178f0*/  LDL.LU R147, [R1+0x344] ;  /* 0x0003440001937983 */ /* 0x000f220000300800 */
[----:B------:R-:W-:-:S03]  /*17900*/  IMAD.MOV.U32 R9, RZ, RZ, R150 ;  /* 0x000000ffff097224 */ /* 0x000fc600078e0096 */
[----:B------:R-:W4:Y:S04]  /*17910*/  LDL.LU R150, [R1+0x364] ;  /* 0x0003640001967983 */ /* 0x000f280000300800 */
[----:B------:R1:W-:Y:S01]  /*17920*/  LDGSTS.E [R5+0x1400], desc[UR12][R8.64], P0 ;  /* 0x0140000008057fae */ /* 0x0003e2000812184c */
[----:B--2---:R-:W-:-:S05]  /*17930*/  IADD3 R146, P1, R146, R2, RZ ;  /* 0x0000000292927210 */ /* 0x004fca0007f3e0ff */
[----:B------:R2:W-:Y:S01]  /*17940*/  STL [R1+0x308], R146 ;  /* 0x0003089201007387 */ /* 0x0005e20000100800 */
[----:B------:R-:W-:Y:S01]  /*17950*/  IADD3 R149, P2, R149, R2, RZ ;  /* 0x0000000295957210 */ /* 0x000fe20007f5e0ff */
[----:B-1----:R-:W-:Y:S02]  /*17960*/  IMAD.MOV.U32 R8, RZ, RZ, R146 ;  /* 0x000000ffff087224 */ /* 0x002fe400078e0092 */
[--C-:B---3--:R-:W-:Y:S02]  /*17970*/  IMAD.X R148, R148, 0x1, R0.reuse, P1 ;  /* 0x0000000194947824 */ /* 0x108fe400008e0600 */
[----:B------:R-:W-:-:S03]  /*17980*/  IMAD.X R151, R151, 0x1, R0, P2 ;  /* 0x0000000197977824 */ /* 0x000fc600010e0600 */
[----:B------:R1:W-:Y:S01]  /*17990*/  STL [R1+0x304], R148 ;  /* 0x0003049401007387 */ /* 0x0003e20000100800 */
[----:B------:R-:W-:-:S03]  /*179a0*/  IMAD.MOV.U32 R9, RZ, RZ, R148 ;  /* 0x000000ffff097224 */ /* 0x000fc600078e0094 */
        /* <DEDUP_REMOVED lines=10> */
[----:B----4-:R-:W-:-:S05]  /*17a50*/  IADD3 R10, P1, R10, R2, RZ ;  /* 0x000000020a0a7210 */ /* 0x010fca0007f3e0ff */
[----:B------:R4:W-:Y:S01]  /*17a60*/  STL [R1+0x348], R10 ;  /* 0x0003480a01007387 */ /* 0x0009e20000100800 */
[----:B-1----:R-:W-:Y:S01]  /*17a70*/  IMAD.MOV.U32 R8, RZ, RZ, R10 ;  /* 0x000000ffff087224 */ /* 0x002fe200078e000a */
[----:B------:R-:W-:Y:S01]  /*17a80*/  IADD3 R11, P2, R11, R2, RZ ;  /* 0x000000020b0b7210 */ /* 0x000fe20007f5e0ff */
[----:B------:R-:W-:-:S04]  /*17a90*/  IMAD.X R147, R147, 0x1, R0, P1 ;  /* 0x0000000193937824 */ /* 0x000fc800008e0600 */
[----:B------:R-:W-:Y:S01]  /*17aa0*/  IMAD.X R150, R150, 0x1, R0, P2 ;  /* 0x0000000196967824 */ /* 0x000fe200010e0600 */
        /* <DEDUP_REMOVED lines=157> */
[----:B------:R-:W-:Y:S01]  /*18480*/  STL [R1+0x588], R146 ;  /* 0x0005889201007387 */ /* 0x000fe20000100800 */
[----:B------:R-:W-:Y:S01]  /*18490*/  IADD3 R148, P2, R148, R2, RZ ;  /* 0x0000000294947210 */ /* 0x000fe20007f5e0ff */
[----:B-1----:R-:W-:Y:S02]  /*184a0*/  IMAD.MOV.U32 R8, RZ, RZ, R146 ;  /* 0x000000ffff087224 */ /* 0x002fe400078e0092 */
[--C-:B---3--:R-:W-:Y:S02]  /*184b0*/  IMAD.X R149, R149, 0x1, R0.reuse, P1 ;  /* 0x0000000195957824 */ /* 0x108fe400008e0600 */
[----:B------:R-:W-:-:S03]  /*184c0*/  IMAD.X R151, R151, 0x1, R0, P2 ;  /* 0x0000000197977824 */ /* 0x000fc600010e0600 */
[----:B------:R1:W-:Y:S01]  /*184d0*/  STL [R1+0x584], R149 ;  /* 0x0005849501007387 */ /* 0x0003e20000100800 */
[----:B------:R-:W-:-:S03]  /*184e0*/  IMAD.MOV.U32 R9, RZ, RZ, R149 ;  /* 0x000000ffff097224 */ /* 0x000fc600078e0095 */
[----:B------:R-:W-:Y:S04]  /*184f0*/  STL [R1+0x5a8], R148 ;  /* 0x0005a89401007387 */ /* 0x000fe80000100800 */
[----:B------:R2:W-:Y:S04]  /*18500*/  LDGSTS.E [R5+0x6800], desc[UR12][R8.64], P0 ;  /* 0x0680000008057fae */ /* 0x0005e8000812184c */
[----:B-1----:R-:W3:Y:S04]  /*18510*/  LDL.LU R149, [R1+0x608] ;  /* 0x0006080001957983 */ /* 0x002ee80000300800 */
[----:B------:R1:W-:Y:S04]  /*18520*/  STL [R1+0x5a4], R151 ;  /* 0x0005a49701007387 */ /* 0x0003e80000100800 */
[----:B------:R-:W3:Y:S01]  /*18530*/  LDL.LU R146, [R1+0x628] ;  /* 0x0006280001927983 */ /* 0x000ee20000300800 */
[----:B--2---:R-:W-:-:S02]  /*18540*/  IMAD.MOV.U32 R9, RZ, RZ, R151 ;  /* 0x000000ffff097224 */ /* 0x004fc400078e0097 */
[----:B------:R-:W-:Y:S01]  /*18550*/  IMAD.MOV.U32 R8, RZ, RZ, R148 ;  /* 0x000000ffff087224 */ /* 0x000fe200078e0094 */
[----:B-1----:R-:W2:Y:S04]  /*18560*/  LDL.LU R151, [R1+0x604] ;  /* 0x0006040001977983 */ /* 0x002ea80000300800 */
[----:B------:R-:W2:Y:S04]  /*18570*/  LDL.LU R148, [R1+0x624] ;  /* 0x0006240001947983 */ /* 0x000ea80000300800 */
        /* <DEDUP_REMOVED lines=19> */
[-C--:B---3--:R-:W-:Y:S02]  /*186b0*/  IADD3 R149, P1, R149, R2.reuse, RZ ;  /* 0x0000000295957210 */ /* 0x088fe40007f3e0ff */
[----:B------:R-:W-:-:S03]  /*186c0*/  IADD3 R146, P2, R146, R2, RZ ;  /* 0x0000000292927210 */ /* 0x000fc60007f5e0ff */
[----:B-1----:R-:W-:Y:S02]  /*186d0*/  IMAD.MOV.U32 R8, RZ, RZ, R149 ;  /* 0x000000ffff087224 */ /* 0x002fe400078e0095 */
[--C-:B--2---:R-:W-:Y:S01]  /*186e0*/  IMAD.X R151, R151, 0x1, R0.reuse, P1 ;  /* 0x0000000197977824 */ /* 0x104fe200008e0600 */
[----:B------:R1:W-:Y:S01]  /*186f0*/  STL [R1+0x608], R149 ;  /* 0x0006089501007387 */ /* 0x0003e20000100800 */
[----:B------:R-:W-:Y:S02]  /*18700*/  IMAD.X R148, R148, 0x1, R0, P2 ;  /* 0x0000000194947824 */ /* 0x000fe400010e0600 */
[----:B------:R-:W-:Y:S01]  /*18710*/  IMAD.MOV.U32 R9, RZ, RZ, R151 ;  /* 0x000000ffff097224 */ /* 0x000fe200078e0097 */
[----:B------:R-:W-:Y:S04]  /*18720*/  STL [R1+0x604], R151 ;  /* 0x0006049701007387 */ /* 0x000fe80000100800 */
[----:B------:R2:W-:Y:S04]  /*18730*/  STL [R1+0x628], R146 ;  /* 0x0006289201007387 */ /* 0x0005e80000100800 */
[----:B------:R3:W-:Y:S04]  /*18740*/  LDGSTS.E [R5+0x7800], desc[UR12][R8.64], P0 ;  /* 0x0780000008057fae */ /* 0x0007e8000812184c */
[----:B------:R2:W-:Y:S04]  /*18750*/  STL [R1+0x624], R148 ;  /* 0x0006249401007387 */ /* 0x0005e80000100800 */
[----:B-1----:R-:W4:Y:S01]  /*18760*/  LDL.LU R149, [R1+0x28c] ;  /* 0x00028c0001957983 */ /* 0x002f220000300800 */
[----:B---3--:R-:W-:-:S03]  /*18770*/  IMAD.MOV.U32 R8, RZ, RZ, R146 ;  /* 0x000000ffff087224 */ /* 0x008fc600078e0092 */
[----:B--2---:R-:W2:Y:S01]  /*18780*/  LDL.LU R146, [R1+0x290] ;  /* 0x0002900001927983 */ /* 0x004ea20000300800 */
[----:B------:R-:W-:-:S03]  /*18790*/  IMAD.MOV.U32 R9, RZ, RZ, R148 ;  /* 0x000000ffff097224 */ /* 0x000fc600078e0094 */
[----:B------:R-:W3:Y:S04]  /*187a0*/  LDL.LU R151, [R1+0x2ac] ;  /* 0x0002ac0001977983 */ /* 0x000ee80000300800 */
[----:B------:R-:W3:Y:S04]  /*187b0*/  LDL.LU R148, [R1+0x2b0] ;  /* 0x0002b00001947983 */ /* 0x000ee80000300800 */
[----:B------:R1:W-:Y:S02]  /*187c0*/  LDGSTS.E [R5+0x7c00], desc[UR12][R8.64], P0 ;  /* 0x07c0000008057fae */ /* 0x0003e4000812184c */
[----:B-1----:R-:W-:-:S05]  /*187d0*/  LOP3.LUT R5, R12, 0x20, RZ, 0x3c, !PT ;  /* 0x000000200c057812 */ /* 0x002fca00078e3cff */
[----:B------:R-:W-:Y:S01]  /*187e0*/  IMAD.IADD R5, R5, 0x1, R7 ;  /* 0x0000000105057824 */ /* 0x000fe200078e0207 */
[----:B----4-:R-:W-:-:S05]  /*187f0*/  IADD3 R10, P1, R10, R2, RZ ;  /* 0x000000020a0a7210 */ /* 0x010fca0007f3e0ff */
[----:B------:R1:W-:Y:S01]  /*18800*/  STL [R1+0x250], R10 ;  /* 0x0002500a01007387 */ /* 0x0003e20000100800 */
[----:B------:R-:W-:Y:S01]  /*18810*/  IMAD.MOV.U32 R8, RZ, RZ, R10 ;  /* 0x000000ffff087224 */ /* 0x000fe200078e000a */
[----:B------:R-:W-:-:S05]  /*18820*/  IADD3 R11, P2, R11, R2, RZ ;  /* 0x000000020b0b7210 */ /* 0x000fca0007f5e0ff */
[----:B------:R-:W-:Y:S01]  /*18830*/  STL [R1+0x270], R11 ;  /* 0x0002700b01007387 */ /* 0x000fe20000100800 */
[----:B------:R-:W-:-:S04]  /*18840*/  IMAD.X R147, R147, 0x1, R0, P1 ;  /* 0x0000000193937824 */ /* 0x000fc800008e0600 */
[----:B------:R-:W-:Y:S01]  /*18850*/  IMAD.MOV.U32 R9, RZ, RZ, R147 ;  /* 0x000000ffff097224 */ /* 0x000fe200078e0093 */
[----:B------:R4:W-:Y:S01]  /*18860*/  STL [R1+0x24c], R147 ;  /* 0x00024c9301007387 */ /* 0x0009e20000100800 */
[----:B------:R-:W-:-:S03]  /*18870*/  IMAD.X R150, R150, 0x1, R0, P2 ;  /* 0x0000000196967824 */ /* 0x000fc600010e0600 */
[----:B-1----:R-:W3:Y:S04]  /*18880*/  LDL.LU R10, [R1+0x2d0] ;  /* 0x0002d000010a7983 */ /* 0x002ee80000300800 */
[----:B------:R1:W-:Y:S04]  /*18890*/  LDGSTS.E [R5+0x100], desc[UR12][R8.64], P0 ;  /* 0x0010000008057fae */ /* 0x0003e8000812184c */
[----:B----4-:R-:W4:Y:S04]  /*188a0*/  LDL.LU R147, [R1+0x2f0] ;  /* 0x0002f00001937983 */ /* 0x010f280000300800 */
[----:B------:R1:W-:Y:S02]  /*188b0*/  STL [R1+0x26c], R150 ;  /* 0x00026c9601007387 */ /* 0x0003e40000100800 */
[----:B-1----:R-:W-:-:S02]  /*188c0*/  IMAD.MOV.U32 R8, RZ, RZ, R11 ;  /* 0x000000ffff087224 */ /* 0x002fc400078e000b */
[----:B------:R-:W4:Y:S01]  /*188d0*/  LDL.LU R11, [R1+0x2cc] ;  /* 0x0002cc00010b7983 */ /* 0x000f220000300800 */
[----:B------:R-:W-:-:S03]  /*188e0*/  IMAD.MOV.U32 R9, RZ, RZ, R150 ;  /* 0x000000ffff097224 */ /* 0x000fc600078e0096 */
[----:B------:R-:W4:Y:S04]  /*188f0*/  LDL.LU R150, [R1+0x2ec] ;  /* 0x0002ec0001967983 */ /* 0x000f280000300800 */
[----:B------:R1:W-:Y:S01]  /*18900*/  LDGSTS.E [R5+0x500], desc[UR12][R8.64], P0 ;  /* 0x0050000008057fae */ /* 0x0003e2000812184c */
[----:B--2---:R-:W-:-:S05]  /*18910*/  IADD3 R146, P1, R146, R2, RZ ;  /* 0x0000000292927210 */ /* 0x004fca0007f3e0ff */
[----:B------:R-:W-:Y:S01]  /*18920*/  IMAD.X R149, R149, 0x1, R0, P1 ;  /* 0x0000000195957824 */ /* 0x000fe200008e0600 */
[----:B---3--:R-:W-:Y:S01]  /*18930*/  IADD3 R148, P2, R148, R2, RZ ;  /* 0x0000000294947210 */ /* 0x008fe20007f5e0ff */
[----:B------:R2:W-:Y:S01]  /*18940*/  STL [R1+0x290], R146 ;  /* 0x0002909201007387 */ /* 0x0005e20000100800 */
[----:B-1----:R-:W-:Y:S02]  /*18950*/  IMAD.MOV.U32 R8, RZ, RZ, R146 ;  /* 0x000000ffff087224 */ /* 0x002fe400078e0092 */
        /* <DEDUP_REMOVED lines=33> */
[----:B-1----:R-:W-:Y:S01]  /*18b70*/  IMAD.MOV.U32 R8, RZ, RZ, R146 ;  /* 0x000000ffff087224 */ /* 0x002fe200078e0092 */
[----:B------:R-:W-:Y:S01]  /*18b80*/  IADD3 R149, P2, R149, R2, RZ ;  /* 0x0000000295957210 */ /* 0x000fe20007f5e0ff */
[----:B---3--:R-:W-:-:S04]  /*18b90*/  IMAD.X R148, R148, 0x1, R0, P1 ;  /* 0x0000000194947824 */ /* 0x008fc800008e0600 */
[----:B------:R-:W-:Y:S01]  /*18ba0*/  IMAD.X R151, R151, 0x1, R0, P2 ;  /* 0x0000000197977824 */ /* 0x000fe200010e0600 */
        /* <DEDUP_REMOVED lines=176> */
[----:B-1----:R-:W-:Y:S01]  /*196b0*/  IMAD.MOV.U32 R8, RZ, RZ, R146 ;  /* 0x000000ffff087224 */ /* 0x002fe200078e0092 */
[----:B------:R-:W-:Y:S01]  /*196c0*/  IADD3 R148, P2, R148, R2, RZ ;  /* 0x0000000294947210 */ /* 0x000fe20007f5e0ff */
[----:B---3--:R-:W-:-:S04]  /*196d0*/  IMAD.X R149, R149, 0x1, R0, P1 ;  /* 0x0000000195957824 */ /* 0x008fc800008e0600 */
[----:B------:R-:W-:Y:S01]  /*196e0*/  IMAD.X R151, R151, 0x1, R0, P2 ;  /* 0x0000000197977824 */ /* 0x000fe200010e0600 */
[----:B------:R1:W-:Y:S01]  /*196f0*/  STL [R1+0x58c], R149 ;  /* 0x00058c9501007387 */ /* 0x0003e20000100800 */
[----:B------:R-:W-:-:S03]  /*19700*/  IMAD.MOV.U32 R9, RZ, RZ, R149 ;  /* 0x000000ffff097224 */ /* 0x000fc600078e0095 */
[----:B------:R-:W-:Y:S04]  /*19710*/  STL [R1+0x5b0], R148 ;  /* 0x0005b09401007387 */ /* 0x000fe80000100800 */
[----:B------:R2:W-:Y:S04]  /*19720*/  LDGSTS.E [R5+0x6900], desc[UR12][R8.64], P0 ;  /* 0x0690000008057fae */ /* 0x0005e8000812184c */
[----:B-1----:R-:W3:Y:S04]  /*19730*/  LDL.LU R149, [R1+0x610] ;  /* 0x0006100001957983 */ /* 0x002ee80000300800 */
[----:B------:R1:W-:Y:S04]  /*19740*/  STL [R1+0x5ac], R151 ;  /* 0x0005ac9701007387 */ /* 0x0003e80000100800 */
[----:B------:R-:W3:Y:S01]  /*19750*/  LDL.LU R146, [R1+0x630] ;  /* 0x0006300001927983 */ /* 0x000ee20000300800 */
[----:B--2---:R-:W-:-:S03]  /*19760*/  IMAD.MOV.U32 R9, RZ, RZ, R151 ;  /* 0x000000ffff097224 */ /* 0x004fc600078e0097 */
[----:B-1----:R-:W2:Y:S01]  /*19770*/  LDL.LU R151, [R1+0x60c] ;  /* 0x00060c0001977983 */ /* 0x002ea20000300800 */
[----:B------:R-:W-:-:S03]  /*19780*/  IMAD.MOV.U32 R8, RZ, RZ, R148 ;  /* 0x000000ffff087224 */ /* 0x000fc600078e0094 */
        /* <DEDUP_REMOVED lines=24> */
[----:B------:R-:W-:Y:S03]  /*19910*/  STL [R1+0x610], R149 ;  /* 0x0006109501007387 */ /* 0x000fe60000100800 */
[----:B------:R-:W-:Y:S02]  /*19920*/  IMAD.MOV.U32 R9, RZ, RZ, R151 ;  /* 0x000000ffff097224 */ /* 0x000fe400078e0097 */
[----:B------:R-:W-:Y:S01]  /*19930*/  IMAD.X R148, R148, 0x1, R0, P2 ;  /* 0x0000000194947824 */ /* 0x000fe200010e0600 */
[----:B------:R-:W-:Y:S04]  /*19940*/  STL [R1+0x60c], R151 ;  /* 0x00060c9701007387 */ /* 0x000fe80000100800 */
[----:B------:R-:W-:Y:S04]  /*19950*/  STL [R1+0x630], R146 ;  /* 0x0006309201007387 */ /* 0x000fe80000100800 */
[----:B------:R1:W-:Y:S04]  /*19960*/  LDGSTS.E [R5+0x7900], desc[UR12][R8.64], P0 ;  /* 0x0790000008057fae */ /* 0x0003e8000812184c */
[----:B------:R2:W-:Y:S01]  /*19970*/  STL [R1+0x62c], R148 ;  /* 0x00062c9401007387 */ /* 0x0005e20000100800 */
[----:B-1----:R-:W-:-:S02]  /*19980*/  IMAD.MOV.U32 R9, RZ, RZ, R148 ;  /* 0x000000ffff097224 */ /* 0x002fc400078e0094 */
[----:B------:R-:W-:Y:S01]  /*19990*/  IMAD.MOV.U32 R8, RZ, RZ, R146 ;  /* 0x000000ffff087224 */ /* 0x000fe200078e0092 */
[----:B--2---:R-:W2:Y:S04]  /*199a0*/  LDL.LU R148, [R1+0x294] ;  /* 0x0002940001947983 */ /* 0x004ea80000300800 */
[----:B------:R-:W3:Y:S04]  /*199b0*/  LDL.LU R146, [R1+0x298] ;  /* 0x0002980001927983 */ /* 0x000ee80000300800 */
[----:B------:R-:W2:Y:S04]  /*199c0*/  LDL.LU R151, [R1+0x2b4] ;  /* 0x0002b40001977983 */ /* 0x000ea80000300800 */
[----:B------:R1:W-:Y:S04]  /*199d0*/  LDGSTS.E [R5+0x7d00], desc[UR12][R8.64], P0 ;  /* 0x07d0000008057fae */ /* 0x0003e8000812184c */
[----:B------:R-:W2:Y:S01]  /*199e0*/  LDL.LU R149, [R1+0x2b8] ;  /* 0x0002b80001957983 */ /* 0x000ea20000300800 */
        /* <DEDUP_REMOVED lines=11> */
[----:B-1----:R-:W2:Y:S04]  /*19aa0*/  LDL.LU R10, [R1+0x2d8] ;  /* 0x0002d800010a7983 */ /* 0x002ea80000300800 */
        /* <DEDUP_REMOVED lines=8> */
[----:B---3--:R-:W-:-:S05]  /*19b30*/  IADD3 R146, P1, R146, R2, RZ ;  /* 0x0000000292927210 */ /* 0x008fca0007f3e0ff */
[----:B--2---:R-:W-:Y:S01]  /*19b40*/  IMAD.X R148, R148, 0x1, R0, P1 ;  /* 0x0000000194947824 */ /* 0x004fe200008e0600 */
[----:B------:R2:W-:Y:S01]  /*19b50*/  STL [R1+0x298], R146 ;  /* 0x0002989201007387 */ /* 0x0005e20000100800 */
[----:B-1----:R-:W-:Y:S01]  /*19b60*/  IMAD.MOV.U32 R8, RZ, RZ, R146 ;  /* 0x000000ffff087224 */ /* 0x002fe200078e0092 */
[----:B------:R-:W-:Y:S02]  /*19b70*/  IADD3 R149, P2, R149, R2, RZ ;  /* 0x0000000295957210 */ /* 0x000fe40007f5e0ff */
[----:B------:R1:W-:Y:S01]  /*19b80*/  STL [R1+0x294], R148 ;  /* 0x0002949401007387 */ /* 0x0003e20000100800 */
[----:B------:R-:W-:Y:S02]  /*19b90*/  IMAD.MOV.U32 R9, RZ, RZ, R148 ;  /* 0x000000ffff097224 */ /* 0x000fe400078e0094 */
[----:B------:R-:W-:Y:S01]  /*19ba0*/  IMAD.X R151, R151, 0x1, R0, P2 ;  /* 0x0000000197977824 */ /* 0x000fe200010e0600 */
[----:B------:R3:W-:Y:S04]  /*19bb0*/  STL [R1+0x2b8], R149 ;  /* 0x0002b89501007387 */ /* 0x0007e80000100800 */
[----:B--2---:R-:W2:Y:S04]  /*19bc0*/  LDL.LU R146, [R1+0x318] ;  /* 0x0003180001927983 */ /* 0x004ea80000300800 */
[----:B------:R3:W-:Y:S04]  /*19bd0*/  STL [R1+0x2b4], R151 ;  /* 0x0002b49701007387 */ /* 0x0007e80000100800 */
[----:B------:R3:W-:Y:S04]  /*19be0*/  LDGSTS.E [R5+0xa00], desc[UR12][R8.64], P0 ;  /* 0x00a0000008057fae */ /* 0x0007e8000812184c */
[----:B-1----:R-:W2:Y:S01]  /*19bf0*/  LDL.LU R148, [R1+0x338] ;  /* 0x0003380001947983 */ /* 0x002ea20000300800 */
[----:B---3--:R-:W-:-:S02]  /*19c00*/  IMAD.MOV.U32 R8, RZ, RZ, R149 ;  /* 0x000000ffff087224 */ /* 0x008fc400078e0095 */
[----:B------:R-:W-:Y:S01]  /*19c10*/  IMAD.MOV.U32 R9, RZ, RZ, R151 ;  /* 0x000000ffff097224 */ /* 0x000fe200078e0097 */
[----:B------:R-:W3:Y:S04]  /*19c20*/  LDL.LU R149, [R1+0x314] ;  /* 0x0003140001957983 */ /* 0x000ee80000300800 */
[----:B------:R-:W3:Y:S04]  /*19c30*/  LDL.LU R151, [R1+0x334] ;  /* 0x0003340001977983 */ /* 0x000ee80000300800 */
[----:B------:R1:W-:Y:S01]  /*19c40*/  LDGSTS.E [R5+0xe00], desc[UR12][R8.64], P0 ;  /* 0x00e0000008057fae */ /* 0x0003e2000812184c */
[----:B------:R-:W-:-:S02]  /*19c50*/  IADD3 R10, P1, R10, R2, RZ ;  /* 0x000000020a0a7210 */ /* 0x000fc40007f3e0ff */
        /* <DEDUP_REMOVED lines=133> */
[----:B------:R2:W-:Y:S04]  /*1a4b0*/  STL [R1+0x4b8], R149 ;  /* 0x0004b89501007387 */ /* 0x0005e80000100800 */
[----:B------:R3:W-:Y:S04]  /*1a4c0*/  LDGSTS.E [R5+0x4a00], desc[UR12][R8.64], P0 ;  /* 0x04a0000008057fae */ /* 0x0007e8000812184c */
[----:B-1----:R-:W4:Y:S04]  /*1a4d0*/  LDL.LU R148, [R1+0x518] ;  /* 0x0005180001947983 */ /* 0x002f280000300800 */
[----:B------:R1:W-:Y:S04]  /*1a4e0*/  STL [R1+0x4b4], R151 ;  /* 0x0004b49701007387 */ /* 0x0003e80000100800 */
[----:B------:R-:W4:Y:S01]  /*1a4f0*/  LDL.LU R146, [R1+0x538] ;  /* 0x0005380001927983 */ /* 0x000f220000300800 */
[----:B---3--:R-:W-:-:S02]  /*1a500*/  IMAD.MOV.U32 R8, RZ, RZ, R149 ;  /* 0x000000ffff087224 */ /* 0x008fc400078e0095 */
[----:B------:R-:W-:Y:S01]  /*1a510*/  IMAD.MOV.U32 R9, RZ, RZ, R151 ;  /* 0x000000ffff097224 */ /* 0x000fe200078e0097 */
[----:B--2---:R-:W2:Y:S04]  /*1a520*/  LDL.LU R149, [R1+0x514] ;  /* 0x0005140001957983 */ /* 0x004ea80000300800 */
[----:B-1----:R-:W3:Y:S04]  /*1a530*/  LDL.LU R151, [R1+0x534] ;  /* 0x0005340001977983 */ /* 0x002ee80000300800 */
        /* <DEDUP_REMOVED lines=19> */
[-C--:B------:R-:W-:Y:S02]  /*1a670*/  IADD3 R148, P1, R148, R2.reuse, RZ ;  /* 0x0000000294947210 */ /* 0x080fe40007f3e0ff */
[----:B------:R-:W-:-:S03]  /*1a680*/  IADD3 R146, P2, R146, R2, RZ ;  /* 0x0000000292927210 */ /* 0x000fc60007f5e0ff */
[----:B--2---:R-:W-:Y:S01]  /*1a690*/  IMAD.X R149, R149, 0x1, R0, P1 ;  /* 0x0000000195957824 */ /* 0x004fe200008e0600 */
[----:B------:R2:W-:Y:S01]  /*1a6a0*/  STL [R1+0x518], R148 ;  /* 0x0005189401007387 */ /* 0x0005e20000100800 */
[----:B-1----:R-:W-:Y:S02]  /*1a6b0*/  IMAD.MOV.U32 R8, RZ, RZ, R148 ;  /* 0x000000ffff087224 */ /* 0x002fe400078e0094 */
[----:B---3--:R-:W-:Y:S01]  /*1a6c0*/  IMAD.X R151, R151, 0x1, R0, P2 ;  /* 0x0000000197977824 */ /* 0x008fe200010e0600 */
[----:B------:R1:W-:Y:S01]  /*1a6d0*/  STL [R1+0x514], R149 ;  /* 0x0005149501007387 */ /* 0x0003e20000100800 */
[----:B------:R-:W-:-:S03]  /*1a6e0*/  IMAD.MOV.U32 R9, RZ, RZ, R149 ;  /* 0x000000ffff097224 */ /* 0x000fc600078e0095 */
[----:B------:R-:W-:Y:S04]  /*1a6f0*/  STL [R1+0x538], R146 ;  /* 0x0005389201007387 */ /* 0x000fe80000100800 */
[----:B--2---:R-:W2:Y:S04]  /*1a700*/  LDL.LU R148, [R1+0x598] ;  /* 0x0005980001947983 */ /* 0x004ea80000300800 */
[----:B------:R3:W-:Y:S04]  /*1a710*/  STL [R1+0x534], R151 ;  /* 0x0005349701007387 */ /* 0x0007e80000100800 */
[----:B------:R3:W-:Y:S04]  /*1a720*/  LDGSTS.E [R5+0x5a00], desc[UR12][R8.64], P0 ;  /* 0x05a0000008057fae */ /* 0x0007e8000812184c */
[----:B-1----:R-:W2:Y:S01]  /*1a730*/  LDL.LU R149, [R1+0x5b8] ;  /* 0x0005b80001957983 */ /* 0x002ea20000300800 */
[----:B---3--:R-:W-:-:S02]  /*1a740*/  IMAD.MOV.U32 R8, RZ, RZ, R146 ;  /* 0x000000ffff087224 */ /* 0x008fc400078e0092 */
[----:B------:R-:W-:Y:S02]  /*1a750*/  IMAD.MOV.U32 R9, RZ, RZ, R151 ;  /* 0x000000ffff097224 */ /* 0x000fe400078e0097 */
        /* <DEDUP_REMOVED lines=22> */
[----:B-1----:R-:W-:Y:S01]  /*1a8c0*/  IMAD.MOV.U32 R8, RZ, RZ, R148 ;  /* 0x000000ffff087224 */ /* 0x002fe200078e0094 */
[----:B------:R-:W-:Y:S01]  /*1a8d0*/  IADD3 R149, P2, R149, R2, RZ ;  /* 0x0000000295957210 */ /* 0x000fe20007f5e0ff */
[----:B---3--:R-:W-:-:S04]  /*1a8e0*/  IMAD.X R151, R151, 0x1, R0, P1 ;  /* 0x0000000197977824 */ /* 0x008fc800008e0600 */
[----:B------:R-:W-:Y:S02]  /*1a8f0*/  IMAD.MOV.U32 R9, RZ, RZ, R151 ;  /* 0x000000ffff097224 */ /* 0x000fe400078e0097 */
[----:B------:R-:W-:-:S03]  /*1a900*/  IMAD.X R146, R146, 0x1, R0, P2 ;  /* 0x0000000192927824 */ /* 0x000fc600010e0600 */
[----:B------:R1:W-:Y:S04]  /*1a910*/  LDGSTS.E [R5+0x6a00], desc[UR12][R8.64], P0 ;  /* 0x06a0000008057fae */ /* 0x0003e8000812184c */
[----:B------:R-:W-:Y:S04]  /*1a920*/  STL [R1+0x598], R148 ;  /* 0x0005989401007387 */ /* 0x000fe80000100800 */
[----:B------:R2:W-:Y:S01]  /*1a930*/  STL [R1+0x594], R151 ;  /* 0x0005949701007387 */ /* 0x0005e20000100800 */
[----:B-1----:R-:W-:Y:S02]  /*1a940*/  IMAD.MOV.U32 R8, RZ, RZ, R149 ;  /* 0x000000ffff087224 */ /* 0x002fe400078e0095 */
[----:B------:R-:W-:Y:S01]  /*1a950*/  IMAD.MOV.U32 R9, RZ, RZ, R146 ;  /* 0x000000ffff097224 */ /* 0x000fe200078e0092 */
[----:B------:R-:W-:Y:S04]  /*1a960*/  STL [R1+0x5b8], R149 ;  /* 0x0005b89501007387 */ /* 0x000fe80000100800 */
[----:B--2---:R-:W2:Y:S04]  /*1a970*/  LDL.LU R151, [R1+0x618] ;  /* 0x0006180001977983 */ /* 0x004ea80000300800 */
[----:B------:R1:W-:Y:S04]  /*1a980*/  LDGSTS.E [R5+0x6e00], desc[UR12][R8.64], P0 ;  /* 0x06e0000008057fae */ /* 0x0003e8000812184c */
[----:B------:R3:W-:Y:S04]  /*1a990*/  STL [R1+0x5b4], R146 ;  /* 0x0005b49201007387 */ /* 0x0007e80000100800 */
[----:B------:R-:W2:Y:S04]  /*1a9a0*/  LDL.LU R148, [R1+0x638] ;  /* 0x0006380001947983 */ /* 0x000ea80000300800 */
[----:B---3--:R-:W5:Y:S04]  /*1a9b0*/  LDL.LU R146, [R1+0x7a4] ;  /* 0x0007a40001927983 */ /* 0x008f680000300800 */
[----:B------:R-:W3:Y:S01]  /*1a9c0*/  LDL.LU R149, [R1+0x634] ;  /* 0x0006340001957983 */ /* 0x000ee20000300800 */
[----:B----4-:R-:W-:-:S05]  /*1a9d0*/  IADD3 R10, P1, R10, R2, RZ ;  /* 0x000000020a0a7210 */ /* 0x010fca0007f3e0ff */
[----:B-1----:R-:W-:Y:S01]  /*1a9e0*/  IMAD.MOV.U32 R8, RZ, RZ, R10 ;  /* 0x000000ffff087224 */ /* 0x002fe200078e000a */
[----:B------:R-:W-:Y:S01]  /*1a9f0*/  IADD3 R147, P2, R147, R2, RZ ;  /* 0x0000000293937210 */ /* 0x000fe20007f5e0ff */
[----:B------:R1:W-:Y:S01]  /*1aa00*/  STL [R1+0x5d8], R10 ;  /* 0x0005d80a01007387 */ /* 0x0003e20000100800 */
[----:B------:R-:W-:-:S04]  /*1aa10*/  IMAD.X R11, R11, 0x1, R0, P1 ;  /* 0x000000010b0b7824 */ /* 0x000fc800008e0600 */
[----:B------:R-:W-:Y:S02]  /*1aa20*/  IMAD.MOV.U32 R9, RZ, RZ, R11 ;  /* 0x000000ffff097224 */ /* 0x000fe400078e000b */
[----:B------:R-:W-:Y:S01]  /*1aa30*/  IMAD.X R150, R150, 0x1, R0, P2 ;  /* 0x0000000196967824 */ /* 0x000fe200010e0600 */
[----:B------:R4:W-:Y:S04]  /*1aa40*/  STL [R1+0x5d4], R11 ;  /* 0x0005d40b01007387 */ /* 0x0009e80000100800 */
[----:B------:R4:W-:Y:S04]  /*1aa50*/  LDGSTS.E [R5+0x7200], desc[UR12][R8.64], P0 ;  /* 0x0720000008057fae */ /* 0x0009e8000812184c */
[----:B------:R4:W-:Y:S04]  /*1aa60*/  STL [R1+0x5f8], R147 ;  /* 0x0005f89301007387 */ /* 0x0009e80000100800 */
[----:B-1----:R-:W3:Y:S01]  /*1aa70*/  LDL.LU R10, [R1+0x260] ;  /* 0x00026000010a7983 */ /* 0x002ee20000300800 */
[----:B----4-:R-:W-:-:S02]  /*1aa80*/  IMAD.MOV.U32 R8, RZ, RZ, R147 ;  /* 0x000000ffff087224 */ /* 0x010fc400078e0093 */
[----:B------:R-:W-:Y:S01]  /*1aa90*/  IMAD.MOV.U32 R9, RZ, RZ, R150 ;  /* 0x000000ffff097224 */ /* 0x000fe200078e0096 */
[----:B------:R1:W-:Y:S04]  /*1aaa0*/  STL [R1+0x5f4], R150 ;  /* 0x0005f49601007387 */ /* 0x0003e80000100800 */
[----:B------:R-:W4:Y:S04]  /*1aab0*/  LDL.LU R11, [R1+0x280] ;  /* 0x00028000010b7983 */ /* 0x000f280000300800 */
[----:B------:R-:W4:Y:S04]  /*1aac0*/  LDL.LU R147, [R1+0x25c] ;  /* 0x00025c0001937983 */ /* 0x000f280000300800 */
[----:B-1----:R-:W4:Y:S04]  /*1aad0*/  LDL.LU R150, [R1+0x27c] ;  /* 0x00027c0001967983 */ /* 0x002f280000300800 */
[----:B------:R1:W-:Y:S04]  /*1aae0*/  LDGSTS.E [R5+0x7600], desc[UR12][R8.64], P0 ;  /* 0x0760000008057fae */ /* 0x0003e8000812184c */
[----:B------:R-:W4:Y:S01]  /*1aaf0*/  LDL.LU R9, [R1+0x614] ;  /* 0x0006140001097983 */ /* 0x000f220000300800 */
[----:B--2---:R-:W-:-:S05]  /*1ab00*/  IADD3 R151, P1, R151, R2, RZ ;  /* 0x0000000297977210 */ /* 0x004fca0007f3e0ff */
[----:B-1----:R-:W-:Y:S01]  /*1ab10*/  IMAD.MOV.U32 R8, RZ, RZ, R151 ;  /* 0x000000ffff087224 */ /* 0x002fe200078e0097 */
[----:B------:R-:W-:Y:S01]  /*1ab20*/  IADD3 R148, P2, R148, R2, RZ ;  /* 0x0000000294947210 */ /* 0x000fe20007f5e0ff */
[----:B------:R-:W-:Y:S04]  /*1ab30*/  STL [R1+0x618], R151 ;  /* 0x0006189701007387 */ /* 0x000fe80000100800 */
[--C-:B---3--:R-:W-:Y:S02]  /*1ab40*/  IMAD.X R149, R149, 0x1, R0.reuse, P2 ;  /* 0x0000000195957824 */ /* 0x108fe400010e0600 */
[----:B----4-:R-:W-:-:S05]  /*1ab50*/  IMAD.X R9, R9, 0x1, R0, P1 ;  /* 0x0000000109097824 */ /* 0x010fca00008e0600 */
[----:B------:R1:W-:Y:S04]  /*1ab60*/  STL [R1+0x614], R9 ;  /* 0x0006140901007387 */ /* 0x0003e80000100800 */
[----:B------:R2:W-:Y:S01]  /*1ab70*/  LDGSTS.E [R5+0x7a00], desc[UR12][R8.64], P0 ;  /* 0x07a0000008057fae */ /* 0x0005e2000812184c */
[----:B------:R-:W-:-:S03]  /*1ab80*/  IADD3 R10, P1, R10, R2, RZ ;  /* 0x000000020a0a7210 */ /* 0x000fc60007f3e0ff */
[----:B------:R-:W-:Y:S01]  /*1ab90*/  STL [R1+0x638], R148 ;  /* 0x0006389401007387 */ /* 0x000fe20000100800 */
[----:B--2---:R-:W-:Y:S02]  /*1aba0*/  IMAD.MOV.U32 R8, RZ, RZ, R148 ;  /* 0x000000ffff087224 */ /* 0x004fe400078e0094 */
[----:B-1----:R-:W-:Y:S01]  /*1abb0*/  IMAD.MOV.U32 R9, RZ, RZ, R149 ;  /* 0x000000ffff097224 */ /* 0x002fe200078e0095 */
[----:B------:R1:W-:Y:S04]  /*1abc0*/  STL [R1+0x634], R149 ;  /* 0x0006349501007387 */ /* 0x0003e80000100800 */
[----:B------:R2:W-:Y:S04]  /*1abd0*/  LDGSTS.E [R5+0x7e00], desc[UR12][R8.64], P0 ;  /* 0x07e0000008057fae */ /* 0x0005e8000812184c */
[----:B-1----:R-:W3:Y:S04]  /*1abe0*/  LDL.LU R149, [R1+0x2a0] ;  /* 0x0002a00001957983 */ /* 0x002ee80000300800 */
[----:B------:R-:W4:Y:S01]  /*1abf0*/  LDL.LU R151, [R1+0x2bc] ;  /* 0x0002bc0001977983 */ /* 0x000f220000300800 */
[----:B--2---:R-:W-:-:S03]  /*1ac00*/  LOP3.LUT R9, R12, 0x60, RZ, 0x3c, !PT ;  /* 0x000000600c097812 */ /* 0x004fc600078e3cff */
[----:B------:R-:W2:Y:S02]  /*1ac10*/  LDL.LU R148, [R1+0x2c0] ;  /* 0x0002c00001947983 */ /* 0x000ea40000300800 */
[----:B------:R-:W-:Y:S02]  /*1ac20*/  IMAD.IADD R5, R9, 0x1, R7 ;  /* 0x0000000109057824 */ /* 0x000fe400078e0207 */
[----:B------:R1:W-:Y:S04]  /*1ac30*/  STL [R1+0x260], R10 ;  /* 0x0002600a01007387 */ /* 0x0003e80000100800 */
[----:B------:R-:W4:Y:S01]  /*1ac40*/  LDL.LU R7, [R1+0x29c] ;  /* 0x00029c0001077983 */ /* 0x000f220000300800 */
[----:B------:R-:W-:Y:S01]  /*1ac50*/  IMAD.X R147, R147, 0x1, R0, P1 ;  /* 0x0000000193937824 */ /* 0x000fe200008e0600 */
[----:B------:R-:W-:Y:S01]  /*1ac60*/  IADD3 R11, P2, R11, R2, RZ ;  /* 0x000000020b0b7210 */ /* 0x000fe20007f5e0ff */
[----:B------:R-:W-:-:S02]  /*1ac70*/  IMAD.MOV.U32 R8, RZ, RZ, R10 ;  /* 0x000000ffff087224 */ /* 0x000fc400078e000a */
[----:B------:R-:W-:Y:S01]  /*1ac80*/  IMAD.MOV.U32 R9, RZ, RZ, R147 ;  /* 0x000000ffff097224 */ /* 0x000fe200078e0093 */
[----:B------:R1:W-:Y:S01]  /*1ac90*/  STL [R1+0x25c], R147 ;  /* 0x00025c9301007387 */ /* 0x0003e20000100800 */
[----:B------:R-:W-:-:S03]  /*1aca0*/  IMAD.X R150, R150, 0x1, R0, P2 ;  /* 0x0000000196967824 */ /* 0x000fc600010e0600 */
[----:B------:R1:W-:Y:S04]  /*1acb0*/  STL [R1+0x280], R11 ;  /* 0x0002800b01007387 */ /* 0x0003e80000100800 */
[----:B-1----:R-:W4:Y:S04]  /*1acc0*/  LDL.LU R10, [R1+0x2e0] ;  /* 0x0002e000010a7983 */ /* 0x002f280000300800 */
[----:B------:R-:W4:Y:S04]  /*1acd0*/  LDL.LU R147, [R1+0x300] ;  /* 0x0003000001937983 */ /* 0x000f280000300800 */
[----:B------:R1:W-:Y:S04]  /*1ace0*/  LDGSTS.E [R5+0x300], desc[UR12][R8.64], P0 ;  /* 0x0030000008057fae */ /* 0x0003e8000812184c */
[----:B------:R1:W-:Y:S02]  /*1acf0*/  STL [R1+0x27c], R150 ;  /* 0x00027c9601007387 */ /* 0x0003e40000100800 */
[----:B-1----:R-:W-:-:S02]  /*1ad00*/  IMAD.MOV.U32 R8, RZ, RZ, R11 ;  /* 0x000000ffff087224 */ /* 0x002fc400078e000b */
[----:B------:R-:W-:Y:S01]  /*1ad10*/  IMAD.MOV.U32 R9, RZ, RZ, R150 ;  /* 0x000000ffff097224 */ /* 0x000fe200078e0096 */
[----:B------:R-:W4:Y:S04]  /*1ad20*/  LDL.LU R11, [R1+0x2dc] ;  /* 0x0002dc00010b7983 */ /* 0x000f280000300800 */
[----:B------:R-:W4:Y:S04]  /*1ad30*/  LDL.LU R150, [R1+0x2fc] ;  /* 0x0002fc0001967983 */ /* 0x000f280000300800 */
[----:B------:R1:W-:Y:S01]  /*1ad40*/  LDGSTS.E [R5+0x700], desc[UR12][R8.64], P0 ;  /* 0x0070000008057fae */ /* 0x0003e2000812184c */
[----:B---3--:R-:W-:-:S02]  /*1ad50*/  IADD3 R149, P1, R149, R2, RZ ;  /* 0x0000000295957210 */ /* 0x008fc40007f3e0ff */
[----:B--2---:R-:W-:-:S03]  /*1ad60*/  IADD3 R148, P2, R148, R2, RZ ;  /* 0x0000000294947210 */ /* 0x004fc60007f5e0ff */
[----:B------:R-:W-:Y:S01]  /*1ad70*/  STL [R1+0x2a0], R149 ;  /* 0x0002a09501007387 */ /* 0x000fe20000100800 */
[----:B-1----:R-:W-:Y:S02]  /*1ad80*/  IMAD.MOV.U32 R8, RZ, RZ, R149 ;  /* 0x000000ffff087224 */ /* 0x002fe400078e0095 */
[--C-:B----4-:R-:W-:Y:S02]  /*1ad90*/  IMAD.X R7, R7, 0x1, R0.reuse, P1 ;  /* 0x0000000107077824 */ /* 0x110fe400008e0600 */
[----:B------:R-:W-:Y:S02]  /*1ada0*/  IMAD.X R151, R151, 0x1, R0, P2 ;  /* 0x0000000197977824 */ /* 0x000fe400010e0600 */
[----:B------:R-:W-:Y:S01]  /*1adb0*/  IMAD.MOV.U32 R9, RZ, RZ, R7 ;  /* 0x000000ffff097224 */ /* 0x000fe200078e0007 */
[----:B------:R1:W-:Y:S04]  /*1adc0*/  STL [R1+0x29c], R7 ;  /* 0x00029c0701007387 */ /* 0x0003e80000100800 */
[----:B------:R2:W-:Y:S04]  /*1add0*/  STL [R1+0x2c0], R148 ;  /* 0x0002c09401007387 */ /* 0x0005e80000100800 */
[----:B------:R3:W-:Y:S04]  /*1ade0*/  LDGSTS.E [R5+0xb00], desc[UR12][R8.64], P0 ;  /* 0x00b0000008057fae */ /* 0x0007e8000812184c */
[----:B-1----:R-:W4:Y:S04]  /*1adf0*/  LDL.LU R7, [R1+0x320] ;  /* 0x0003200001077983 */ /* 0x002f280000300800 */
[----:B------:R1:W-:Y:S04]  /*1ae00*/  STL [R1+0x2bc], R151 ;  /* 0x0002bc9701007387 */ /* 0x0003e80000100800 */
[----:B------:R-:W4:Y:S01]  /*1ae10*/  LDL.LU R149, [R1+0x340] ;  /* 0x0003400001957983 */ /* 0x000f220000300800 */
[----:B---3--:R-:W-:-:S03]  /*1ae20*/  IMAD.MOV.U32 R8, RZ, RZ, R148 ;  /* 0x000000ffff087224 */ /* 0x008fc600078e0094 */
[----:B--2---:R-:W2:Y:S01]  /*1ae30*/  LDL.LU R148, [R1+0x31c] ;  /* 0x00031c0001947983 */ /* 0x004ea20000300800 */
[----:B------:R-:W-:-:S03]  /*1ae40*/  IMAD.MOV.U32 R9, RZ, RZ, R151 ;  /* 0x000000ffff097224 */ /* 0x000fc600078e0097 */
[----:B-1----:R-:W3:Y:S01]  /*1ae50*/  LDL.LU R151, [R1+0x33c] ;  /* 0x00033c0001977983 */ /* 0x002ee20000300800 */
[-C--:B------:R-:W-:Y:S02]  /*1ae60*/  IADD3 R10, P1, R10, R2.reuse, RZ ;  /* 0x000000020a0a7210 */ /* 0x080fe40007f3e0ff */
[----:B------:R-:W-:Y:S01]  /*1ae70*/  IADD3 R147, P2, R147, R2, RZ ;  /* 0x0000000293937210 */ /* 0x000fe20007f5e0ff */
[----:B------:R1:W-:Y:S02]  /*1ae80*/  LDGSTS.E [R5+0xf00], desc[UR12][R8.64], P0 ;  /* 0x00f0000008057fae */ /* 0x0003e4000812184c */
[--C-:B------:R-:W-:Y:S02]  /*1ae90*/  IMAD.X R11, R11, 0x1, R0.reuse, P1 ;  /* 0x000000010b0b7824 */ /* 0x100fe400008e0600 */
[----:B------:R1:W-:Y:S01]  /*1aea0*/  STL [R1+0x2e0], R10 ;  /* 0x0002e00a01007387 */ /* 0x0003e20000100800 */
[----:B------:R-:W-:-:S03]  /*1aeb0*/  IMAD.X R150, R150, 0x1, R0, P2 ;  /* 0x0000000196967824 */ /* 0x000fc600010e0600 */
[----:B------:R1:W-:Y:S02]  /*1aec0*/  STL [R1+0x2dc], R11 ;  /* 0x0002dc0b01007387 */ /* 0x0003e40000100800 */
[----:B-1----:R-:W-:Y:S02]  /*1aed0*/  IMAD.MOV.U32 R8, RZ, RZ, R10 ;  /* 0x000000ffff087224 */ /* 0x002fe400078e000a */
[----:B------:R1:W-:Y:S01]  /*1aee0*/  STL [R1+0x300], R147 ;  /* 0x0003009301007387 */ /* 0x0003e20000100800 */
[----:B------:R-:W-:-:S03]  /*1aef0*/  IMAD.MOV.U32 R9, RZ, RZ, R11 ;  /* 0x000000ffff097224 */ /* 0x000fc600078e000b */
[----:B------:R-:W3:Y:S04]  /*1af00*/  LDL.LU R10, [R1+0x360] ;  /* 0x00036000010a7983 */ /* 0x000ee80000300800 */
[----:B------:R1:W-:Y:S04]  /*1af10*/  STL [R1+0x2fc], R150 ;  /* 0x0002fc9601007387 */ /* 0x0003e80000100800 */
[----:B------:R1:W-:Y:S04]  /*1af20*/  LDGSTS.E [R5+0x1300], desc[UR12][R8.64], P0 ;  /* 0x0130000008057fae */ /* 0x0003e8000812184c */
[----:B------:R-:W3:Y:S01]  /*1af30*/  LDL.LU R11, [R1+0x380] ;  /* 0x00038000010b7983 */ /* 0x000ee20000300800 */
[----:B-1----:R-:W-:-:S02]  /*1af40*/  IMAD.MOV.U32 R8, RZ, RZ, R147 ;  /* 0x000000ffff087224 */ /* 0x002fc400078e0093 */
[----:B------:R-:W-:Y:S01]  /*1af50*/  IMAD.MOV.U32 R9, RZ, RZ, R150 ;  /* 0x000000ffff097224 */ /* 0x000fe200078e0096 */
[----:B------:R-:W3:Y:S04]  /*1af60*/  LDL.LU R147, [R1+0x35c] ;  /* 0x00035c0001937983 */ /* 0x000ee80000300800 */
[----:B------:R-:W3:Y:S04]  /*1af70*/  LDL.LU R150, [R1+0x37c] ;  /* 0x00037c0001967983 */ /* 0x000ee80000300800 */
[----:B------:R1:W-:Y:S01]  /*1af80*/  LDGSTS.E [R5+0x1700], desc[UR12][R8.64], P0 ;  /* 0x0170000008057fae */ /* 0x0003e2000812184c */
[----:B----4-:R-:W-:-:S02]  /*1af90*/  IADD3 R7, P1, R7, R2, RZ ;  /* 0x0000000207077210 */ /* 0x010fc40007f3e0ff */
[----:B------:R-:W-:-:S03]  /*1afa0*/  IADD3 R149, P2, R149, R2, RZ ;  /* 0x0000000295957210 */ /* 0x000fc60007f5e0ff */
[--C-:B--2---:R-:W-:Y:S01]  /*1afb0*/  IMAD.X R148, R148, 0x1, R0.reuse, P1 ;  /* 0x0000000194947824 */ /* 0x104fe200008e0600 */
[----:B------:R2:W-:Y:S01]  /*1afc0*/  STL [R1+0x320], R7 ;  /* 0x0003200701007387 */ /* 0x0005e20000100800 */
[----:B-1----:R-:W-:Y:S02]  /*1afd0*/  IMAD.MOV.U32 R8, RZ, RZ, R7 ;  /* 0x000000ffff087224 */ /* 0x002fe400078e0007 */
[----:B---3--:R-:W-:Y:S01]  /*1afe0*/  IMAD.X R151, R151, 0x1, R0, P2 ;  /* 0x0000000197977824 */ /* 0x008fe200010e0600 */
[----:B------:R1:W-:Y:S01]  /*1aff0*/  STL [R1+0x31c], R148 ;  /* 0x00031c9401007387 */ /* 0x0003e20000100800 */
[----:B------:R-:W-:-:S03]  /*1b000*/  IMAD.MOV.U32 R9, RZ, RZ, R148 ;  /* 0x000000ffff097224 */ /* 0x000fc600078e0094 */
[----:B------:R3:W-:Y:S04]  /*1b010*/  STL [R1+0x340], R149 ;  /* 0x0003409501007387 */ /* 0x0007e80000100800 */
[----:B--2---:R-:W2:Y:S04]  /*1b020*/  LDL.LU R7, [R1+0x3a0] ;  /* 0x0003a00001077983 */ /* 0x004ea80000300800 */
[----:B------:R4:W-:Y:S04]  /*1b030*/  STL [R1+0x33c], R151 ;  /* 0x00033c9701007387 */ /* 0x0009e80000100800 */
[----:B------:R4:W-:Y:S04]  /*1b040*/  LDGSTS.E [R5+0x1b00], desc[UR12][R8.64], P0 ;  /* 0x01b0000008057fae */ /* 0x0009e8000812184c */
[----:B-1----:R-:W2:Y:S01]  /*1b050*/  LDL.LU R148, [R1+0x3c0] ;  /* 0x0003c00001947983 */ /* 0x002ea20000300800 */
[----:B----4-:R-:W-:-:S03]  /*1b060*/  IMAD.MOV.U32 R8, RZ, RZ, R149 ;  /* 0x000000ffff087224 */ /* 0x010fc600078e0095 */
[----:B---3--:R-:W3:Y:S01]  /*1b070*/  LDL.LU R149, [R1+0x39c] ;  /* 0x00039c0001957983 */ /* 0x008ee20000300800 */
[----:B------:R-:W-:-:S03]  /*1b080*/  IMAD.MOV.U32 R9, RZ, RZ, R151 ;  /* 0x000000ffff097224 */ /* 0x000fc600078e0097 */
[----:B------:R-:W4:Y:S01]  /*1b090*/  LDL.LU R151, [R1+0x3bc] ;  /* 0x0003bc0001977983 */ /* 0x000f220000300800 */
        /* <DEDUP_REMOVED lines=8> */
[----:B------:R-:W-:Y:S01]  /*1b120*/  IMAD.MOV.U32 R9, RZ, RZ, R147 ;  /* 0x000000ffff097224 */ /* 0x000fe200078e0093 */
[----:B------:R1:W-:Y:S04]  /*1b130*/  STL [R1+0x380], R11 ;  /* 0x0003800b01007387 */ /* 0x0003e80000100800 */
[----:B------:R-:W4:Y:S04]  /*1b140*/  LDL.LU R10, [R1+0x3e0] ;  /* 0x0003e000010a7983 */ /* 0x000f280000300800 */
[----:B------:R1:W-:Y:S04]  /*1b150*/  STL [R1+0x37c], R150 ;  /* 0x00037c9601007387 */ /* 0x0003e80000100800 */
[----:B------:R1:W-:Y:S04]  /*1b160*/  LDGSTS.E [R5+0x2300], desc[UR12][R8.64], P0 ;  /* 0x0230000008057fae */ /* 0x0003e8000812184c */
[----:B------:R-:W4:Y:S01]  /*1b170*/  LDL.LU R147, [R1+0x400] ;  /* 0x0004000001937983 */ /* 0x000f220000300800 */
[----:B-1----:R-:W-:-:S02]  /*1b180*/  IMAD.MOV.U32 R8, RZ, RZ, R11 ;  /* 0x000000ffff087224 */ /* 0x002fc400078e000b */
[----:B------:R-:W-:Y:S01]  /*1b190*/  IMAD.MOV.U32 R9, RZ, RZ, R150 ;  /* 0x000000ffff097224 */ /* 0x000fe200078e0096 */
[----:B------:R-:W4:Y:S04]  /*1b1a0*/  LDL.LU R11, [R1+0x3dc] ;  /* 0x0003dc00010b7983 */ /* 0x000f280000300800 */
[----:B------:R-:W4:Y:S04]  /*1b1b0*/  LDL.LU R150, [R1+0x3fc] ;  /* 0x0003fc0001967983 */ /* 0x000f280000300800 */
[----:B------:R1:W-:Y:S01]  /*1b1c0*/  LDGSTS.E [R5+0x2700], desc[UR12][R8.64], P0 ;  /* 0x0270000008057fae */ /* 0x0003e2000812184c */
[----:B--2---:R-:W-:-:S05]  /*1b1d0*/  IADD3 R7, P1, R7, R2, RZ ;  /* 0x0000000207077210 */ /* 0x004fca0007f3e0ff */
[----:B------:R2:W-:Y:S01]  /*1b1e0*/  STL [R1+0x3a0], R7 ;  /* 0x0003a00701007387 */ /* 0x0005e20000100800 */
[----:B-1----:R-:W-:Y:S01]  /*1b1f0*/  IMAD.MOV.U32 R8, RZ, RZ, R7 ;  /* 0x000000ffff087224 */ /* 0x002fe200078e0007 */
[----:B------:R-:W-:Y:S01]  /*1b200*/  IADD3 R148, P2, R148, R2, RZ ;  /* 0x0000000294947210 */ /* 0x000fe20007f5e0ff */
[----:B---3--:R-:W-:-:S04]  /*1b210*/  IMAD.X R149, R149, 0x1, R0, P1 ;  /* 0x0000000195957824 */ /* 0x008fc800008e0600 */
[----:B----4-:R-:W-:Y:S01]  /*1b220*/  IMAD.X R151, R151, 0x1, R0, P2 ;  /* 0x0000000197977824 */ /* 0x010fe200010e0600 */
        /* <DEDUP_REMOVED lines=10> */
[----:B----4-:R-:W4:Y:S01]  /*1b2d0*/  LDL.LU R151, [R1+0x43c] ;  /* 0x00043c0001977983 */ /* 0x010f220000300800 */
        /* <DEDUP_REMOVED lines=9> */
[----:B------:R-:W-:Y:S04]  /*1b370*/  STL [R1+0x400], R147 ;  /* 0x0004009301007387 */ /* 0x000fe80000100800 */
[----:B------:R-:W4:Y:S04]  /*1b380*/  LDL.LU R10, [R1+0x460] ;  /* 0x00046000010a7983 */ /* 0x000f280000300800 */
[----:B------:R1:W-:Y:S04]  /*1b390*/  STL [R1+0x3fc], R150 ;  /* 0x0003fc9601007387 */ /* 0x0003e80000100800 */
[----:B------:R1:W-:Y:S04]  /*1b3a0*/  LDGSTS.E [R5+0x3300], desc[UR12][R8.64], P0 ;  /* 0x0330000008057fae */ /* 0x0003e8000812184c */
[----:B------:R-:W4:Y:S01]  /*1b3b0*/  LDL.LU R11, [R1+0x480] ;  /* 0x00048000010b7983 */ /* 0x000f220000300800 */
[----:B-1----:R-:W-:-:S02]  /*1b3c0*/  IMAD.MOV.U32 R8, RZ, RZ, R147 ;  /* 0x000000ffff087224 */ /* 0x002fc400078e0093 */
[----:B------:R-:W-:Y:S02]  /*1b3d0*/  IMAD.MOV.U32 R9, RZ, RZ, R150 ;  /* 0x000000ffff097224 */ /* 0x000fe400078e0096 */
        /* <DEDUP_REMOVED lines=22> */
[----:B------:R1:W-:Y:S04]  /*1b540*/  LDGSTS.E [R5+0x3f00], desc[UR12][R8.64], P0 ;  /* 0x03f0000008057fae */ /* 0x0003e8000812184c */
[----:B------:R1:W-:Y:S01]  /*1b550*/  STL [R1+0x460], R10 ;  /* 0x0004600a01007387 */ /* 0x0003e20000100800 */
[----:B------:R-:W-:Y:S02]  /*1b560*/  IMAD.X R150, R150, 0x1, R0, P1 ;  /* 0x0000000196967824 */ /* 0x000fe400008e0600 */
[----:B-1----:R-:W-:-:S02]  /*1b570*/  IMAD.MOV.U32 R8, RZ, RZ, R10 ;  /* 0x000000ffff087224 */ /* 0x002fc400078e000a */
[----:B------:R-:W-:Y:S01]  /*1b580*/  IMAD.X R147, R147, 0x1, R0, P2 ;  /* 0x0000000193937824 */ /* 0x000fe200010e0600 */
[----:B------:R1:W-:Y:S01]  /*1b590*/  STL [R1+0x45c], R150 ;  /* 0x00045c9601007387 */ /* 0x0003e20000100800 */
[----:B------:R-:W-:-:S03]  /*1b5a0*/  IMAD.MOV.U32 R9, RZ, RZ, R150 ;  /* 0x000000ffff097224 */ /* 0x000fc600078e0096 */
[----:B------:R1:W-:Y:S04]  /*1b5b0*/  STL [R1+0x480], R11 ;  /* 0x0004800b01007387 */ /* 0x0003e80000100800 */
[----:B------:R-:W4:Y:S04]  /*1b5c0*/  LDL.LU R10, [R1+0x4e0] ;  /* 0x0004e000010a7983 */ /* 0x000f280000300800 */
[----:B------:R1:W-:Y:S04]  /*1b5d0*/  STL [R1+0x47c], R147 ;  /* 0x00047c9301007387 */ /* 0x0003e80000100800 */
[----:B------:R1:W-:Y:S04]  /*1b5e0*/  LDGSTS.E [R5+0x4300], desc[UR12][R8.64], P0 ;  /* 0x0430000008057fae */ /* 0x0003e8000812184c */
[----:B-1----:R-:W4:Y:S01]  /*1b5f0*/  LDL.LU R150, [R1+0x500] ;  /* 0x0005000001967983 */ /* 0x002f220000300800 */
[----:B------:R-:W-:-:S02]  /*1b600*/  IMAD.MOV.U32 R8, RZ, RZ, R11 ;  /* 0x000000ffff087224 */ /* 0x000fc400078e000b */
        /* <DEDUP_REMOVED lines=12> */
[----:B------:R-:W-:Y:S04]  /*1b6d0*/  STL [R1+0x4c0], R148 ;  /* 0x0004c09401007387 */ /* 0x000fe80000100800 */
        /* <DEDUP_REMOVED lines=11> */
[----:B------:R-:W-:Y:S02]  /*1b790*/  IMAD.X R11, R11, 0x1, R0, P1 ;  /* 0x000000010b0b7824 */ /* 0x000fe400008e0600 */
[----:B-1----:R-:W-:Y:S02]  /*1b7a0*/  IMAD.MOV.U32 R8, RZ, RZ, R10 ;  /* 0x000000ffff087224 */ /* 0x002fe400078e000a */
[----:B------:R-:W-:-:S02]  /*1b7b0*/  IMAD.MOV.U32 R9, RZ, RZ, R11 ;  /* 0x000000ffff097224 */ /* 0x000fc400078e000b */
[----:B------:R-:W-:-:S03]  /*1b7c0*/  IMAD.X R147, R147, 0x1, R0, P2 ;  /* 0x0000000193937824 */ /* 0x000fc600010e0600 */
[----:B------:R1:W-:Y:S04]  /*1b7d0*/  LDGSTS.E [R5+0x5300], desc[UR12][R8.64], P0 ;  /* 0x0530000008057fae */ /* 0x0003e8000812184c */
[----:B------:R-:W-:Y:S04]  /*1b7e0*/  STL [R1+0x4e0], R10 ;  /* 0x0004e00a01007387 */ /* 0x000fe80000100800 */
[----:B------:R1:W-:Y:S02]  /*1b7f0*/  STL [R1+0x4dc], R11 ;  /* 0x0004dc0b01007387 */ /* 0x0003e40000100800 */
[----:B-1----:R-:W-:-:S02]  /*1b800*/  IMAD.MOV.U32 R8, RZ, RZ, R150 ;  /* 0x000000ffff087224 */ /* 0x002fc400078e0096 */
[----:B------:R-:W-:Y:S01]  /*1b810*/  IMAD.MOV.U32 R9, RZ, RZ, R147 ;  /* 0x000000ffff097224 */ /* 0x000fe200078e0093 */
[----:B------:R-:W-:Y:S04]  /*1b820*/  STL [R1+0x500], R150 ;  /* 0x0005009601007387 */ /* 0x000fe80000100800 */
[----:B------:R-:W4:Y:S04]  /*1b830*/  LDL.LU R11, [R1+0x560] ;  /* 0x00056000010b7983 */ /* 0x000f280000300800 */
[----:B------:R1:W-:Y:S04]  /*1b840*/  LDGSTS.E [R5+0x5700], desc[UR12][R8.64], P0 ;  /* 0x0570000008057fae */ /* 0x0003e8000812184c */
[----:B------:R1:W-:Y:S04]  /*1b850*/  STL [R1+0x4fc], R147 ;  /* 0x0004fc9301007387 */ /* 0x0003e80000100800 */
[----:B------:R-:W4:Y:S04]  /*1b860*/  LDL.LU R10, [R1+0x580] ;  /* 0x00058000010a7983 */ /* 0x000f280000300800 */
[----:B-1----:R-:W5:Y:S04]  /*1b870*/  LDL.LU R147, [R1+0x7a0] ;  /* 0x0007a00001937983 */ /* 0x002f680000300800 */
[----:B------:R-:W4:Y:S01]  /*1b880*/  LDL.LU R150, [R1+0x57c] ;  /* 0x00057c0001967983 */ /* 0x000f220000300800 */
[----:B--2---:R-:W-:-:S05]  /*1b890*/  IADD3 R7, P1, R7, R2, RZ ;  /* 0x0000000207077210 */ /* 0x004fca0007f3e0ff */
[----:B------:R-:W-:Y:S01]  /*1b8a0*/  IMAD.MOV.U32 R8, RZ, RZ, R7 ;  /* 0x000000ffff087224 */ /* 0x000fe200078e0007 */
[----:B------:R-:W-:Y:S01]  /*1b8b0*/  IADD3 R149, P2, R149, R2, RZ ;  /* 0x0000000295957210 */ /* 0x000fe20007f5e0ff */
[----:B------:R-:W-:Y:S01]  /*1b8c0*/  STL [R1+0x520], R7 ;  /* 0x0005200701007387 */ /* 0x000fe20000100800 */
[----:B---3--:R-:W-:-:S04]  /*1b8d0*/  IMAD.X R151, R151, 0x1, R0, P1 ;  /* 0x0000000197977824 */ /* 0x008fc800008e0600 */
[----:B------:R-:W-:Y:S02]  /*1b8e0*/  IMAD.MOV.U32 R9, RZ, RZ, R151 ;  /* 0x000000ffff097224 */ /* 0x000fe400078e0097 */
[----:B----4-:R-:W-:Y:S01]  /*1b8f0*/  IMAD.X R148, R148, 0x1, R0, P2 ;  /* 0x0000000194947824 */ /* 0x010fe200010e0600 */
[----:B------:R1:W-:Y:S04]  /*1b900*/  STL [R1+0x51c], R151 ;  /* 0x00051c9701007387 */ /* 0x0003e80000100800 */
[----:B------:R2:W-:Y:S04]  /*1b910*/  LDGSTS.E [R5+0x5b00], desc[UR12][R8.64], P0 ;  /* 0x05b0000008057fae */ /* 0x0005e8000812184c */
[----:B------:R-:W-:Y:S04]  /*1b920*/  STL [R1+0x540], R149 ;  /* 0x0005409501007387 */ /* 0x000fe80000100800 */
[----:B-1----:R-:W3:Y:S01]  /*1b930*/  LDL.LU R151, [R1+0x5a0] ;  /* 0x0005a00001977983 */ /* 0x002ee20000300800 */
[----:B--2---:R-:W-:-:S02]  /*1b940*/  IMAD.MOV.U32 R8, RZ, RZ, R149 ;  /* 0x000000ffff087224 */ /* 0x004fc400078e0095 */
[----:B------:R-:W-:Y:S01]  /*1b950*/  IMAD.MOV.U32 R9, RZ, RZ, R148 ;  /* 0x000000ffff097224 */ /* 0x000fe200078e0094 */
[----:B------:R1:W-:Y:S04]  /*1b960*/  STL [R1+0x53c], R148 ;  /* 0x00053c9401007387 */ /* 0x0003e80000100800 */
[----:B------:R-:W2:Y:S04]  /*1b970*/  LDL.LU R7, [R1+0x5c0] ;  /* 0x0005c00001077983 */ /* 0x000ea80000300800 */
[----:B------:R4:W-:Y:S04]  /*1b980*/  LDGSTS.E [R5+0x5f00], desc[UR12][R8.64], P0 ;  /* 0x05f0000008057fae */ /* 0x0009e8000812184c */
[----:B-1----:R-:W5:Y:S04]  /*1b990*/  LDL.LU R148, [R1+0x79c] ;  /* 0x00079c0001947983 */ /* 0x002f680000300800 */
[----:B------:R-:W2:Y:S04]  /*1b9a0*/  LDL.LU R149, [R1+0x5bc] ;  /* 0x0005bc0001957983 */ /* 0x000ea80000300800 */
[----:B------:R-:W3:Y:S01]  /*1b9b0*/  LDL.LU R9, [R1+0x55c] ;  /* 0x00055c0001097983 */ /* 0x000ee20000300800 */
[----:B------:R-:W-:-:S05]  /*1b9c0*/  IADD3 R11, P1, R11, R2, RZ ;  /* 0x000000020b0b7210 */ /* 0x000fca0007f3e0ff */
[----:B----4-:R-:W-:Y:S01]  /*1b9d0*/  IMAD.MOV.U32 R8, RZ, RZ, R11 ;  /* 0x000000ffff087224 */ /* 0x010fe200078e000b */
[----:B------:R-:W-:Y:S01]  /*1b9e0*/  IADD3 R10, P2, R10, R2, RZ ;  /* 0x000000020a0a7210 */ /* 0x000fe20007f5e0ff */
[----:B------:R1:W-:Y:S04]  /*1b9f0*/  STL [R1+0x560], R11 ;  /* 0x0005600b01007387 */ /* 0x0003e80000100800 */
[--C-:B------:R-:W-:Y:S02]  /*1ba00*/  IMAD.X R150, R150, 0x1, R0.reuse, P2 ;  /* 0x0000000196967824 */ /* 0x100fe400010e0600 */
[----:B---3--:R-:W-:-:S05]  /*1ba10*/  IMAD.X R9, R9, 0x1, R0, P1 ;  /* 0x0000000109097824 */ /* 0x008fca00008e0600 */
[----:B------:R3:W-:Y:S04]  /*1ba20*/  STL [R1+0x55c], R9 ;  /* 0x00055c0901007387 */ /* 0x0007e80000100800 */
[----:B------:R4:W-:Y:S04]  /*1ba30*/  LDGSTS.E [R5+0x6300], desc[UR12][R8.64], P0 ;  /* 0x0630000008057fae */ /* 0x0009e8000812184c */
[----:B------:R-:W-:Y:S04]  /*1ba40*/  STL [R1+0x580], R10 ;  /* 0x0005800a01007387 */ /* 0x000fe80000100800 */
[----:B-1----:R-:W2:Y:S01]  /*1ba50*/  LDL.LU R11, [R1+0x600] ;  /* 0x00060000010b7983 */ /* 0x002ea20000300800 */
[----:B----4-:R-:W-:-:S02]  /*1ba60*/  IMAD.MOV.U32 R8, RZ, RZ, R10 ;  /* 0x000000ffff087224 */ /* 0x010fc400078e000a */
[----:B---3--:R-:W-:Y:S01]  /*1ba70*/  IMAD.MOV.U32 R9, RZ, RZ, R150 ;  /* 0x000000ffff097224 */ /* 0x008fe200078e0096 */
[----:B------:R1:W-:Y:S04]  /*1ba80*/  STL [R1+0x57c], R150 ;  /* 0x00057c9601007387 */ /* 0x0003e80000100800 */
[----:B------:R3:W-:Y:S04]  /*1ba90*/  LDGSTS.E [R5+0x6700], desc[UR12][R8.64], P0 ;  /* 0x0670000008057fae */ /* 0x0007e8000812184c */
[----:B-1----:R-:W4:Y:S04]  /*1baa0*/  LDL.LU R150, [R1+0x5fc] ;  /* 0x0005fc0001967983 */ /* 0x002f280000300800 */
[----:B------:R-:W4:Y:S04]  /*1bab0*/  LDL.LU R10, [R1+0x640] ;  /* 0x00064000010a7983 */ /* 0x000f280000300800 */
[----:B------:R-:W4:Y:S01]  /*1bac0*/  LDL.LU R9, [R1+0x59c] ;  /* 0x00059c0001097983 */ /* 0x000f220000300800 */
[----:B------:R-:W-:-:S02]  /*1bad0*/  IADD3 R151, P1, R151, R2, RZ ;  /* 0x0000000297977210 */ /* 0x000fc40007f3e0ff */
[----:B--2---:R-:W-:-:S03]  /*1bae0*/  IADD3 R7, P2, R7, R2, RZ ;  /* 0x0000000207077210 */ /* 0x004fc60007f5e0ff */
[----:B---3--:R-:W-:Y:S02]  /*1baf0*/  IMAD.MOV.U32 R8, RZ, RZ, R151 ;  /* 0x000000ffff087224 */ /* 0x008fe400078e0097 */
[--C-:B------:R-:W-:Y:S01]  /*1bb00*/  IMAD.X R149, R149, 0x1, R0.reuse, P2 ;  /* 0x0000000195957824 */ /* 0x100fe200010e0600 */
[----:B------:R1:W-:Y:S01]  /*1bb10*/  STL [R1+0x5a0], R151 ;  /* 0x0005a09701007387 */ /* 0x0003e20000100800 */
[----:B----4-:R-:W-:-:S05]  /*1bb20*/  IMAD.X R9, R9, 0x1, R0, P1 ;  /* 0x0000000109097824 */ /* 0x010fca00008e0600 */
[----:B------:R2:W-:Y:S04]  /*1bb30*/  STL [R1+0x59c], R9 ;  /* 0x00059c0901007387 */ /* 0x0005e80000100800 */
[----:B------:R3:W-:Y:S04]  /*1bb40*/  LDGSTS.E [R5+0x6b00], desc[UR12][R8.64], P0 ;  /* 0x06b0000008057fae */ /* 0x0007e8000812184c */
[----:B------:R-:W-:Y:S04]  /*1bb50*/  STL [R1+0x5c0], R7 ;  /* 0x0005c00701007387 */ /* 0x000fe80000100800 */
[----:B-1----:R-:W4:Y:S01]  /*1bb60*/  LDL.LU R151, [R1+0x63c] ;  /* 0x00063c0001977983 */ /* 0x002f220000300800 */
[----:B---3--:R-:W-:-:S02]  /*1bb70*/  IMAD.MOV.U32 R8, RZ, RZ, R7 ;  /* 0x000000ffff087224 */ /* 0x008fc400078e0007 */
[----:B--2---:R-:W-:Y:S01]  /*1bb80*/  IMAD.MOV.U32 R9, RZ, RZ, R149 ;  /* 0x000000ffff097224 */ /* 0x004fe200078e0095 */
[----:B------:R1:W-:Y:S04]  /*1bb90*/  STL [R1+0x5bc], R149 ;  /* 0x0005bc9501007387 */ /* 0x0003e80000100800 */
[----:B------:R2:W-:Y:S04]  /*1bba0*/  LDGSTS.E [R5+0x6f00], desc[UR12][R8.64], P0 ;  /* 0x06f0000008057fae */ /* 0x0005e8000812184c */
[----:B-1----:R-:W5:Y:S04]  /*1bbb0*/  LDL.LU R149, [R1+0x798] ;  /* 0x0007980001957983 */ /* 0x002f680000300800 */
[----:B------:R-:W3:Y:S04]  /*1bbc0*/  LDL R7, [R1+0x648] ;  /* 0x0006480001077983 */ /* 0x000ee80000100800 */
[----:B------:R-:W4:Y:S04]  /*1bbd0*/  LDL.LU R8, [R1+0x5dc] ;  /* 0x0005dc0001087983 */ /* 0x000f280000300800 */
[----:B------:R-:W2:Y:S01]  /*1bbe0*/  LDL.LU R9, [R1+0x5e0] ;  /* 0x0005e00001097983 */ /* 0x000ea20000300800 */
[----:B------:R-:W-:-:S05]  /*1bbf0*/  IADD3 R11, P2, R11, R2, RZ ;  /* 0x000000020b0b7210 */ /* 0x000fca0007f5e0ff */
[----:B------:R-:W-:Y:S01]  /*1bc00*/  IMAD.X R150, R150, 0x1, R0, P2 ;  /* 0x0000000196967824 */ /* 0x000fe200010e0600 */
[----:B--2---:R-:W-:-:S05]  /*1bc10*/  IADD3 R9, P1, R9, R2, RZ ;  /* 0x0000000209097210 */ /* 0x004fca0007f3e0ff */
[----:B----4-:R-:W-:Y:S01]  /*1bc20*/  IMAD.X R8, R8, 0x1, R0, P1 ;  /* 0x0000000108087824 */ /* 0x010fe200008e0600 */
[----:B------:R1:W-:Y:S04]  /*1bc30*/  STL [R1+0x5e0], R9 ;  /* 0x0005e00901007387 */ /* 0x0003e80000100800 */
[----:B------:R2:W-:Y:S01]  /*1bc40*/  STL [R1+0x5dc], R8 ;  /* 0x0005dc0801007387 */ /* 0x0005e20000100800 */
[----:B-1----:R-:W-:-:S04]  /*1bc50*/  LOP3.LUT R9, R9, R8, RZ, 0x3c, !PT ;  /* 0x0000000809097212 */ /* 0x002fc800078e3cff */
[----:B--2---:R-:W-:-:S04]  /*1bc60*/  LOP3.LUT R8, R9, R8, RZ, 0x3c, !PT ;  /* 0x0000000809087212 */ /* 0x004fc800078e3cff */
[----:B------:R-:W-:Y:S01]  /*1bc70*/  LOP3.LUT R9, R9, R8, RZ, 0x3c, !PT ;  /* 0x0000000809097212 */ /* 0x000fe200078e3cff */
[----:B------:R-:W-:Y:S04]  /*1bc80*/  STL [R1+0x600], R11 ;  /* 0x0006000b01007387 */ /* 0x000fe80000100800 */
[----:B------:R1:W-:Y:S04]  /*1bc90*/  LDGSTS.E [R5+0x7300], desc[UR12][R8.64], P0 ;  /* 0x0730000008057fae */ /* 0x0003e8000812184c */
[----:B------:R2:W-:Y:S01]  /*1bca0*/  STL [R1+0x5fc], R150 ;  /* 0x0005fc9601007387 */ /* 0x0005e20000100800 */
[----:B-1----:R-:W-:-:S02]  /*1bcb0*/  IMAD.MOV.U32 R8, RZ, RZ, R11 ;  /* 0x000000ffff087224 */ /* 0x002fc400078e000b */
[----:B------:R-:W-:Y:S02]  /*1bcc0*/  IMAD.MOV.U32 R9, RZ, RZ, R150 ;  /* 0x000000ffff097224 */ /* 0x000fe400078e0096 */
[----:B--2---:R-:W5:Y:S04]  /*1bcd0*/  LDL.LU R150, [R1+0x794] ;  /* 0x0007940001967983 */ /* 0x004f680000300800 */
[----:B------:R-:W2:Y:S04]  /*1bce0*/  LDL.LU R11, [R1+0x790] ;  /* 0x00079000010b7983 */ /* 0x000ea80000300800 */
[----:B------:R1:W-:Y:S04]  /*1bcf0*/  LDGSTS.E [R5+0x7700], desc[UR12][R8.64], P0 ;  /* 0x0770000008057fae */ /* 0x0003e8000812184c */
[----:B------:R-:W4:Y:S04]  /*1bd00*/  LDL.LU R8, [R1+0x61c] ;  /* 0x00061c0001087983 */ /* 0x000f280000300800 */
[----:B------:R-:W1:Y:S01]  /*1bd10*/  LDL.LU R9, [R1+0x620] ;  /* 0x0006200001097983 */ /* 0x000e620000300800 */
[----:B------:R-:W-:-:S05]  /*1bd20*/  IADD3 R10, P2, R10, R2, RZ ;  /* 0x000000020a0a7210 */ /* 0x000fca0007f5e0ff */
[----:B------:R-:W-:Y:S01]  /*1bd30*/  IMAD.X R151, R151, 0x1, R0, P2 ;  /* 0x0000000197977824 */ /* 0x000fe200010e0600 */
[----:B-1----:R-:W-:-:S05]  /*1bd40*/  IADD3 R9, P1, R9, R2, RZ ;  /* 0x0000000209097210 */ /* 0x002fca0007f3e0ff */
[----:B----4-:R-:W-:Y:S01]  /*1bd50*/  IMAD.X R8, R8, 0x1, R0, P1 ;  /* 0x0000000108087824 */ /* 0x010fe200008e0600 */
[----:B------:R1:W-:Y:S04]  /*1bd60*/  STL [R1+0x620], R9 ;  /* 0x0006200901007387 */ /* 0x0003e80000100800 */
[----:B------:R4:W-:Y:S01]  /*1bd70*/  STL [R1+0x61c], R8 ;  /* 0x00061c0801007387 */ /* 0x0009e20000100800 */
[----:B-1----:R-:W-:-:S04]  /*1bd80*/  LOP3.LUT R9, R9, R8, RZ, 0x3c, !PT ;  /* 0x0000000809097212 */ /* 0x002fc800078e3cff */
[----:B----4-:R-:W-:-:S04]  /*1bd90*/  LOP3.LUT R8, R9, R8, RZ, 0x3c, !PT ;  /* 0x0000000809087212 */ /* 0x010fc800078e3cff */
[----:B------:R-:W-:-:S05]  /*1bda0*/  LOP3.LUT R9, R9, R8, RZ, 0x3c, !PT ;  /* 0x0000000809097212 */ /* 0x000fca00078e3cff */
[----:B------:R1:W-:Y:S04]  /*1bdb0*/  LDGSTS.E [R5+0x7b00], desc[UR12][R8.64], P0 ;  /* 0x07b0000008057fae */ /* 0x0003e8000812184c */
[----:B------:R-:W-:Y:S01]  /*1bdc0*/  STL [R1+0x640], R10 ;  /* 0x0006400a01007387 */ /* 0x000fe20000100800 */
[----:B-1----:R-:W-:Y:S02]  /*1bdd0*/  IMAD.MOV.U32 R8, RZ, RZ, R10 ;  /* 0x000000ffff087224 */ /* 0x002fe400078e000a */
[----:B------:R-:W-:Y:S01]  /*1bde0*/  IMAD.MOV.U32 R9, RZ, RZ, R151 ;  /* 0x000000ffff097224 */ /* 0x000fe200078e0097 */
[----:B------:R1:W-:Y:S04]  /*1bdf0*/  STL [R1+0x63c], R151 ;  /* 0x00063c9701007387 */ /* 0x0003e80000100800 */
[----:B------:R4:W-:Y:S01]  /*1be00*/  LDGSTS.E [R5+0x7f00], desc[UR12][R8.64], P0 ;  /* 0x07f0000008057fae */ /* 0x0009e2000812184c */
[----:B--2---:R-:W-:-:S03]  /*1be10*/  VIADD R11, R11, 0x1 ;  /* 0x000000010b0b7836 */ /* 0x004fc60000000000 */
[----:B------:R-:W0:Y:S04]  /*1be20*/  LDGDEPBAR ;  /* 0x00000000000079af */ /* 0x000e280000000000 */
[----:B-1----:R1:W5:Y:S01]  /*1be30*/  LDL.LU R151, [R1+0x78c] ;  /* 0x00078c0001977983 */ /* 0x0023620000300800 */
[----:B----4-:R-:W-:-:S03]  /*1be40*/  IMAD.MOV.U32 R9, RZ, RZ, R13 ;  /* 0x000000ffff097224 */ /* 0x010fc600078e000d */
[----:B------:R1:W5:Y:S01]  /*1be50*/  LDL.LU R13, [R1+0x788] ;  /* 0x00078800010d7983 */ /* 0x0003620000300800 */
[----:B---3--:R-:W-:-:S13]  /*1be60*/  ISETP.NE.U32.AND P0, PT, R11, R7, PT ;  /* 0x000000070b00720c */ /* 0x008fda0003f05070 */
[----:B-1----:R-:W-:Y:S05]  /*1be70*/  @P0 BRA `(.L_x_1) ;  /* 0xffffff7400b00947 */ /* 0x002fea000383ffff */
.L_x_0:
[----:B------:R-:W2:Y:S01]  /*1be80*/  LDL.LU R10, [R1+0x780] ;  /* 0x00078000010a7983 */ /* 0x000ea20000300800 */
[----:B------:R-:W1:Y:S01]  /*1be90*/  S2R R11, SR_TID.X ;  /* 0x00000000000b7919 */ /* 0x000e620000002100 */
[----:B-----5:R-:W3:Y:S01]  /*1bea0*/  S2R R13, SR_CgaCtaId ;  /* 0x00000000000d7919 */ /* 0x020ee20000008800 */
[----:B------:R-:W-:Y:S01]  /*1beb0*/  MOV R7, 0x400 ;  /* 0x0000040000077802 */ /* 0x000fe20000000f00 */
[----:B------:R-:W-:Y:S01]  /*1bec0*/  ULDC UR5, c[0x0][0x22c] ;  /* 0x00008b0000057ab9 */ /* 0x000fe20000000800 */
[----:B------:R-:W-:-:S04]  /*1bed0*/  DEPBAR.LE SB0, 0x0 ;  /* 0x000080000000791a */ /* 0x000fc80000000000 */
[----:B------:R-:W4:Y:S01]  /*1bee0*/  LDL.LU R8, [R1+0x650] ;  /* 0x0006500001087983 */ /* 0x000f220000300800 */
[----:B------:R-:W3:Y:S01]  /*1bef0*/  S2R R243, SR_TID.X ;  /* 0x0000000000f37919 */ /* 0x000ee20000002100 */
[----:B------:R-:W-:Y:S01]  /*1bf00*/  IMAD.MOV.U32 R6, RZ, RZ, R25 ;  /* 0x000000ffff067224 */ /* 0x000fe200078e0019 */
[----:B------:R-:W-:Y:S01]  /*1bf10*/  ULDC UR4, c[0x0][0x22c] ;  /* 0x00008b0000047ab9 */ /* 0x000fe20000000800 */
[----:B------:R-:W-:Y:S01]  /*1bf20*/  IMAD.MOV.U32 R18, RZ, RZ, R41 ;  /* 0x000000ffff127224 */ /* 0x000fe200078e0029 */
[----:B------:R-:W2:Y:S01]  /*1bf30*/  LDL.LU R5, [R1+0x654] ;  /* 0x0006540001057983 */ /* 0x000ea20000300800 */
[----:B------:R-:W-:Y:S01]  /*1bf40*/  IMAD.MOV.U32 R19, RZ, RZ, R43 ;  /* 0x000000ffff137224 */ /* 0x000fe200078e002b */
[----:B------:R-:W-:Y:S02]  /*1bf50*/  ULDC.64 UR6, c[0x0][0x220] ;  /* 0x0000880000067ab9 */ /* 0x000fe40000000a00 */
[----:B------:R-:W4:Y:S01]  /*1bf60*/  LDL.LU R252, [R1+0x77c] ;  /* 0x00077c0001fc7983 */ /* 0x000f220000300800 */
[----:B-1----:R-:W-:-:S02]  /*1bf70*/  IMAD.SHL.U32 R0, R11, 0x10, RZ ;  /* 0x000000100b007824 */ /* 0x002fc400078e00ff */
[----:B------:R-:W-:Y:S01]  /*1bf80*/  IMAD.SHL.U32 R2, R11, 0x40, RZ ;  /* 0x000000400b027824 */ /* 0x000fe200078e00ff */
[C---:B---3--:R-:W-:Y:S01]  /*1bf90*/  LEA R7, R13.reuse, R7, 0x18 ;  /* 0x000000070d077211 */ /* 0x048fe200078ec0ff */
[----:B------:R-:W-:Y:S01]  /*1bfa0*/  IMAD.SHL.U32 R3, R13, 0x100, RZ ;  /* 0x000001000d037824 */ /* 0x000fe200078e00ff */
[----:B------:R-:W-:Y:S01]  /*1bfb0*/  LOP3.LUT R0, R0, 0xf0, RZ, 0xc0, !PT ;  /* 0x000000f000007812 */ /* 0x000fe200078ec0ff */
[----:B------:R-:W-:Y:S01]  /*1bfc0*/  IMAD.SHL.U32 R4, R11, 0x8, RZ ;  /* 0x000000080b047824 */ /* 0x000fe200078e00ff */
[----:B------:R-:W-:-:S04]  /*1bfd0*/  LOP3.LUT R2, R2, 0x400, RZ, 0xc0, !PT ;  /* 0x0000040002027812 */ /* 0x000fc800078ec0ff */
[----:B------:R-:W-:Y:S02]  /*1bfe0*/  IADD3 R2, R2, R7, R0 ;  /* 0x0000000702027210 */ /* 0x000fe40007ffe000 */
[----:B------:R-:W-:Y:S01]  /*1bff0*/  LOP3.LUT R243, R243, 0x7f, RZ, 0xc0, !PT ;  /* 0x0000007ff3f37812 */ /* 0x000fe200078ec0ff */
[----:B------:R-:W-:Y:S01]  /*1c000*/  BAR.SYNC.DEFER_BLOCKING 0x0 ;  /* 0x0000000000007b1d */ /* 0x000fe20000010000 */
[----:B----4-:R-:W-:Y:S01]  /*1c010*/  ISETP.GE.AND P0, PT, R252, R8, PT ;  /* 0x00000008fc00720c */ /* 0x010fe20003f06270 */
[----:B------:R-:W-:-:S04]  /*1c020*/  IMAD.MOV.U32 R11, RZ, RZ, R26 ;  /* 0x000000ffff0b7224 */ /* 0x000fc800078e001a */
[----:B------:R-:W3:Y:S01]  /*1c030*/  LDL.LU R8, [R1] ;  /* 0x0000000001087983 */ /* 0x000ee20000300800 */
[----:B--2---:R-:W-:Y:S01]  /*1c040*/  LOP3.LUT R0, R10, 0x100, R3, 0xf8, !PT ;  /* 0x000001000a007812 */ /* 0x004fe200078ef803 */
[----:B------:R-:W-:Y:S01]  /*1c050*/  IMAD R243, R243, 0x10, R7 ;  /* 0x00000010f3f37824 */ /* 0x000fe200078e0207 */
[----:B------:R-:W-:Y:S01]  /*1c060*/  LOP3.LUT R3, R4, 0x300, RZ, 0xc0, !PT ;  /* 0x0000030004037812 */ /* 0x000fe200078ec0ff */
[----:B------:R-:W3:Y:S01]  /*1c070*/  LDL.LU R9, [R1+0x8] ;  /* 0x0000080001097983 */ /* 0x000ee20000300800 */
[C---:B------:R-:W-:Y:S02]  /*1c080*/  LOP3.LUT R4, R0.reuse, 0x2, RZ, 0xfc, !PT ;  /* 0x0000000200047812 */ /* 0x040fe400078efcff */
[----:B------:R-:W-:Y:S01]  /*1c090*/  ISETP.LT.AND P5, PT, R0, R5, !P0 ;  /* 0x000000050000720c */ /* 0x000fe200047a1270 */
[----:B------:R-:W-:Y:S01]  /*1c0a0*/  IMAD.IADD R2, R3, 0x1, R2 ;  /* 0x0000000103027824 */ /* 0x000fe200078e0202 */
[----:B------:R-:W-:Y:S01]  /*1c0b0*/  ISETP.LT.AND P3, PT, R4, UR5, !P0 ;  /* 0x0000000504007c0c */ /* 0x000fe2000c761270 */
[----:B------:R-:W-:Y:S01]  /*1c0c0*/  ULDC UR5, c[0x0][0x22c] ;  /* 0x00008b0000057ab9 */ /* 0x000fe20000000800 */
[C---:B------:R-:W-:Y:S01]  /*1c0d0*/  LOP3.LUT R4, R0.reuse, 0x4, RZ, 0xfc, !PT ;  /* 0x0000000400047812 */ /* 0x040fe200078efcff */
[----:B------:R-:W-:Y:S01]  /*1c0e0*/  IMAD.MOV.U32 R10, RZ, RZ, R24 ;  /* 0x000000ffff0a7224 */ /* 0x000fe200078e0018 */
[----:B------:R-:W-:-:S02]  /*1c0f0*/  LOP3.LUT R3, R0, 0x1, RZ, 0xfc, !PT ;  /* 0x0000000100037812 */ /* 0x000fc400078efcff */
[----:B------:R-:W-:Y:S01]  /*1c100*/  ISETP.LT.AND P1, PT, R4, UR5, !P0 ;  /* 0x0000000504007c0c */ /* 0x000fe2000c721270 */
[----:B------:R-:W-:Y:S01]  /*1c110*/  IMAD.MOV.U32 R7, RZ, RZ, R27 ;  /* 0x000000ffff077224 */ /* 0x000fe200078e001b */
[----:B------:R-:W2:Y:S01]  /*1c120*/  LDL.LU R4, [R1+0x4] ;  /* 0x0000040001047983 */ /* 0x000ea20000300800 */
[----:B------:R-:W-:Y:S01]  /*1c130*/  IMAD.MOV.U32 R26, RZ, RZ, R45 ;  /* 0x000000ffff1a7224 */ /* 0x000fe200078e002d */
[----:B------:R-:W-:Y:S02]  /*1c140*/  ISETP.LT.AND P4, PT, R3, UR4, !P0 ;  /* 0x0000000403007c0c */ /* 0x000fe4000c781270 */
[----:B---3--:R-:W-:Y:S01]  /*1c150*/  STSM.16.M88.4 [R2], R8 ;  /* 0x0000000802007844 */ /* 0x008fe20000000200 */
[----:B------:R-:W-:Y:S01]  /*1c160*/  IMAD.MOV.U32 R27, RZ, RZ, R47 ;  /* 0x000000ffff1b7224 */ /* 0x000fe200078e002f */
[----:B------:R-:W-:Y:S01]  /*1c170*/  LOP3.LUT R3, R0, 0x3, RZ, 0xfc, !PT ;  /* 0x0000000300037812 */ /* 0x000fe200078efcff */
[----:B------:R-:W-:Y:S01]  /*1c180*/  IMAD.MOV.U32 R43, RZ, RZ, R55 ;  /* 0x000000ffff2b7224 */ /* 0x000fe200078e0037 */
[----:B------:R-:W2:Y:S01]  /*1c190*/  LDL.LU R5, [R1+0xc] ;  /* 0x00000c0001057983 */ /* 0x000ea20000300800 */
[----:B------:R-:W-:Y:S01]  /*1c1a0*/  IMAD.MOV.U32 R154, RZ, RZ, R65 ;  /* 0x000000ffff9a7224 */ /* 0x000fe200078e0041 */
[----:B------:R-:W-:Y:S01]  /*1c1b0*/  ULDC UR4, c[0x0][0x22c] ;  /* 0x00008b0000047ab9 */ /* 0x000fe20000000800 */
[----:B------:R-:W-:Y:S01]  /*1c1c0*/  IMAD.MOV.U32 R155, RZ, RZ, R67 ;  /* 0x000000ffff9b7224 */ /* 0x000fe200078e0043 */
[----:B------:R-:W-:Y:S01]  /*1c1d0*/  BAR.SYNC.DEFER_BLOCKING 0x0 ;  /* 0x0000000000007b1d */ /* 0x000fe20000010000 */
[----:B------:R-:W-:Y:S01]  /*1c1e0*/  IMAD.MOV.U32 R158, RZ, RZ, R69 ;  /* 0x000000ffff9e7224 */ /* 0x000fe200078e0045 */
[----:B------:R-:W-:Y:S01]  /*1c1f0*/  ISETP.LT.AND P2, PT, R3, UR4, !P0 ;  /* 0x0000000403007c0c */ /* 0x000fe2000c741270 */
[----:B------:R-:W-:-:S02]  /*1c200*/  IMAD.MOV.U32 R159, RZ, RZ, R71 ;  /* 0x000000ffff9f7224 */ /* 0x000fc400078e0047 */
[----:B------:R-:W-:Y:S01]  /*1c210*/  IMAD.MOV.U32 R162, RZ, RZ, R73 ;  /* 0x000000ffffa27224 */ /* 0x000fe200078e0049 */
[----:B------:R-:W-:Y:S01]  /*1c220*/  ULDC UR4, c[0x0][0x244] ;  /* 0x0000910000047ab9 */ /* 0x000fe20000000800 */
[----:B------:R-:W-:Y:S01]  /*1c230*/  IMAD.MOV.U32 R163, RZ, RZ, R75 ;  /* 0x000000ffffa37224 */ /* 0x000fe200078e004b */
[----:B------:R-:W-:Y:S01]  /*1c240*/  ULDC UR5, c[0x0][0x248] ;  /* 0x0000920000057ab9 */ /* 0x000fe20000000800 */
[----:B------:R-:W1:Y:S01]  /*1c250*/  LDS.128 R8, [R243] ;  /* 0x00000000f3087984 */ /* 0x000e620000000c00 */
[----:B------:R-:W-:Y:S06]  /*1c260*/  BAR.SYNC.DEFER_BLOCKING 0x0 ;  /* 0x0000000000007b1d */ /* 0x000fec0000010000 */
[----:B-1----:R1:W-:Y:S04]  /*1c270*/  STL.64 [R1+0x200], R8 ;  /* 0x0002000801007387 */ /* 0x0023e80000100a00 */
[----:B------:R3:W-:Y:S04]  /*1c280*/  STL.64 [R1+0x208], R10 ;  /* 0x0002080a01007387 */ /* 0x0007e80000100a00 */
[----:B-1----:R-:W4:Y:S04]  /*1c290*/  LDL.LU R8, [R1+0x10] ;  /* 0x0000100001087983 */ /* 0x002f280000300800 */
[----:B------:R-:W4:Y:S01]  /*1c2a0*/  LDL.LU R9, [R1+0x18] ;  /* 0x0000180001097983 */ /* 0x000f220000300800 */
[----:B---3--:R-:W-:-:S02]  /*1c2b0*/  IMAD.MOV.U32 R10, RZ, RZ, R28 ;  /* 0x000000ffff0a7224 */ /* 0x008fc400078e001c */
[----:B------:R-:W-:Y:S01]  /*1c2c0*/  IMAD.MOV.U32 R11, RZ, RZ, R30 ;  /* 0x000000ffff0b7224 */ /* 0x000fe200078e001e */
[----:B--2---:R1:W-:Y:S01]  /*1c2d0*/  STSM.16.M88.4 [R2], R4 ;  /* 0x0000000402007844 */ /* 0x0043e20000000200 */
[----:B------:R-:W-:Y:S06]  /*1c2e0*/  BAR.SYNC.DEFER_BLOCKING 0x0 ;  /* 0x0000000000007b1d */ /* 0x000fec0000010000 */
[----:B-1----:R-:W2:Y:S04]  /*1c2f0*/  LDL.LU R4, [R1+0x14] ;  /* 0x0000140001047983 */ /* 0x002ea80000300800 */
[----:B------:R-:W2:Y:S04]  /*1c300*/  LDL.LU R5, [R1+0x1c] ;  /* 0x00001c0001057983 */ /* 0x000ea80000300800 */
[----:B------:R-:W1:Y:S01]  /*1c310*/  LDS.128 R12, [R243] ;  /* 0x00000000f30c7984 */ /* 0x000e620000000c00 */
[----:B------:R-:W-:Y:S06]  /*1c320*/  BAR.SYNC.DEFER_BLOCKING 0x0 ;  /* 0x0000000000007b1d */ /* 0x000fec0000010000 */
[----:B----4-:R-:W-:Y:S02]  /*1c330*/  STSM.16.M88.4 [R2], R8 ;  /* 0x0000000802007844 */ /* 0x010fe40000000200 */
[----:B------:R-:W-:Y:S06]  /*1c340*/  BAR.SYNC.DEFER_BLOCKING 0x0 ;  /* 0x0000000000007b1d */ /* 0x000fec0000010000 */
[----:B------:R-:W3:Y:S04]  /*1c350*/  LDS.128 R8, [R243] ;  /* 0x00000000f3087984 */ /* 0x000ee80000000c00 */
[----:B-1----:R-:W-:Y:S04]  /*1c360*/  STL.64 [R1], R12 ;  /* 0x0000000c01007387 */ /* 0x002fe80000100a00 */
[----:B------:R-:W-:Y:S01]  /*1c370*/  STL.64 [R1+0x8], R14 ;  /* 0x0000080e01007387 */ /* 0x000fe20000100a00 */
[----:B------:R-:W-:Y:S06]  /*1c380*/  BAR.SYNC.DEFER_BLOCKING 0x0 ;  /* 0x0000000000007b1d */ /* 0x000fec0000010000 */
[----:B---3--:R1:W-:Y:S04]  /*1c390*/  STL.64 [R1+0x10], R8 ;  /* 0x0000100801007387 */ /* 0x0083e80000100a00 */
[----:B------:R-:W-:Y:S04]  /*1c3a0*/  STL.64 [R1+0x18], R10 ;  /* 0x0000180a01007387 */ /* 0x000fe80000100a00 */
[----:B-1----:R-:W3:Y:S04]  /*1c3b0*/  LDL.LU R8, [R1+0x20] ;  /* 0x0000200001087983 */ /* 0x002ee80000300800 */
[----:B------:R-:W3:Y:S01]  /*1c3c0*/  LDL.LU R9, [R1+0x28] ;  /* 0x0000280001097983 */ /* 0x000ee20000300800 */
[----:B------:R-:W-:-:S02]  /*1c3d0*/  IMAD.MOV.U32 R6, RZ, RZ, R29 ;  /* 0x000000ffff067224 */ /* 0x000fc400078e001d */
[----:B------:R-:W-:-:S05]  /*1c3e0*/  IMAD.MOV.U32 R7, RZ, RZ, R31 ;  /* 0x000000ffff077224 */ /* 0x000fca00078e001f */
[----:B--2---:R1:W-:Y:S01]  /*1c3f0*/  STSM.16.M88.4 [R2], R4 ;  /* 0x0000000402007844 */ /* 0x0043e20000000200 */
[----:B------:R-:W-:Y:S06]  /*1c400*/  BAR.SYNC.DEFER_BLOCKING 0x0 ;  /* 0x0000000000007b1d */ /* 0x000fec0000010000 */
[----:B-1----:R-:W2:Y:S04]  /*1c410*/  LDL.LU R4, [R1+0x24] ;  /* 0x0000240001047983 */ /* 0x002ea80000300800 */
[----:B------:R-:W2:Y:S04]  /*1c420*/  LDL.LU R5, [R1+0x2c] ;  /* 0x00002c0001057983 */ /* 0x000ea80000300800 */
[----:B------:R-:W1:Y:S01]  /*1c430*/  LDS.128 R248, [R243] ;  /* 0x00000000f3f87984 */ /* 0x000e620000000c00 */
[----:B------:R-:W-:-:S02]  /*1c440*/  IMAD.MOV.U32 R10, RZ, RZ, R32 ;  /* 0x000000ffff0a7224 */ /* 0x000fc400078e0020 */
[----:B------:R-:W-:Y:S01]  /*1c450*/  IMAD.MOV.U32 R11, RZ, RZ, R34 ;  /* 0x000000ffff0b7224 */ /* 0x000fe200078e0022 */
[----:B------:R-:W-:Y:S01]  /*1c460*/  BAR.SYNC.DEFER_BLOCKING 0x0 ;  /* 0x0000000000007b1d */ /* 0x000fe20000010000 */
[----:B------:R-:W-:Y:S02]  /*1c470*/  IMAD.MOV.U32 R6, RZ, RZ, R33 ;  /* 0x000000ffff067224 */ /* 0x000fe400078e0021 */
[----:B------:R-:W-:-:S03]  /*1c480*/  IMAD.MOV.U32 R7, RZ, RZ, R35 ;  /* 0x000000ffff077224 */ /* 0x000fc600078e0023 */
[----:B-1----:R-:W-:Y:S04]  /*1c490*/  STL [R1+0x78c], R250 ;  /* 0x00078cfa01007387 */ /* 0x002fe80000100800 */
[----:B------:R-:W-:Y:S04]  /*1c4a0*/  STL [R1+0x788], R251 ;  /* 0x000788fb01007387 */ /* 0x000fe80000100800 */
[----:B---3--:R-:W-:Y:S01]  /*1c4b0*/  STSM.16.M88.4 [R2], R8 ;  /* 0x0000000802007844 */ /* 0x008fe20000000200 */
[----:B------:R-:W-:Y:S06]  /*1c4c0*/  BAR.SYNC.DEFER_BLOCKING 0x0 ;  /* 0x0000000000007b1d */ /* 0x000fec0000010000 */
[----:B------:R-:W1:Y:S02]  /*1c4d0*/  LDS.128 R244, [R243] ;  /* 0x00000000f3f47984 */ /* 0x000e640000000c00 */
[----:B------:R-:W-:Y:S06]  /*1c4e0*/  BAR.SYNC.DEFER_BLOCKING 0x0 ;  /* 0x0000000000007b1d */ /* 0x000fec0000010000 */
[----:B--2---:R2:W-:Y:S02]  /*1c4f0*/  STSM.16.M88.4 [R2], R4 ;  /* 0x0000000402007844 */ /* 0x0045e40000000200 */
[----:B------:R-:W-:Y:S06]  /*1c500*/  BAR.SYNC.DEFER_BLOCKING 0x0 ;  /* 0x0000000000007b1d */ /* 0x000fec0000010000 */
[----:B--2---:R-:W2:Y:S04]  /*1c510*/  LDL.LU R4, [R1+0x30] ;  /* 0x0000300001047983 */ /* 0x004ea80000300800 */
[----:B------:R-:W2:Y:S04]  /*1c520*/  LDL.LU R5, [R1+0x38] ;  /* 0x0000380001057983 */ /* 0x000ea80000300800 */
[----:B------:R-:W3:Y:S04]  /*1c530*/  LDL.LU R8, [R1+0x34] ;  /* 0x0000340001087983 */ /* 0x000ee80000300800 */
[----:B------:R-:W3:Y:S04]  /*1c540*/  LDL.LU R9, [R1+0x3c] ;  /* 0x00003c0001097983 */ /* 0x000ee80000300800 */
[----:B------:R-:W4:Y:S01]  /*1c550*/  LDS.128 R12, [R243] ;  /* 0x00000000f30c7984 */ /* 0x000f220000000c00 */
[----:B------:R-:W-:-:S02]  /*1c560*/  IMAD.MOV.U32 R6, RZ, RZ, R36 ;  /* 0x000000ffff067224 */ /* 0x000fc400078e0024 */
[----:B------:R-:W-:Y:S01]  /*1c570*/  IMAD.MOV.U32 R7, RZ, RZ, R38 ;  /* 0x000000ffff077224 */ /* 0x000fe200078e0026 */
[----:B------:R-:W-:Y:S01]  /*1c580*/  BAR.SYNC.DEFER_BLOCKING 0x0 ;  /* 0x0000000000007b1d */ /* 0x000fe20000010000 */
[----:B------:R-:W-:Y:S02]  /*1c590*/  IMAD.MOV.U32 R10, RZ, RZ, R37 ;  /* 0x000000ffff0a7224 */ /* 0x000fe400078e0025 */
[----:B------:R-:W-:-:S03]  /*1c5a0*/  IMAD.MOV.U32 R11, RZ, RZ, R39 ;  /* 0x000000ffff0b7224 */ /* 0x000fc600078e0027 */
[----:B--2---:R-:W-:Y:S02]  /*1c5b0*/  STSM.16.M88.4 [R2], R4 ;  /* 0x0000000402007844 */ /* 0x004fe40000000200 */
[----:B------:R-:W-:Y:S06]  /*1c5c0*/  BAR.SYNC.DEFER_BLOCKING 0x0 ;  /* 0x0000000000007b1d */ /* 0x000fec0000010000 */
[----:B------:R-:W2:Y:S02]  /*1c5d0*/  LDS.128 R4, [R243] ;  /* 0x00000000f3047984 */ /* 0x000ea40000000c00 */
[----:B------:R-:W-:Y:S06]  /*1c5e0*/  BAR.SYNC.DEFER_BLOCKING 0x0 ;  /* 0x0000000000007b1d */ /* 0x000fec0000010000 */
[----:B---3--:R3:W-:Y:S02]  /*1c5f0*/  STSM.16.M88.4 [R2], R8 ;  /* 0x0000000802007844 */ /* 0x0087e40000000200 */
[----:B------:R-:W-:Y:S06]  /*1c600*/  BAR.SYNC.DEFER_BLOCKING 0x0 ;  /* 0x0000000000007b1d */ /* 0x000fec0000010000 */
[----:B---3--:R-:W3:Y:S04]  /*1c610*/  LDL.LU R8, [R1+0x40] ;  /* 0x0000400001087983 */ /* 0x008ee80000300800 */
[----:B------:R-:W3:Y:S04]  /*1c620*/  LDL.LU R9, [R1+0x48] ;  /* 0x0000480001097983 */ /* 0x000ee80000300800 */
[----:B------:R-:W4:Y:S04]  /*1c630*/  LDL.LU R16, [R1+0x44] ;  /* 0x0000440001107983 */ /* 0x000f280000300800 */
[----:B------:R-:W4:Y:S04]  /*1c640*/  LDL.LU R17, [R1+0x4c] ;  /* 0x00004c0001117983 */ /* 0x000f280000300800 */
[----:B------:R-:W2:Y:S01]  /*1c650*/  LDS.128 R20, [R243] ;  /* 0x00000000f3147984 */ /* 0x000ea20000000c00 */
[----:B------:R-:W-:-:S02]  /*1c660*/  IMAD.MOV.U32 R10, RZ, RZ, R40 ;  /* 0x000000ffff0a7224 */ /* 0x000fc400078e0028 */
[----:B------:R-:W-:Y:S01]  /*1c670*/  IMAD.MOV.U32 R11, RZ, RZ, R42 ;  /* 0x000000ffff0b7224 */ /* 0x000fe200078e002a */
[----:B------:R-:W-:Y:S06]  /*1c680*/  BAR.SYNC.DEFER_BLOCKING 0x0 ;  /* 0x0000000000007b1d */ /* 0x000fec0000010000 */
[----:B---3--:R-:W-:Y:S02]  /*1c690*/  STSM.16.M88.4 [R2], R8 ;  /* 0x0000000802007844 */ /* 0x008fe40000000200 */
[----:B------:R-:W-:Y:S06]  /*1c6a0*/  BAR.SYNC.DEFER_BLOCKING 0x0 ;  /* 0x0000000000007b1d */ /* 0x000fec0000010000 */
[----:B------:R-:W3:Y:S02]  /*1c6b0*/  LDS.128 R8, [R243] ;  /* 0x00000000f3087984 */ /* 0x000ee40000000c00 */
[----:B------:R-:W-:Y:S06]  /*1c6c0*/  BAR.SYNC.DEFER_BLOCKING 0x0 ;  /* 0x0000000000007b1d */ /* 0x000fec0000010000 */
[----:B----4-:R4:W-:Y:S02]  /*1c6d0*/  STSM.16.M88.4 [R2], R16 ;  /* 0x0000001002007844 */ /* 0x0109e40000000200 */
[----:B------:R-:W-:Y:S06]  /*1c6e0*/  BAR.SYNC.DEFER_BLOCKING 0x0 ;  /* 0x0000000000007b1d */ /* 0x000fec0000010000 */
[----:B----4-:R-:W4:Y:S04]  /*1c6f0*/  LDL.LU R16, [R1+0x50] ;  /* 0x0000500001107983 */ /* 0x010f280000300800 */
[----:B------:R-:W4:Y:S04]  /*1c700*/  LDL.LU R17, [R1+0x58] ;  /* 0x0000580001117983 */ /* 0x000f280000300800 */
[----:B------:R-:W2:Y:S04]  /*1c710*/  LDL.LU R24, [R1+0x54] ;  /* 0x0000540001187983 */ /* 0x000ea80000300800 */
[----:B------:R-:W2:Y:S04]  /*1c720*/  LDL.LU R25, [R1+0x5c] ;  /* 0x00005c0001197983 */ /* 0x000ea80000300800 */
[----:B------:R-:W3:Y:S01]  /*1c730*/  LDS.128 R28, [R243] ;  /* 0x00000000f31c7984 */ /* 0x000ee20000000c00 */
[----:B------:R-:W-:-:S02]  /*1c740*/  IMAD.MOV.U32 R18, RZ, RZ, R44 ;  /* 0x000000ffff127224 */ /* 0x000fc400078e002c */
[----:B------:R-:W-:Y:S01]  /*1c750*/  IMAD.MOV.U32 R19, RZ, RZ, R46 ;  /* 0x000000ffff137224 */ /* 0x000fe200078e002e */
[----:B------:R-:W-:Y:S06]  /*1c760*/  BAR.SYNC.DEFER_BLOCKING 0x0 ;  /* 0x0000000000007b1d */ /* 0x000fec0000010000 */
[----:B----4-:R-:W-:Y:S02]  /*1c770*/  STSM.16.M88.4 [R2], R16 ;  /* 0x0000001002007844 */ /* 0x010fe40000000200 */
[----:B------:R-:W-:Y:S06]  /*1c780*/  BAR.SYNC.DEFER_BLOCKING 0x0 ;  /* 0x0000000000007b1d */ /* 0x000fec0000010000 */
[----:B------:R-:W4:Y:S02]  /*1c790*/  LDS.128 R16, [R243] ;  /* 0x00000000f3107984 */ /* 0x000f240000000c00 */
        /* <DEDUP_REMOVED lines=26> */
[----:B------:R-:W-:Y:S01]  /*1c940*/  BAR.SYNC.DEFER_BLOCKING 0x0 ;  /* 0x0000000000007b1d */ /* 0x000fe20000010000 */
[----:B------:R-:W-:-:S05]  /*1c950*/  IMAD.MOV.U32 R42, RZ, RZ, R53 ;  /* 0x000000ffff2a7224 */ /* 0x000fca00078e0035 */
        /* <DEDUP_REMOVED lines=13> */
[----:B------:R-:W-:Y:S01]  /*1ca30*/  BAR.SYNC.DEFER_BLOCKING 0x0 ;  /* 0x0000000000007b1d */ /* 0x000fe20000010000 */
[----:B------:R-:W-:Y:S02]  /*1ca40*/  IMAD.MOV.U32 R50, RZ, RZ, R57 ;  /* 0x000000ffff327224 */ /* 0x000fe400078e0039 */
[----:B------:R-:W-:-:S03]  /*1ca50*/  IMAD.MOV.U32 R51, RZ, RZ, R59 ;  /* 0x000000ffff337224 */ /* 0x000fc600078e003b */
[----:B----4-:R-:W-:Y:S02]  /*1ca60*/  STSM.16.M88.4 [R2], R40 ;  /* 0x0000002802007844 */ /* 0x010fe40000000200 */
[----:B------:R-:W-:Y:S06]  /*1ca70*/  BAR.SYNC.DEFER_BLOCKING 0x0 ;  /* 0x0000000000007b1d */ /* 0x000fec0000010000 */
[----:B------:R-:W4:Y:S02]  /*1ca80*/  LDS.128 R40, [R243] ;  /* 0x00000000f3287984 */ /* 0x000f240000000c00 */
[----:B------:R-:W-:Y:S06]  /*1ca90*/  BAR.SYNC.DEFER_BLOCKING 0x0 ;  /* 0x0000000000007b1d */ /* 0x000fec0000010000 */
[----:B--2---:R2:W-:Y:S04]  /*1caa0*/  STSM.16.M88.4 [R2], R48 ;  /* 0x0000003002007844 */ /* 0x0045e80000000200 */
[----:B--2---:R-:W2:Y:S04]  /*1cab0*/  LDL.LU R48, [R1+0x90] ;  /* 0x0000900001307983 */ /* 0x004ea80000300800 */
[----:B------:R-:W2:Y:S04]  /*1cac0*/  LDL.LU R49, [R1+0x98] ;  /* 0x0000980001317983 */ /* 0x000ea80000300800 */
[----:B------:R-:W3:Y:S04]  /*1cad0*/  LDL.LU R56, [R1+0x94] ;  /* 0x0000940001387983 */ /* 0x000ee80000300800 */
[----:B------:R-:W3:Y:S01]  /*1cae0*/  LDL.LU R57, [R1+0x9c] ;  /* 0x00009c0001397983 */ /* 0x000ee20000300800 */
[----:B------:R-:W-:-:S02]  /*1caf0*/  IMAD.MOV.U32 R50, RZ, RZ, R60 ;  /* 0x000000ffff327224 */ /* 0x000fc400078e003c */
[----:B------:R-:W-:Y:S01]  /*1cb00*/  IMAD.MOV.U32 R51, RZ, RZ, R62 ;  /* 0x000000ffff337224 */ /* 0x000fe200078e003e */
[----:B------:R-:W-:Y:S01]  /*1cb10*/  BAR.SYNC.DEFER_BLOCKING 0x0 ;  /* 0x0000000000007b1d */ /* 0x000fe20000010000 */
[----:B------:R-:W-:Y:S02]  /*1cb20*/  IMAD.MOV.U32 R58, RZ, RZ, R61 ;  /* 0x000000ffff3a7224 */ /* 0x000fe400078e003d */
[----:B------:R-:W-:-:S03]  /*1cb30*/  IMAD.MOV.U32 R59, RZ, RZ, R63 ;  /* 0x000000ffff3b7224 */ /* 0x000fc600078e003f */
[----:B------:R-:W4:Y:S02]  /*1cb40*/  LDS.128 R60, [R243] ;  /* 0x00000000f33c7984 */ /* 0x000f240000000c00 */
[----:B------:R-:W-:Y:S06]  /*1cb50*/  BAR.SYNC.DEFER_BLOCKING 0x0 ;  /* 0x0000000000007b1d */ /* 0x000fec0000010000 */
[----:B--2---:R-:W-:Y:S02]  /*1cb60*/  STSM.16.M88.4 [R2], R48 ;  /* 0x0000003002007844 */ /* 0x004fe40000000200 */
[----:B------:R-:W-:Y:S06]  /*1cb70*/  BAR.SYNC.DEFER_BLOCKING 0x0 ;  /* 0x0000000000007b1d */ /* 0x000fec0000010000 */
[----:B------:R-:W2:Y:S02]  /*1cb80*/  LDS.128 R48, [R243] ;  /* 0x00000000f3307984 */ /* 0x000ea40000000c00 */
[----:B------:R-:W-:Y:S06]  /*1cb90*/  BAR.SYNC.DEFER_BLOCKING 0x0 ;  /* 0x0000000000007b1d */ /* 0x000fec0000010000 */
[----:B---3--:R3:W-:Y:S04]  /*1cba0*/  STSM.16.M88.4 [R2], R56 ;  /* 0x0000003802007844 */ /* 0x0087e80000000200 */
[----:B---3--:R-:W3:Y:S04]  /*1cbb0*/  LDL.LU R56, [R1+0xa0] ;  /* 0x0000a00001387983 */ /* 0x008ee80000300800 */
[----:B------:R-:W3:Y:S04]  /*1cbc0*/  LDL.LU R57, [R1+0xa8] ;  /* 0x0000a80001397983 */ /* 0x000ee80000300800 */
[----:B------:R-:W4:Y:S04]  /*1cbd0*/  LDL.LU R152, [R1+0xa4] ;  /* 0x0000a40001987983 */ /* 0x000f280000300800 */
[----:B------:R-:W4:Y:S01]  /*1cbe0*/  LDL.LU R153, [R1+0xac] ;  /* 0x0000ac0001997983 */ /* 0x000f220000300800 */
[----:B------:R-:W-:Y:S01]  /*1cbf0*/  BAR.SYNC.DEFER_BLOCKING 0x0 ;  /* 0x0000000000007b1d */ /* 0x000fe20000010000 */
[----:B------:R-:W-:-:S02]  /*1cc00*/  IMAD.MOV.U32 R58, RZ, RZ, R64 ;  /* 0x000000ffff3a7224 */ /* 0x000fc400078e0040 */
[----:B------:R-:W-:-:S03]  /*1cc10*/  IMAD.MOV.U32 R59, RZ, RZ, R66 ;  /* 0x000000ffff3b7224 */ /* 0x000fc600078e0042 */
[----:B------:R-:W2:Y:S02]  /*1cc20*/  LDS.128 R64, [R243] ;  /* 0x00000000f3407984 */ /* 0x000ea40000000c00 */
[----:B------:R-:W-:Y:S06]  /*1cc30*/  BAR.SYNC.DEFER_BLOCKING 0x0 ;  /* 0x0000000000007b1d */ /* 0x000fec0000010000 */
[----:B---3--:R-:W-:Y:S02]  /*1cc40*/  STSM.16.M88.4 [R2], R56 ;  /* 0x0000003802007844 */ /* 0x008fe40000000200 */
[----:B------:R-:W-:Y:S06]  /*1cc50*/  BAR.SYNC.DEFER_BLOCKING 0x0 ;  /* 0x0000000000007b1d */ /* 0x000fec0000010000 */
[----:B------:R-:W3:Y:S02]  /*1cc60*/  LDS.128 R56, [R243] ;  /* 0x00000000f3387984 */ /* 0x000ee40000000c00 */
[----:B------:R-:W-:Y:S06]  /*1cc70*/  BAR.SYNC.DEFER_BLOCKING 0x0 ;  /* 0x0000000000007b1d */ /* 0x000fec0000010000 */
[----:B----4-:R4:W-:Y:S04]  /*1cc80*/  STSM.16.M88.4 [R2], R152 ;  /* 0x0000009802007844 */ /* 0x0109e80000000200 */
[----:B----4-:R-:W4:Y:S04]  /*1cc90*/  LDL.LU R152, [R1+0xb0] ;  /* 0x0000b00001987983 */ /* 0x010f280000300800 */
[----:B------:R-:W4:Y:S04]  /*1cca0*/  LDL.LU R153, [R1+0xb8] ;  /* 0x0000b80001997983 */ /* 0x000f280000300800 */
[----:B------:R-:W2:Y:S04]  /*1ccb0*/  LDL.LU R156, [R1+0xb4] ;  /* 0x0000b400019c7983 */ /* 0x000ea80000300800 */
[----:B------:R-:W2:Y:S01]  /*1ccc0*/  LDL.LU R157, [R1+0xbc] ;  /* 0x0000bc00019d7983 */ /* 0x000ea20000300800 */
[----:B------:R-:W-:Y:S01]  /*1ccd0*/  BAR.SYNC.DEFER_BLOCKING 0x0 ;  /* 0x0000000000007b1d */ /* 0x000fe20000010000 */
[----:B------:R-:W-:-:S02]  /*1cce0*/  IMAD.MOV.U32 R154, RZ, RZ, R68 ;  /* 0x000000ffff9a7224 */ /* 0x000fc400078e0044 */
[----:B------:R-:W-:-:S03]  /*1ccf0*/  IMAD.MOV.U32 R155, RZ, RZ, R70 ;  /* 0x000000ffff9b7224 */ /* 0x000fc600078e0046 */
[----:B------:R-:W3:Y:S02]  /*1cd00*/  LDS.128 R68, [R243] ;  /* 0x00000000f3447984 */ /* 0x000ee40000000c00 */
[----:B------:R-:W-:Y:S06]  /*1cd10*/  BAR.SYNC.DEFER_BLOCKING 0x0 ;  /* 0x0000000000007b1d */ /* 0x000fec0000010000 */
        /* <DEDUP_REMOVED lines=9> */
[----:B------:R-:W-:Y:S01]  /*1cdb0*/  BAR.SYNC.DEFER_BLOCKING 0x0 ;  /* 0x0000000000007b1d */ /* 0x000fe20000010000 */
[----:B------:R-:W-:-:S02]  /*1cdc0*/  IMAD.MOV.U32 R158, RZ, RZ, R72 ;  /* 0x000000ffff9e7224 */ /* 0x000fc400078e0048 */
        /* <DEDUP_REMOVED lines=12> */
[----:B------:R-:W-:-:S02]  /*1ce90*/  IMAD.MOV.U32 R162, RZ, RZ, R76 ;  /* 0x000000ffffa27224 */ /* 0x000fc400078e004c */
[----:B------:R-:W-:Y:S01]  /*1cea0*/  IMAD.MOV.U32 R163, RZ, RZ, R78 ;  /* 0x000000ffffa37224 */ /* 0x000fe200078e004e */
[----:B------:R-:W-:Y:S01]  /*1ceb0*/  BAR.SYNC.DEFER_BLOCKING 0x0 ;  /* 0x0000000000007b1d */ /* 0x000fe20000010000 */
[----:B------:R-:W-:Y:S02]  /*1cec0*/  IMAD.MOV.U32 R166, RZ, RZ, R77 ;  /* 0x000000ffffa67224 */ /* 0x000fe400078e004d */
        /* <DEDUP_REMOVED lines=12> */
[----:B------:R-:W-:-:S02]  /*1cf90*/  IMAD.MOV.U32 R166, RZ, RZ, R80 ;  /* 0x000000ffffa67224 */ /* 0x000fc400078e0050 */
[----:B------:R-:W-:Y:S01]  /*1cfa0*/  IMAD.MOV.U32 R167, RZ, RZ, R82 ;  /* 0x000000ffffa77224 */ /* 0x000fe200078e0052 */
[----:B------:R-:W-:Y:S01]  /*1cfb0*/  BAR.SYNC.DEFER_BLOCKING 0x0 ;  /* 0x0000000000007b1d */ /* 0x000fe20000010000 */
[----:B------:R-:W-:Y:S02]  /*1cfc0*/  IMAD.MOV.U32 R170, RZ, RZ, R81 ;  /* 0x000000ffffaa7224 */ /* 0x000fe400078e0051 */
        /* <DEDUP_REMOVED lines=267> */
[----:B------:R-:W2:Y:S01]  /*1e080*/  LDS.128 R236, [R243] ;  /* 0x00000000f3ec7984 */ /* 0x000ea20000000c00 */
[----:B------:R-:W-:-:S02]  /*1e090*/  IMAD.MOV.U32 R234, RZ, RZ, R148 ;  /* 0x000000ffffea7224 */ /* 0x000fc400078e0094 */
[----:B------:R-:W-:Y:S01]  /*1e0a0*/  IMAD.MOV.U32 R235, RZ, RZ, R150 ;  /* 0x000000ffffeb7224 */ /* 0x000fe200078e0096 */
[----:B------:R-:W-:Y:S06]  /*1e0b0*/  BAR.SYNC.DEFER_BLOCKING 0x0 ;  /* 0x0000000000007b1d */ /* 0x000fec0000010000 */
[----:B---3--:R3:W-:Y:S04]  /*1e0c0*/  STSM.16.M88.4 [R2], R232 ;  /* 0x000000e802007844 */ /* 0x0087e80000000200 */
[----:B---3--:R-:W3:Y:S04]  /*1e0d0*/  LDL.LU R232, [R1+0x1f4] ;  /* 0x0001f40001e87983 */ /* 0x008ee80000300800 */
[----:B------:R-:W3:Y:S01]  /*1e0e0*/  LDL.LU R233, [R1+0x1fc] ;  /* 0x0001fc0001e97983 */ /* 0x000ee20000300800 */
[----:B------:R-:W-:-:S02]  /*1e0f0*/  IMAD.MOV.U32 R234, RZ, RZ, R149 ;  /* 0x000000ffffea7224 */ /* 0x000fc400078e0095 */
[----:B------:R-:W-:Y:S01]  /*1e100*/  IMAD.MOV.U32 R235, RZ, RZ, R151 ;  /* 0x000000ffffeb7224 */ /* 0x000fe200078e0097 */
[----:B------:R-:W-:Y:S06]  /*1e110*/  BAR.SYNC.DEFER_BLOCKING 0x0 ;  /* 0x0000000000007b1d */ /* 0x000fec0000010000 */
[----:B------:R-:W4:Y:S04]  /*1e120*/  LDL.LU R250, [R1+0x4] ;  /* 0x0000040001fa7983 */ /* 0x000f280000300800 */
[----:B------:R-:W2:Y:S04]  /*1e130*/  LDL.LU R251, [R1+0x8] ;  /* 0x0000080001fb7983 */ /* 0x000ea80000300800 */
[----:B------:R-:W1:Y:S01]  /*1e140*/  LDS.128 R148, [R243] ;  /* 0x00000000f3947984 */ /* 0x000e620000000c00 */
[----:B------:R-:W-:Y:S06]  /*1e150*/  BAR.SYNC.DEFER_BLOCKING 0x0 ;  /* 0x0000000000007b1d */ /* 0x000fec0000010000 */
[----:B---3--:R3:W-:Y:S04]  /*1e160*/  STSM.16.M88.4 [R2], R232 ;  /* 0x000000e802007844 */ /* 0x0087e80000000200 */
[----:B---3--:R-:W3:Y:S01]  /*1e170*/  LDL.LU R2, [R1+0x200] ;  /* 0x0002000001027983 */ /* 0x008ee20000300800 */
[----:B------:R-:W-:Y:S01]  /*1e180*/  IMAD R242, R252, UR4, RZ ;  /* 0x00000004fcf27c24 */ /* 0x000fe2000f8e02ff */
[C---:B------:R-:W-:Y:S01]  /*1e190*/  LOP3.LUT R234, R0.reuse, 0x5, RZ, 0xfc, !PT ;  /* 0x0000000500ea7812 */ /* 0x040fe200078efcff */
[----:B------:R-:W-:Y:S01]  /*1e1a0*/  IMAD R252, R0, UR5, RZ ;  /* 0x0000000500fc7c24 */ /* 0x000fe2000f8e02ff */
[----:B------:R-:W-:Y:S01]  /*1e1b0*/  ULDC UR4, c[0x0][0x22c] ;  /* 0x00008b0000047ab9 */ /* 0x000fe20000000800 */
[----:B------:R-:W-:Y:S01]  /*1e1c0*/  BAR.SYNC.DEFER_BLOCKING 0x0 ;  /* 0x0000000000007b1d */ /* 0x000fe20000010000 */
[----:B------:R-:W-:-:S04]  /*1e1d0*/  LEA R3, P6, R242, UR6, 0x2 ;  /* 0x00000006f2037c11 */ /* 0x000fc8000f8c10ff */
[----:B------:R-:W-:Y:S01]  /*1e1e0*/  LEA.HI.X.SX32 R242, R242, UR7, 0x2, P6 ;  /* 0x00000007f2f27c11 */ /* 0x000fe2000b0f16ff */
[C---:B------:R-:W-:Y:S01]  /*1e1f0*/  VIADD R233, R252.reuse, UR5 ;  /* 0x00000005fce97c36 */ /* 0x040fe20008000000 */
[-C--:B------:R-:W-:Y:S01]  /*1e200*/  LEA R240, P6, R252, R3.reuse, 0x2 ;  /* 0x00000003fcf07211 */ /* 0x080fe200078c10ff */
[----:B------:R-:W-:Y:S01]  /*1e210*/  ULDC UR6, c[0x0][0x248] ;  /* 0x0000920000067ab9 */ /* 0x000fe20000000800 */
[----:B------:R-:W-:Y:S01]  /*1e220*/  LOP3.LUT R235, R0, 0x6, RZ, 0xfc, !PT ;  /* 0x0000000600eb7812 */ /* 0x000fe200078efcff */
[----:B------:R-:W-:Y:S01]  /*1e230*/  ULDC UR7, c[0x0][0x22c] ;  /* 0x00008b0000077ab9 */ /* 0x000fe20000000800 */
[----:B------:R-:W-:Y:S02]  /*1e240*/  LEA.HI.X.SX32 R241, R252, R242, 0x2, P6 ;  /* 0x000000f2fcf17211 */ /* 0x000fe400030f16ff */
[----:B------:R-:W2:Y:S04]  /*1e250*/  LDL.LU R252, [R1+0xc] ;  /* 0x00000c0001fc7983 */ /* 0x000ea80000300800 */
[----:B---3--:R3:W-:Y:S04]  /*1e260*/  @P5 STG.E desc[UR12][R240.64], R2 ;  /* 0x00000002f0005986 */ /* 0x0087e8000c10190c */
[----:B---3--:R-:W3:Y:S04]  /*1e270*/  LDL.LU R240, [R1] ;  /* 0x0000000001f07983 */ /* 0x008ee80000300800 */
[----:B------:R-:W4:Y:S01]  /*1e280*/  LDL.LU R241, [R1+0x204] ;  /* 0x0002040001f17983 */ /* 0x000f220000300800 */
[C---:B------:R-:W-:Y:S01]  /*1e290*/  LEA R232, P5, R233.reuse, R3, 0x2 ;  /* 0x00000003e9e87211 */ /* 0x040fe200078a10ff */
[----:B------:R-:W-:-:S03]  /*1e2a0*/  VIADD R2, R233, UR5 ;  /* 0x00000005e9027c36 */ /* 0x000fc60008000000 */
[-C--:B------:R-:W-:Y:S02]  /*1e2b0*/  LEA.HI.X.SX32 R233, R233, R242.reuse, 0x2, P5 ;  /* 0x000000f2e9e97211 */ /* 0x080fe400028f16ff */
[----:B------:R-:W-:Y:S01]  /*1e2c0*/  ISETP.LT.AND P5, PT, R234, UR4, !P0 ;  /* 0x00000004ea007c0c */ /* 0x000fe2000c7a1270 */
[----:B------:R-:W-:Y:S01]  /*1e2d0*/  ULDC UR4, c[0x0][0x22c] ;  /* 0x00008b0000047ab9 */ /* 0x000fe20000000800 */
[C---:B------:R-:W-:Y:S01]  /*1e2e0*/  LEA R234, P6, R2.reuse, R3, 0x2 ;  /* 0x0000000302ea7211 */ /* 0x040fe200078c10ff */
[----:B---3--:R3:W-:Y:S01]  /*1e2f0*/  @P4 STG.E desc[UR12][R232.64], R240 ;  /* 0x000000f0e8004986 */ /* 0x0087e2000c10190c */
[----:B------:R-:W-:Y:S01]  /*1e300*/  ISETP.LT.AND P4, PT, R235, UR4, !P0 ;  /* 0x00000004eb007c0c */ /* 0x000fe2000c781270 */
[----:B------:R-:W-:Y:S01]  /*1e310*/  ULDC UR4, c[0x0][0x22c] ;  /* 0x00008b0000047ab9 */ /* 0x000fe20000000800 */
[C---:B------:R-:W-:Y:S01]  /*1e320*/  LEA.HI.X.SX32 R235, R2.reuse, R242, 0x2, P6 ;  /* 0x000000f202eb7211 */ /* 0x040fe200030f16ff */
[----:B---3--:R-:W-:-:S04]  /*1e330*/  VIADD R233, R2, UR5 ;  /* 0x0000000502e97c36 */ /* 0x008fc80008000000 */
[C---:B------:R-:W-:Y:S01]  /*1e340*/  VIADD R2, R233.reuse, UR5 ;  /* 0x00000005e9027c36 */ /* 0x040fe20008000000 */
[CC--:B------:R-:W-:Y:S01]  /*1e350*/  LEA R232, P6, R233.reuse, R3.reuse, 0x2 ;  /* 0x00000003e9e87211 */ /* 0x0c0fe200078c10ff */
[----:B----4-:R3:W-:Y:S01]  /*1e360*/  @P3 STG.E desc[UR12][R234.64], R241 ;  /* 0x000000f1ea003986 */ /* 0x0107e2000c10190c */
[----:B------:R-:W-:Y:S02]  /*1e370*/  LOP3.LUT R240, R0, 0x7, RZ, 0xfc, !PT ;  /* 0x0000000700f07812 */ /* 0x000fe400078efcff */
[----:B------:R-:W-:Y:S02]  /*1e380*/  LEA.HI.X.SX32 R233, R233, R242, 0x2, P6 ;  /* 0x000000f2e9e97211 */ /* 0x000fe400030f16ff */
[----:B------:R-:W-:Y:S01]  /*1e390*/  ISETP.LT.AND P3, PT, R240, UR4, !P0 ;  /* 0x00000004f0007c0c */ /* 0x000fe2000c761270 */
[C---:B------:R-:W-:Y:S01]  /*1e3a0*/  VIADD R240, R2.reuse, UR5 ;  /* 0x0000000502f07c36 */ /* 0x040fe20008000000 */
[----:B------:R-:W-:Y:S01]  /*1e3b0*/  ULDC UR4, c[0x0][0x22c] ;  /* 0x00008b0000047ab9 */ /* 0x000fe20000000800 */
[----:B---3--:R-:W-:-:S04]  /*1e3c0*/  LEA R234, P6, R2, R3, 0x2 ;  /* 0x0000000302ea7211 */ /* 0x008fc800078c10ff */
[-C--:B------:R-:W-:Y:S02]  /*1e3d0*/  LEA.HI.X.SX32 R235, R2, R242.reuse, 0x2, P6 ;  /* 0x000000f202eb7211 */ /* 0x080fe400030f16ff */
[----:B------:R-:W3:Y:S04]  /*1e3e0*/  LDL.LU R2, [R1+0x208] ;  /* 0x0002080001027983 */ /* 0x000ee80000300800 */
[----:B------:R4:W-:Y:S01]  /*1e3f0*/  @P2 STG.E desc[UR12][R232.64], R250 ;  /* 0x000000fae8002986 */ /* 0x0009e2000c10190c */
[----:B------:R-:W-:Y:S02]  /*1e400*/  LOP3.LUT R241, R0, 0x8, RZ, 0xfc, !PT ;  /* 0x0000000800f17812 */ /* 0x000fe400078efcff */
[C---:B----4-:R-:W-:Y:S01]  /*1e410*/  LEA R232, P6, R240.reuse, R3, 0x2 ;  /* 0x00000003f0e87211 */ /* 0x050fe200078c10ff */
[----:B------:R-:W4:Y:S03]  /*1e420*/  LDL.LU R250, [R1+0x78c] ;  /* 0x00078c0001fa7983 */ /* 0x000f260000300800 */
[----:B------:R-:W-:-:S02]  /*1e430*/  LEA.HI.X.SX32 R233, R240, R242, 0x2, P6 ;  /* 0x000000f2f0e97211 */ /* 0x000fc400030f16ff */
[----:B------:R-:W-:Y:S01]  /*1e440*/  ISETP.LT.AND P2, PT, R241, UR4, !P0 ;  /* 0x00000004f1007c0c */ /* 0x000fe2000c741270 */
[----:B------:R-:W-:Y:S01]  /*1e450*/  ULDC UR4, c[0x0][0x22c] ;  /* 0x00008b0000047ab9 */ /* 0x000fe20000000800 */
[----:B------:R-:W4:Y:S04]  /*1e460*/  LDL.LU R241, [R1+0x10] ;  /* 0x0000100001f17983 */ /* 0x000f280000300800 */
[----:B---3--:R-:W-:Y:S04]  /*1e470*/  @P1 STG.E desc[UR12][R234.64], R2 ;  /* 0x00000002ea001986 */ /* 0x008fe8000c10190c */
[----:B--2---:R2:W-:Y:S04]  /*1e480*/  @P5 STG.E desc[UR12][R232.64], R251 ;  /* 0x000000fbe8005986 */ /* 0x0045e8000c10190c */
[----:B--2---:R-:W2:Y:S04]  /*1e490*/  LDL.LU R251, [R1+0x788] ;  /* 0x0007880001fb7983 */ /* 0x004ea80000300800 */
[----:B------:R-:W3:Y:S01]  /*1e4a0*/  LDL.LU R233, [R1+0x20c] ;  /* 0x00020c0001e97983 */ /* 0x000ee20000300800 */
[----:B------:R-:W-:Y:S01]  /*1e4b0*/  VIADD R2, R240, UR5 ;  /* 0x00000005f0027c36 */ /* 0x000fe20008000000 */
[----:B------:R-:W-:-:S04]  /*1e4c0*/  LOP3.LUT R235, R0, 0x9, RZ, 0xfc, !PT ;  /* 0x0000000900eb7812 */ /* 0x000fc800078efcff */
[C---:B------:R-:W-:Y:S02]  /*1e4d0*/  LEA R234, P6, R2.reuse, R3, 0x2 ;  /* 0x0000000302ea7211 */ /* 0x040fe400078c10ff */
[----:B------:R-:W-:Y:S01]  /*1e4e0*/  ISETP.LT.AND P1, PT, R235, UR4, !P0 ;  /* 0x00000004eb007c0c */ /* 0x000fe2000c721270 */
[----:B------:R-:W-:Y:S01]  /*1e4f0*/  ULDC UR4, c[0x0][0x22c] ;  /* 0x00008b0000047ab9 */ /* 0x000fe20000000800 */
[C---:B------:R-:W-:Y:S01]  /*1e500*/  LEA.HI.X.SX32 R235, R2.reuse, R242, 0x2, P6 ;  /* 0x000000f202eb7211 */ /* 0x040fe200030f16ff */
[----:B------:R-:W-:Y:S01]  /*1e510*/  VIADD R2, R2, UR5 ;  /* 0x0000000502027c36 */ /* 0x000fe20008000000 */
[----:B------:R-:W-:-:S04]  /*1e520*/  LOP3.LUT R240, R0, 0xa, RZ, 0xfc, !PT ;  /* 0x0000000a00f07812 */ /* 0x000fc800078efcff */
[----:B------:R-:W-:Y:S01]  /*1e530*/  ISETP.LT.AND P5, PT, R240, UR4, !P0 ;  /* 0x00000004f0007c0c */ /* 0x000fe2000c7a1270 */
[----:B------:R-:W-:Y:S01]  /*1e540*/  ULDC UR4, c[0x0][0x22c] ;  /* 0x00008b0000047ab9 */ /* 0x000fe20000000800 */
[----:B---3--:R3:W-:Y:S01]  /*1e550*/  @P4 STG.E desc[UR12][R234.64], R233 ;  /* 0x000000e9ea004986 */ /* 0x0087e2000c10190c */
[-C--:B------:R-:W-:Y:S02]  /*1e560*/  LEA R232, P4, R2, R3.reuse, 0x2 ;  /* 0x0000000302e87211 */ /* 0x080fe400078810ff */
[----:B---3--:R-:W-:Y:S01]  /*1e570*/  LOP3.LUT R234, R0, 0xb, RZ, 0xfc, !PT ;  /* 0x0000000b00ea7812 */ /* 0x008fe200078efcff */
[C---:B------:R-:W-:Y:S01]  /*1e580*/  VIADD R235, R2.reuse, UR5 ;  /* 0x0000000502eb7c36 */ /* 0x040fe20008000000 */
[-C--:B------:R-:W-:Y:S02]  /*1e590*/  LEA.HI.X.SX32 R233, R2, R242.reuse, 0x2, P4 ;  /* 0x000000f202e97211 */ /* 0x080fe400020f16ff */
[----:B------:R-:W-:Y:S02]  /*1e5a0*/  LOP3.LUT R2, R0, 0xc, RZ, 0xfc, !PT ;  /* 0x0000000c00027812 */ /* 0x000fe400078efcff */
[----:B------:R-:W-:Y:S01]  /*1e5b0*/  ISETP.LT.AND P4, PT, R234, UR4, !P0 ;  /* 0x00000004ea007c0c */ /* 0x000fe2000c781270 */
[----:B------:R-:W-:Y:S01]  /*1e5c0*/  ULDC UR4, c[0x0][0x22c] ;  /* 0x00008b0000047ab9 */ /* 0x000fe20000000800 */
[C---:B------:R-:W-:Y:S01]  /*1e5d0*/  LEA R234, P6, R235.reuse, R3, 0x2 ;  /* 0x00000003ebea7211 */ /* 0x040fe200078c10ff */
[----:B------:R3:W-:Y:S01]  /*1e5e0*/  @P3 STG.E desc[UR12][R232.64], R252 ;  /* 0x000000fce8003986 */ /* 0x0007e2000c10190c */
[----:B------:R-:W-:Y:S01]  /*1e5f0*/  ISETP.LT.AND P3, PT, R2, UR4, !P0 ;  /* 0x0000000402007c0c */ /* 0x000fe2000c761270 */
[C---:B------:R-:W-:Y:S01]  /*1e600*/  VIADD R2, R235.reuse, UR5 ;  /* 0x00000005eb027c36 */ /* 0x040fe20008000000 */
[----:B------:R-:W-:Y:S01]  /*1e610*/  LEA.HI.X.SX32 R235, R235, R242, 0x2, P6 ;  /* 0x000000f2ebeb7211 */ /* 0x000fe200030f16ff */
[----:B------:R-:W-:-:S02]  /*1e620*/  ULDC UR4, c[0x0][0x22c] ;  /* 0x00008b0000047ab9 */ /* 0x000fc40000000800 */
[----:B------:R-:W-:Y:S02]  /*1e630*/  VIADD R240, R2, UR5 ;  /* 0x0000000502f07c36 */ /* 0x000fe40008000000 */
[----:B----4-:R4:W-:Y:S01]  /*1e640*/  @P2 STG.E desc[UR12][R234.64], R241 ;  /* 0x000000f1ea002986 */ /* 0x0109e2000c10190c */
[----:B---3--:R-:W-:-:S03]  /*1e650*/  LOP3.LUT R233, R0, 0xd, RZ, 0xfc, !PT ;  /* 0x0000000d00e97812 */ /* 0x008fc600078efcff */
[----:B------:R-:W3:Y:S01]  /*1e660*/  LDL.LU R252, [R1+0x1c] ;  /* 0x00001c0001fc7983 */ /* 0x000ee20000300800 */
[CC--:B------:R-:W-:Y:S02]  /*1e670*/  LEA R232, P6, R2.reuse, R3.reuse, 0x2 ;  /* 0x0000000302e87211 */ /* 0x0c0fe400078c10ff */
[----:B------:R-:W-:Y:S01]  /*1e680*/  ISETP.LT.AND P2, PT, R233, UR4, !P0 ;  /* 0x00000004e9007c0c */ /* 0x000fe2000c741270 */
[----:B------:R-:W-:Y:S01]  /*1e690*/  ULDC UR4, c[0x0][0x22c] ;  /* 0x00008b0000047ab9 */ /* 0x000fe20000000800 */
[----:B------:R-:W-:Y:S02]  /*1e6a0*/  LEA.HI.X.SX32 R233, R2, R242, 0x2, P6 ;  /* 0x000000f202e97211 */ /* 0x000fe400030f16ff */
[C---:B----4-:R-:W-:Y:S01]  /*1e6b0*/  LEA R234, P6, R240.reuse, R3, 0x2 ;  /* 0x00000003f0ea7211 */ /* 0x050fe200078c10ff */
[----:B------:R-:W-:-:S03]  /*1e6c0*/  VIADD R2, R240, UR5 ;  /* 0x00000005f0027c36 */ /* 0x000fc60008000000 */
[----:B------:R-:W-:Y:S02]  /*1e6d0*/  LEA.HI.X.SX32 R235, R240, R242, 0x2, P6 ;  /* 0x000000f2f0eb7211 */ /* 0x000fe400030f16ff */
[----:B------:R-:W4:Y:S04]  /*1e6e0*/  LDL.LU R240, [R1+0x14] ;  /* 0x0000140001f07983 */ /* 0x000f280000300800 */
[----:B------:R1:W-:Y:S04]  /*1e6f0*/  @P1 STG.E desc[UR12][R232.64], R248 ;  /* 0x000000f8e8001986 */ /* 0x0003e8000c10190c */
[----:B-1----:R-:W2:Y:S01]  /*1e700*/  LDL.LU R248, [R1+0x18] ;  /* 0x0000180001f87983 */ /* 0x002ea20000300800 */
[----:B------:R-:W-:-:S02]  /*1e710*/  LEA R232, P6, R2, R3, 0x2 ;  /* 0x0000000302e87211 */ /* 0x000fc400078c10ff */
[----:B------:R-:W-:Y:S02]  /*1e720*/  LOP3.LUT R241, R0, 0xe, RZ, 0xfc, !PT ;  /* 0x0000000e00f17812 */ /* 0x000fe400078efcff */
[----:B------:R-:W-:Y:S02]  /*1e730*/  LEA.HI.X.SX32 R233, R2, R242, 0x2, P6 ;  /* 0x000000f202e97211 */ /* 0x000fe400030f16ff */
[----:B------:R-:W-:Y:S01]  /*1e740*/  ISETP.LT.AND P1, PT, R241, UR4, !P0 ;  /* 0x00000004f1007c0c */ /* 0x000fe2000c721270 */
[----:B------:R-:W-:Y:S01]  /*1e750*/  ULDC UR4, c[0x0][0x22c] ;  /* 0x00008b0000047ab9 */ /* 0x000fe20000000800 */
[----:B------:R-:W-:Y:S01]  /*1e760*/  LOP3.LUT R241, R0, 0xf, RZ, 0xfc, !PT ;  /* 0x0000000f00f17812 */ /* 0x000fe200078efcff */
[----:B----4-:R1:W-:Y:S02]  /*1e770*/  @P5 STG.E desc[UR12][R234.64], R240 ;  /* 0x000000f0ea005986 */ /* 0x0103e4000c10190c */
[----:B-1----:R-:W-:-:S05]  /*1e780*/  VIADD R240, R2, UR5 ;  /* 0x0000000502f07c36 */ /* 0x002fca0008000000 */
[----:B------:R-:W-:-:S04]  /*1e790*/  LEA R234, P6, R240, R3, 0x2 ;  /* 0x00000003f0ea7211 */ /* 0x000fc800078c10ff */
[C---:B------:R-:W-:Y:S01]  /*1e7a0*/  LEA.HI.X.SX32 R235, R240.reuse, R242, 0x2, P6 ;  /* 0x000000f2f0eb7211 */ /* 0x040fe200030f16ff */
[----:B------:R-:W-:Y:S01]  /*1e7b0*/  VIADD R240, R240, UR5 ;  /* 0x00000005f0f07c36 */ /* 0x000fe20008000000 */
[----:B------:R-:W-:Y:S01]  /*1e7c0*/  ISETP.LT.AND P5, PT, R241, UR4, !P0 ;  /* 0x00000004f1007c0c */ /* 0x000fe2000c7a1270 */
[----:B------:R1:W-:Y:S01]  /*1e7d0*/  @P4 STG.E desc[UR12][R232.64], R249 ;  /* 0x000000f9e8004986 */ /* 0x0003e2000c10190c */
[----:B------:R-:W-:Y:S01]  /*1e7e0*/  LOP3.LUT R2, R0, 0x10, RZ, 0xfc, !PT ;  /* 0x0000001000027812 */ /* 0x000fe200078efcff */
[----:B------:R-:W-:Y:S01]  /*1e7f0*/  VIADD R241, R240, UR5 ;  /* 0x00000005f0f17c36 */ /* 0x000fe20008000000 */
[----:B------:R-:W-:Y:S01]  /*1e800*/  ULDC UR4, c[0x0][0x22c] ;  /* 0x00008b0000047ab9 */ /* 0x000fe20000000800 */
[----:B--2---:R2:W-:Y:S01]  /*1e810*/  @P3 STG.E desc[UR12][R234.64], R248 ;  /* 0x000000f8ea003986 */ /* 0x0045e2000c10190c */
[----:B------:R-:W-:Y:S01]  /*1e820*/  ISETP.LT.AND P4, PT, R2, UR4, !P0 ;  /* 0x0000000402007c0c */ /* 0x000fe2000c781270 */
[----:B------:R-:W-:Y:S01]  /*1e830*/  ULDC UR4, c[0x0][0x22c] ;  /* 0x00008b0000047ab9 */ /* 0x000fe20000000800 */
[----:B------:R-:W-:-:S02]  /*1e840*/  LOP3.LUT R2, R0, 0x11, RZ, 0xfc, !PT ;  /* 0x0000001100027812 */ /* 0x000fc400078efcff */
[CC--:B-1----:R-:W-:Y:S02]  /*1e850*/  LEA R232, P3, R240.reuse, R3.reuse, 0x2 ;  /* 0x00000003f0e87211 */ /* 0x0c2fe400078610ff */
[C---:B--2---:R-:W-:Y:S02]  /*1e860*/  LEA R234, P6, R241.reuse, R3, 0x2 ;  /* 0x00000003f1ea7211 */ /* 0x044fe400078c10ff */
[-C--:B------:R-:W-:Y:S02]  /*1e870*/  LEA.HI.X.SX32 R233, R240, R242.reuse, 0x2, P3 ;  /* 0x000000f2f0e97211 */ /* 0x080fe400018f16ff */
[----:B------:R-:W-:Y:S01]  /*1e880*/  ISETP.LT.AND P3, PT, R2, UR4, !P0 ;  /* 0x0000000402007c0c */ /* 0x000fe2000c761270 */
[----:B------:R-:W-:Y:S01]  /*1e890*/  ULDC UR4, c[0x0][0x22c] ;  /* 0x00008b0000047ab9 */ /* 0x000fe20000000800 */
[C---:B------:R-:W-:Y:S01]  /*1e8a0*/  LEA.HI.X.SX32 R235, R241.reuse, R242, 0x2, P6 ;  /* 0x000000f2f1eb7211 */ /* 0x040fe200030f16ff */
[----:B------:R-:W-:Y:S01]  /*1e8b0*/  VIADD R241, R241, UR5 ;  /* 0x00000005f1f17c36 */ /* 0x000fe20008000000 */
[----:B------:R-:W-:Y:S01]  /*1e8c0*/  LOP3.LUT R2, R0, 0x12, RZ, 0xfc, !PT ;  /* 0x0000001200027812 */ /* 0x000fe200078efcff */
[----:B------:R-:W-:Y:S01]  /*1e8d0*/  @P2 STG.E desc[UR12][R232.64], R250 ;  /* 0x000000fae8002986 */ /* 0x000fe2000c10190c */
[----:B------:R-:W-:-:S02]  /*1e8e0*/  ULDC UR5, c[0x0][0x22c] ;  /* 0x00008b0000057ab9 */ /* 0x000fc40000000800 */
[----:B------:R-:W-:Y:S01]  /*1e8f0*/  ISETP.LT.AND P2, PT, R2, UR4, !P0 ;  /* 0x0000000402007c0c */ /* 0x000fe2000c741270 */
[----:B---3--:R1:W-:Y:S01]  /*1e900*/  @P1 STG.E desc[UR12][R234.64], R252 ;  /* 0x000000fcea001986 */ /* 0x0083e2000c10190c */
[----:B------:R-:W-:Y:S01]  /*1e910*/  ULDC UR4, c[0x0][0x248] ;  /* 0x0000920000047ab9 */ /* 0x000fe20000000800 */
[CC--:B------:R-:W-:Y:S02]  /*1e920*/  LEA R248, P1, R241.reuse, R3.reuse, 0x2 ;  /* 0x00000003f1f87211 */ /* 0x0c0fe400078210ff */
[----:B------:R-:W-:Y:S02]  /*1e930*/  LOP3.LUT R2, R0, 0x13, RZ, 0xfc, !PT ;  /* 0x0000001300027812 */ /* 0x000fe400078efcff */
[C---:B------:R-:W-:Y:S01]  /*1e940*/  LEA.HI.X.SX32 R249, R241.reuse, R242, 0x2, P1 ;  /* 0x000000f2f1f97211 */ /* 0x040fe200008f16ff */
[----:B-1----:R-:W-:Y:S01]  /*1e950*/  VIADD R252, R241, UR4 ;  /* 0x00000004f1fc7c36 */ /* 0x002fe20008000000 */
[----:B------:R-:W-:Y:S02]  /*1e960*/  ULDC UR4, c[0x0][0x22c] ;  /* 0x00008b0000047ab9 */ /* 0x000fe40000000800 */
[----:B------:R-:W-:Y:S01]  /*1e970*/  ISETP.LT.AND P1, PT, R2, UR4, !P0 ;  /* 0x0000000402007c0c */ /* 0x000fe2000c721270 */
[----:B------:R-:W-:Y:S01]  /*1e980*/  ULDC UR4, c[0x0][0x22c] ;  /* 0x00008b0000047ab9 */ /* 0x000fe20000000800 */
[----:B------:R-:W-:Y:S01]  /*1e990*/  LOP3.LUT R2, R0, 0x14, RZ, 0xfc, !PT ;  /* 0x0000001400027812 */ /* 0x000fe200078efcff */
[----:B------:R-:W-:Y:S01]  /*1e9a0*/  @P5 STG.E desc[UR12][R248.64], R251 ;  /* 0x000000fbf8005986 */ /* 0x000fe2000c10190c */
[----:B------:R-:W-:-:S02]  /*1e9b0*/  LEA R240, P6, R252, R3, 0x2 ;  /* 0x00000003fcf07211 */ /* 0x000fc400078c10ff */
[----:B------:R-:W-:Y:S01]  /*1e9c0*/  ISETP.LT.AND P5, PT, R2, UR4, !P0 ;  /* 0x0000000402007c0c */ /* 0x000fe2000c7a1270 */
[----:B------:R-:W-:Y:S01]  /*1e9d0*/  ULDC UR4, c[0x0][0x248] ;  /* 0x0000920000047ab9 */ /* 0x000fe20000000800 */
[C---:B------:R-:W-:Y:S01]  /*1e9e0*/  LEA.HI.X.SX32 R241, R252.reuse, R242, 0x2, P6 ;  /* 0x000000f2fcf17211 */ /* 0x040fe200030f16ff */
[----:B------:R-:W-:Y:S01]  /*1e9f0*/  VIADD R252, R252, UR4 ;  /* 0x00000004fcfc7c36 */ /* 0x000fe20008000000 */
[----:B------:R-:W-:-:S03]  /*1ea00*/  ULDC UR4, c[0x0][0x248] ;  /* 0x0000920000047ab9 */ /* 0x000fc60000000800 */
[C---:B------:R-:W-:Y:S01]  /*1ea10*/  VIADD R233, R252.reuse, UR4 ;  /* 0x00000004fce97c36 */ /* 0x040fe20008000000 */
[CC--:B------:R-:W-:Y:S01]  /*1ea20*/  LEA R234, P6, R252.reuse, R3.reuse, 0x2 ;  /* 0x00000003fcea7211 */ /* 0x0c0fe200078c10ff */
[----:B------:R-:W-:Y:S01]  /*1ea30*/  ULDC UR4, c[0x0][0x248] ;  /* 0x0000920000047ab9 */ /* 0x000fe20000000800 */
[----:B------:R1:W-:Y:S02]  /*1ea40*/  @P4 STG.E desc[UR12][R240.64], R244 ;  /* 0x000000f4f0004986 */ /* 0x0003e4000c10190c */
[-C--:B------:R-:W-:Y:S02]  /*1ea50*/  LEA.HI.X.SX32 R235, R252, R242.reuse, 0x2, P6 ;  /* 0x000000f2fceb7211 */ /* 0x080fe400030f16ff */
[CC--:B------:R-:W-:Y:S02]  /*1ea60*/  LEA R232, P6, R233.reuse, R3.reuse, 0x2 ;  /* 0x00000003e9e87211 */ /* 0x0c0fe400078c10ff */
[----:B------:R-:W-:Y:S01]  /*1ea70*/  LOP3.LUT R2, R0, 0x15, RZ, 0xfc, !PT ;  /* 0x0000001500027812 */ /* 0x000fe200078efcff */
[C---:B-1----:R-:W-:Y:S01]  /*1ea80*/  VIADD R244, R233.reuse, UR4 ;  /* 0x00000004e9f47c36 */ /* 0x042fe20008000000 */
[----:B------:R-:W-:Y:S01]  /*1ea90*/  LEA.HI.X.SX32 R233, R233, R242, 0x2, P6 ;  /* 0x000000f2e9e97211 */ /* 0x000fe200030f16ff */
[----:B------:R-:W-:Y:S01]  /*1eaa0*/  ULDC UR4, c[0x0][0x248] ;  /* 0x0000920000047ab9 */ /* 0x000fe20000000800 */
[----:B------:R-:W-:Y:S01]  /*1eab0*/  ISETP.LT.AND P4, PT, R2, UR5, !P0 ;  /* 0x0000000502007c0c */ /* 0x000fe2000c781270 */
[----:B------:R-:W-:Y:S01]  /*1eac0*/  ULDC UR5, c[0x0][0x22c] ;  /* 0x00008b0000057ab9 */ /* 0x000fe20000000800 */
[----:B------:R-:W-:-:S02]  /*1ead0*/  LEA R240, P6, R244, R3, 0x2 ;  /* 0x00000003f4f07211 */ /* 0x000fc400078c10ff */
[----:B------:R-:W-:Y:S01]  /*1eae0*/  LOP3.LUT R2, R0, 0x16, RZ, 0xfc, !PT ;  /* 0x0000001600027812 */ /* 0x000fe200078efcff */
[----:B------:R1:W-:Y:S01]  /*1eaf0*/  @P3 STG.E desc[UR12][R234.64], R12 ;  /* 0x0000000cea003986 */ /* 0x0003e2000c10190c */
[C---:B------:R-:W-:Y:S01]  /*1eb00*/  LEA.HI.X.SX32 R241, R244.reuse, R242, 0x2, P6 ;  /* 0x000000f2f4f17211 */ /* 0x040fe200030f16ff */
[----:B------:R-:W-:Y:S01]  /*1eb10*/  VIADD R244, R244, UR4 ;  /* 0x00000004f4f47c36 */ /* 0x000fe20008000000 */
[----:B------:R-:W-:Y:S01]  /*1eb20*/  ISETP.LT.AND P3, PT, R2, UR5, !P0 ;  /* 0x0000000502007c0c */ /* 0x000fe2000c761270 */
[----:B------:R-:W-:Y:S01]  /*1eb30*/  @P2 STG.E desc[UR12][R232.64], R245 ;  /* 0x000000f5e8002986 */ /* 0x000fe2000c10190c */
[----:B------:R-:W-:Y:S01]  /*1eb40*/  LOP3.LUT R2, R0, 0x17, RZ, 0xfc, !PT ;  /* 0x0000001700027812 */ /* 0x000fe200078efcff */
[----:B------:R-:W-:Y:S01]  /*1eb50*/  ULDC UR5, c[0x0][0x22c] ;  /* 0x00008b0000057ab9 */ /* 0x000fe20000000800 */
[----:B------:R-:W-:Y:S01]  /*1eb60*/  ULDC UR4, c[0x0][0x248] ;  /* 0x0000920000047ab9 */ /* 0x000fe20000000800 */
[----:B------:R2:W-:Y:S01]  /*1eb70*/  @P1 STG.E desc[UR12][R240.64], R13 ;  /* 0x0000000df0001986 */ /* 0x0005e2000c10190c */
[----:B------:R-:W-:Y:S01]  /*1eb80*/  ISETP.LT.AND P2, PT, R2, UR5, !P0 ;  /* 0x0000000502007c0c */ /* 0x000fe2000c741270 */
[----:B------:R-:W-:Y:S01]  /*1eb90*/  ULDC UR5, c[0x0][0x22c] ;  /* 0x00008b0000057ab9 */ /* 0x000fe20000000800 */
[----:B------:R-:W-:-:S02]  /*1eba0*/  LOP3.LUT R2, R0, 0x18, RZ, 0xfc, !PT ;  /* 0x0000001800027812 */ /* 0x000fc400078efcff */
[CC--:B-1----:R-:W-:Y:S01]  /*1ebb0*/  LEA R234, P1, R244.reuse, R3.reuse, 0x2 ;  /* 0x00000003f4ea7211 */ /* 0x0c2fe200078210ff */
[C---:B------:R-:W-:Y:S01]  /*1ebc0*/  VIADD R12, R244.reuse, UR4 ;  /* 0x00000004f40c7c36 */ /* 0x040fe20008000000 */
[----:B------:R-:W-:Y:S02]  /*1ebd0*/  ULDC UR4, c[0x0][0x22c] ;  /* 0x00008b0000047ab9 */ /* 0x000fe40000000800 */
[----:B------:R-:W-:Y:S02]  /*1ebe0*/  LEA.HI.X.SX32 R235, R244, R242, 0x2, P1 ;  /* 0x000000f2f4eb7211 */ /* 0x000fe400008f16ff */
[----:B------:R-:W-:Y:S01]  /*1ebf0*/  ISETP.LT.AND P1, PT, R2, UR4, !P0 ;  /* 0x0000000402007c0c */ /* 0x000fe2000c721270 */
[----:B------:R-:W-:Y:S01]  /*1ec00*/  ULDC UR4, c[0x0][0x22c] ;  /* 0x00008b0000047ab9 */ /* 0x000fe20000000800 */
[----:B------:R-:W-:Y:S01]  /*1ec10*/  LOP3.LUT R2, R0, 0x19, RZ, 0xfc, !PT ;  /* 0x0000001900027812 */ /* 0x000fe200078efcff */
[----:B------:R-:W-:Y:S03]  /*1ec20*/  @P5 STG.E desc[UR12][R234.64], R246 ;  /* 0x000000f6ea005986 */ /* 0x000fe6000c10190c */
[----:B------:R-:W-:Y:S01]  /*1ec30*/  ISETP.LT.AND P5, PT, R2, UR4, !P0 ;  /* 0x0000000402007c0c */ /* 0x000fe2000c7a1270 */
[----:B------:R-:W-:Y:S01]  /*1ec40*/  ULDC UR4, c[0x0][0x248] ;  /* 0x0000920000047ab9 */ /* 0x000fe20000000800 */
[C---:B------:R-:W-:Y:S01]  /*1ec50*/  LEA R244, P6, R12.reuse, R3, 0x2 ;  /* 0x000000030cf47211 */ /* 0x040fe200078c10ff */
[----:B--2---:R-:W-:Y:S01]  /*1ec60*/  VIADD R13, R12, UR4 ;  /* 0x000000040c0d7c36 */ /* 0x004fe20008000000 */
[----:B------:R-:W-:-:S02]  /*1ec70*/  ULDC UR4, c[0x0][0x248] ;  /* 0x0000920000047ab9 */ /* 0x000fc40000000800 */
[-C--:B------:R-:W-:Y:S01]  /*1ec80*/  LEA.HI.X.SX32 R245, R12, R242.reuse, 0x2, P6 ;  /* 0x000000f20cf57211 */ /* 0x080fe200030f16ff */
[C---:B------:R-:W-:Y:S01]  /*1ec90*/  VIADD R233, R13.reuse, UR4 ;  /* 0x000000040de97c36 */ /* 0x040fe20008000000 */
[CC--:B------:R-:W-:Y:S01]  /*1eca0*/  LEA R12, P6, R13.reuse, R3.reuse, 0x2 ;  /* 0x000000030d0c7211 */ /* 0x0c0fe200078c10ff */
[----:B------:R-:W-:Y:S02]  /*1ecb0*/  ULDC UR4, c[0x0][0x248] ;  /* 0x0000920000047ab9 */ /* 0x000fe40000000800 */
[----:B------:R1:W-:Y:S01]  /*1ecc0*/  @P4 STG.E desc[UR12][R244.64], R14 ;  /* 0x0000000ef4004986 */ /* 0x0003e2000c10190c */
        /* <DEDUP_REMOVED lines=14> */
[----:B------:R2:W-:Y:S01]  /*1edb0*/  @P2 STG.E desc[UR12][R232.64], R15 ;  /* 0x0000000fe8002986 */ /* 0x0005e2000c10190c */
[----:B------:R-:W-:Y:S01]  /*1edc0*/  LOP3.LUT R2, R0, 0x1c, RZ, 0xfc, !PT ;  /* 0x0000001c00027812 */ /* 0x000fe200078efcff */
[----:B------:R-:W-:Y:S01]  /*1edd0*/  ULDC UR5, c[0x0][0x22c] ;  /* 0x00008b0000057ab9 */ /* 0x000fe20000000800 */
[----:B------:R-:W-:Y:S01]  /*1ede0*/  ULDC UR4, c[0x0][0x248] ;  /* 0x0000920000047ab9 */ /* 0x000fe20000000800 */
[----:B------:R3:W-:Y:S01]  /*1edf0*/  @P1 STG.E desc[UR12][R234.64], R4 ;  /* 0x00000004ea001986 */ /* 0x0007e2000c10190c */
[----:B------:R-:W-:Y:S01]  /*1ee00*/  ISETP.LT.AND P2, PT, R2, UR5, !P0 ;  /* 0x0000000502007c0c */ /* 0x000fe2000c741270 */
[----:B------:R-:W-:Y:S01]  /*1ee10*/  VIADD R240, R14, UR4 ;  /* 0x000000040ef07c36 */ /* 0x000fe20008000000 */
[----:B------:R-:W-:Y:S01]  /*1ee20*/  LOP3.LUT R2, R0, 0x1d, RZ, 0xfc, !PT ;  /* 0x0000001d00027812 */ /* 0x000fe200078efcff */
[----:B------:R-:W-:Y:S01]  /*1ee30*/  ULDC UR4, c[0x0][0x22c] ;  /* 0x00008b0000047ab9 */ /* 0x000fe20000000800 */
[----:B-1----:R-:W-:Y:S01]  /*1ee40*/  LEA R12, P1, R14, R3, 0x2 ;  /* 0x000000030e0c7211 */ /* 0x002fe200078210ff */
[----:B------:R-:W-:-:S03]  /*1ee50*/  ULDC UR5, c[0x0][0x22c] ;  /* 0x00008b0000057ab9 */ /* 0x000fc60000000800 */
[-C--:B------:R-:W-:Y:S02]  /*1ee60*/  LEA.HI.X.SX32 R13, R14, R242.reuse, 0x2, P1 ;  /* 0x000000f20e0d7211 */ /* 0x080fe400008f16ff */
[----:B------:R-:W-:Y:S01]  /*1ee70*/  ISETP.LT.AND P1, PT, R2, UR4, !P0 ;  /* 0x0000000402007c0c */ /* 0x000fe2000c721270 */
[----:B------:R-:W-:Y:S01]  /*1ee80*/  ULDC UR4, c[0x0][0x22c] ;  /* 0x00008b0000047ab9 */ /* 0x000fe20000000800 */
[----:B------:R-:W-:Y:S01]  /*1ee90*/  LOP3.LUT R2, R0, 0x1e, RZ, 0xfc, !PT ;  /* 0x0000001e00027812 */ /* 0x000fe200078efcff */
[----:B------:R1:W-:Y:S01]  /*1eea0*/  @P5 STG.E desc[UR12][R12.64], R20 ;  /* 0x000000140c005986 */ /* 0x0003e2000c10190c */
[----:B------:R-:W-:Y:S02]  /*1eeb0*/  LEA R14, P6, R240, R3, 0x2 ;  /* 0x00000003f00e7211 */ /* 0x000fe400078c10ff */
[----:B------:R-:W-:Y:S01]  /*1eec0*/  ISETP.LT.AND P5, PT, R2, UR4, !P0 ;  /* 0x0000000402007c0c */ /* 0x000fe2000c7a1270 */
[----:B------:R-:W-:Y:S01]  /*1eed0*/  ULDC UR4, c[0x0][0x248] ;  /* 0x0000920000047ab9 */ /* 0x000fe20000000800 */
[C---:B--2---:R-:W-:Y:S01]  /*1eee0*/  LEA.HI.X.SX32 R15, R240.reuse, R242, 0x2, P6 ;  /* 0x000000f2f00f7211 */ /* 0x044fe200030f16ff */
[----:B------:R-:W-:Y:S01]  /*1eef0*/  VIADD R240, R240, UR4 ;  /* 0x00000004f0f07c36 */ /* 0x000fe20008000000 */
[----:B------:R-:W-:-:S03]  /*1ef00*/  ULDC UR4, c[0x0][0x248] ;  /* 0x0000920000047ab9 */ /* 0x000fc60000000800 */
[C---:B---3--:R-:W-:Y:S01]  /*1ef10*/  VIADD R4, R240.reuse, UR4 ;  /* 0x00000004f0047c36 */ /* 0x048fe20008000000 */
[CC--:B------:R-:W-:Y:S01]  /*1ef20*/  LEA R232, P6, R240.reuse, R3.reuse, 0x2 ;  /* 0x00000003f0e87211 */ /* 0x0c0fe200078c10ff */
[----:B------:R-:W-:Y:S01]  /*1ef30*/  ULDC UR4, c[0x0][0x248] ;  /* 0x0000920000047ab9 */ /* 0x000fe20000000800 */
[----:B------:R2:W-:Y:S02]  /*1ef40*/  @P4 STG.E desc[UR12][R14.64], R5 ;  /* 0x000000050e004986 */ /* 0x0005e4000c10190c */
[-C--:B------:R-:W-:Y:S02]  /*1ef50*/  LEA.HI.X.SX32 R233, R240, R242.reuse, 0x2, P6 ;  /* 0x000000f2f0e97211 */ /* 0x080fe400030f16ff */
[-C--:B-1----:R-:W-:Y:S02]  /*1ef60*/  LEA R12, P6, R4, R3.reuse, 0x2 ;  /* 0x00000003040c7211 */ /* 0x082fe400078c10ff */
[----:B------:R-:W-:Y:S02]  /*1ef70*/  LOP3.LUT R2, R0, 0x1f, RZ, 0xfc, !PT ;  /* 0x0000001f00027812 */ /* 0x000fe400078efcff */
[CC--:B------:R-:W-:Y:S01]  /*1ef80*/  LEA.HI.X.SX32 R13, R4.reuse, R242.reuse, 0x2, P6 ;  /* 0x000000f2040d7211 */ /* 0x0c0fe200030f16ff */
[----:B--2---:R-:W-:Y:S01]  /*1ef90*/  VIADD R14, R4, UR4 ;  /* 0x00000004040e7c36 */ /* 0x004fe20008000000 */
[----:B------:R-:W-:Y:S01]  /*1efa0*/  ISETP.LT.AND P4, PT, R2, UR5, !P0 ;  /* 0x0000000502007c0c */ /* 0x000fe2000c781270 */
[----:B------:R-:W-:Y:S01]  /*1efb0*/  ULDC UR5, c[0x0][0x22c] ;  /* 0x00008b0000057ab9 */ /* 0x000fe20000000800 */
[----:B------:R-:W-:Y:S01]  /*1efc0*/  LOP3.LUT R2, R0, 0x20, RZ, 0xfc, !PT ;  /* 0x0000002000027812 */ /* 0x000fe200078efcff */
[----:B------:R-:W-:Y:S01]  /*1efd0*/  ULDC UR4, c[0x0][0x248] ;  /* 0x0000920000047ab9 */ /* 0x000fe20000000800 */
[-C--:B------:R-:W-:Y:S01]  /*1efe0*/  LEA R4, P6, R14, R3.reuse, 0x2 ;  /* 0x000000030e047211 */ /* 0x080fe200078c10ff */
[----:B------:R-:W-:Y:S01]  /*1eff0*/  @P3 STG.E desc[UR12][R232.64], R21 ;  /* 0x00000015e8003986 */ /* 0x000fe2000c10190c */
[----:B------:R-:W-:Y:S01]  /*1f000*/  ISETP.LT.AND P3, PT, R2, UR5, !P0 ;  /* 0x0000000502007c0c */ /* 0x000fe2000c761270 */
[C---:B------:R-:W-:Y:S01]  /*1f010*/  VIADD R15, R14.reuse, UR4 ;  /* 0x000000040e0f7c36 */ /* 0x040fe20008000000 */
[-C--:B------:R-:W-:Y:S01]  /*1f020*/  LEA.HI.X.SX32 R5, R14, R242.reuse, 0x2, P6 ;  /* 0x000000f20e057211 */ /* 0x080fe200030f16ff */
[----:B------:R1:W-:Y:S01]  /*1f030*/  @P2 STG.E desc[UR12][R12.64], R6 ;  /* 0x000000060c002986 */ /* 0x0003e2000c10190c */
[----:B------:R-:W-:Y:S01]  /*1f040*/  LOP3.LUT R2, R0, 0x21, RZ, 0xfc, !PT ;  /* 0x0000002100027812 */ /* 0x000fe200078efcff */
[----:B------:R-:W-:Y:S01]  /*1f050*/  ULDC UR5, c[0x0][0x22c] ;  /* 0x00008b0000057ab9 */ /* 0x000fe20000000800 */
[----:B------:R-:W-:Y:S01]  /*1f060*/  ULDC UR4, c[0x0][0x248] ;  /* 0x0000920000047ab9 */ /* 0x000fe20000000800 */
[----:B------:R2:W-:Y:S01]  /*1f070*/  @P1 STG.E desc[UR12][R4.64], R22 ;  /* 0x0000001604001986 */ /* 0x0005e2000c10190c */
[----:B------:R-:W-:Y:S01]  /*1f080*/  ISETP.LT.AND P2, PT, R2, UR5, !P0 ;  /* 0x0000000502007c0c */ /* 0x000fe2000c741270 */
[C---:B------:R-:W-:Y:S01]  /*1f090*/  VIADD R20, R15.reuse, UR4 ;  /* 0x000000040f147c36 */ /* 0x040fe20008000000 */
[C---:B------:R-:W-:Y:S01]  /*1f0a0*/  LEA R14, P1, R15.reuse, R3, 0x2 ;  /* 0x000000030f0e7211 */ /* 0x040fe200078210ff */
[----:B------:R-:W-:Y:S01]  /*1f0b0*/  ULDC UR4, c[0x0][0x22c] ;  /* 0x00008b0000047ab9 */ /* 0x000fe20000000800 */
[----:B------:R-:W-:Y:S01]  /*1f0c0*/  LOP3.LUT R2, R0, 0x22, RZ, 0xfc, !PT ;  /* 0x0000002200027812 */ /* 0x000fe200078efcff */
[----:B------:R-:W-:Y:S01]  /*1f0d0*/  ULDC UR5, c[0x0][0x22c] ;  /* 0x00008b0000057ab9 */ /* 0x000fe20000000800 */
[----:B------:R-:W-:-:S02]  /*1f0e0*/  LEA.HI.X.SX32 R15, R15, R242, 0x2, P1 ;  /* 0x000000f20f0f7211 */ /* 0x000fc400008f16ff */
[----:B------:R-:W-:Y:S01]  /*1f0f0*/  ISETP.LT.AND P1, PT, R2, UR4, !P0 ;  /* 0x0000000402007c0c */ /* 0x000fe2000c721270 */
[----:B------:R-:W-:Y:S01]  /*1f100*/  ULDC UR4, c[0x0][0x22c] ;  /* 0x00008b0000047ab9 */ /* 0x000fe20000000800 */
[----:B------:R-:W-:Y:S01]  /*1f110*/  LOP3.LUT R2, R0, 0x23, RZ, 0xfc, !PT ;  /* 0x0000002300027812 */ /* 0x000fe200078efcff */
[----:B------:R3:W-:Y:S01]  /*1f120*/  @P5 STG.E desc[UR12][R14.64], R7 ;  /* 0x000000070e005986 */ /* 0x0007e2000c10190c */
[----:B-1----:R-:W-:Y:S02]  /*1f130*/  LEA R12, P6, R20, R3, 0x2 ;  /* 0x00000003140c7211 */ /* 0x002fe400078c10ff */
[----:B------:R-:W-:Y:S01]  /*1f140*/  ISETP.LT.AND P5, PT, R2, UR4, !P0 ;  /* 0x0000000402007c0c */ /* 0x000fe2000c7a1270 */
[----:B------:R-:W-:Y:S01]  /*1f150*/  ULDC UR4, c[0x0][0x248] ;  /* 0x0000920000047ab9 */ /* 0x000fe20000000800 */
[C---:B------:R-:W-:Y:S01]  /*1f160*/  LEA.HI.X.SX32 R13, R20.reuse, R242, 0x2, P6 ;  /* 0x000000f2140d7211 */ /* 0x040fe200030f16ff */
[----:B------:R-:W-:Y:S01]  /*1f170*/  VIADD R20, R20, UR4 ;  /* 0x0000000414147c36 */ /* 0x000fe20008000000 */
[----:B------:R-:W-:-:S03]  /*1f180*/  ULDC UR4, c[0x0][0x248] ;  /* 0x0000920000047ab9 */ /* 0x000fc60000000800 */
[C---:B------:R-:W-:Y:S01]  /*1f190*/  VIADD R21, R20.reuse, UR4 ;  /* 0x0000000414157c36 */ /* 0x040fe20008000000 */
[-C--:B--2---:R-:W-:Y:S01]  /*1f1a0*/  LEA R4, P6, R20, R3.reuse, 0x2 ;  /* 0x0000000314047211 */ /* 0x084fe200078c10ff */
[----:B------:R-:W-:Y:S01]  /*1f1b0*/  ULDC UR4, c[0x0][0x248] ;  /* 0x0000920000047ab9 */ /* 0x000fe20000000800 */
[----:B------:R-:W-:Y:S01]  /*1f1c0*/  LOP3.LUT R2, R0, 0x24, RZ, 0xfc, !PT ;  /* 0x0000002400027812 */ /* 0x000fe200078efcff */
[C---:B---3--:R-:W-:Y:S01]  /*1f1d0*/  VIADD R14, R21.reuse, UR4 ;  /* 0x00000004150e7c36 */ /* 0x048fe20008000000 */
[-C--:B------:R-:W-:Y:S01]  /*1f1e0*/  LEA.HI.X.SX32 R5, R20, R242.reuse, 0x2, P6 ;  /* 0x000000f214057211 */ /* 0x080fe200030f16ff */
[----:B------:R1:W-:Y:S01]  /*1f1f0*/  @P4 STG.E desc[UR12][R12.64], R23 ;  /* 0x000000170c004986 */ /* 0x0003e2000c10190c */
[C---:B------:R-:W-:Y:S01]  /*1f200*/  LEA R6, P6, R21.reuse, R3, 0x2 ;  /* 0x0000000315067211 */ /* 0x040fe200078c10ff */
[----:B------:R-:W-:Y:S01]  /*1f210*/  ULDC UR4, c[0x0][0x248] ;  /* 0x0000920000047ab9 */ /* 0x000fe20000000800 */
[----:B------:R-:W-:Y:S01]  /*1f220*/  ISETP.LT.AND P4, PT, R2, UR5, !P0 ;  /* 0x0000000502007c0c */ /* 0x000fe2000c781270 */
[----:B------:R-:W-:Y:S01]  /*1f230*/  ULDC UR5, c[0x0][0x22c] ;  /* 0x00008b0000057ab9 */ /* 0x000fe20000000800 */
[----:B------:R-:W-:-:S02]  /*1f240*/  LEA.HI.X.SX32 R7, R21, R242, 0x2, P6 ;  /* 0x000000f215077211 */ /* 0x000fc400030f16ff */
[----:B------:R-:W-:Y:S01]  /*1f250*/  LOP3.LUT R2, R0, 0x25, RZ, 0xfc, !PT ;  /* 0x0000002500027812 */ /* 0x000fe200078efcff */
[----:B------:R2:W-:Y:S01]  /*1f260*/  @P3 STG.E desc[UR12][R4.64], R8 ;  /* 0x0000000804003986 */ /* 0x0005e2000c10190c */
[-C--:B-1----:R-:W-:Y:S02]  /*1f270*/  LEA R12, P6, R14, R3.reuse, 0x2 ;  /* 0x000000030e0c7211 */ /* 0x082fe400078c10ff */
[----:B------:R-:W-:Y:S01]  /*1f280*/  ISETP.LT.AND P3, PT, R2, UR5, !P0 ;  /* 0x0000000502007c0c */ /* 0x000fe2000c761270 */
[----:B------:R1:W-:Y:S01]  /*1f290*/  @P2 STG.E desc[UR12][R6.64], R28 ;  /* 0x0000001c06002986 */ /* 0x0003e2000c10190c */
[CC--:B------:R-:W-:Y:S01]  /*1f2a0*/  LEA.HI.X.SX32 R13, R14.reuse, R242.reuse, 0x2, P6 ;  /* 0x000000f20e0d7211 */ /* 0x0c0fe200030f16ff */
[----:B------:R-:W-:Y:S01]  /*1f2b0*/  VIADD R14, R14, UR4 ;  /* 0x000000040e0e7c36 */ /* 0x000fe20008000000 */
[----:B------:R-:W-:Y:S01]  /*1f2c0*/  LOP3.LUT R2, R0, 0x26, RZ, 0xfc, !PT ;  /* 0x0000002600027812 */ /* 0x000fe200078efcff */
[----:B------:R-:W-:Y:S01]  /*1f2d0*/  ULDC UR5, c[0x0][0x22c] ;  /* 0x00008b0000057ab9 */ /* 0x000fe20000000800 */
[----:B------:R-:W-:Y:S01]  /*1f2e0*/  ULDC UR4, c[0x0][0x248] ;  /* 0x0000920000047ab9 */ /* 0x000fe20000000800 */
[----:B------:R3:W-:Y:S01]  /*1f2f0*/  @P1 STG.E desc[UR12][R12.64], R9 ;  /* 0x000000090c001986 */ /* 0x0007e2000c10190c */
[----:B------:R-:W-:Y:S01]  /*1f300*/  ISETP.LT.AND P2, PT, R2, UR5, !P0 ;  /* 0x0000000502007c0c */ /* 0x000fe2000c741270 */
[C---:B--2---:R-:W-:Y:S01]  /*1f310*/  VIADD R8, R14.reuse, UR4 ;  /* 0x000000040e087c36 */ /* 0x044fe20008000000 */
[----:B------:R-:W-:Y:S01]  /*1f320*/  LEA R4, P1, R14, R3, 0x2 ;  /* 0x000000030e047211 */ /* 0x000fe200078210ff */
[----:B------:R-:W-:Y:S01]  /*1f330*/  ULDC UR4, c[0x0][0x22c] ;  /* 0x00008b0000047ab9 */ /* 0x000fe20000000800 */
[----:B------:R-:W-:Y:S01]  /*1f340*/  LOP3.LUT R2, R0, 0x27, RZ, 0xfc, !PT ;  /* 0x0000002700027812 */ /* 0x000fe200078efcff */
[----:B------:R-:W-:Y:S01]  /*1f350*/  ULDC UR5, c[0x0][0x22c] ;  /* 0x00008b0000057ab9 */ /* 0x000fe20000000800 */
[----:B------:R-:W-:-:S02]  /*1f360*/  LEA.HI.X.SX32 R5, R14, R242, 0x2, P1 ;  /* 0x000000f20e057211 */ /* 0x000fc400008f16ff */
[----:B------:R-:W-:Y:S01]  /*1f370*/  ISETP.LT.AND P1, PT, R2, UR4, !P0 ;  /* 0x0000000402007c0c */ /* 0x000fe2000c721270 */
[----:B------:R-:W-:Y:S01]  /*1f380*/  ULDC UR4, c[0x0][0x22c] ;  /* 0x00008b0000047ab9 */ /* 0x000fe20000000800 */
[----:B------:R-:W-:Y:S01]  /*1f390*/  LOP3.LUT R2, R0, 0x28, RZ, 0xfc, !PT ;  /* 0x0000002800027812 */ /* 0x000fe200078efcff */
[----:B------:R2:W-:Y:S03]  /*1f3a0*/  @P5 STG.E desc[UR12][R4.64], R29 ;  /* 0x0000001d04005986 */ /* 0x0005e6000c10190c */
[----:B------:R-:W-:Y:S01]  /*1f3b0*/  ISETP.LT.AND P5, PT, R2, UR4, !P0 ;  /* 0x0000000402007c0c */ /* 0x000fe2000c7a1270 */
[----:B------:R-:W-:Y:S01]  /*1f3c0*/  ULDC UR4, c[0x0][0x248] ;  /* 0x0000920000047ab9 */ /* 0x000fe20000000800 */
[C---:B-1----:R-:W-:Y:S01]  /*1f3d0*/  LEA R6, P6, R8.reuse, R3, 0x2 ;  /* 0x0000000308067211 */ /* 0x042fe200078c10ff */
[----:B---3--:R-:W-:Y:S01]  /*1f3e0*/  VIADD R9, R8, UR4 ;  /* 0x0000000408097c36 */ /* 0x008fe20008000000 */
[----:B------:R-:W-:-:S02]  /*1f3f0*/  ULDC UR4, c[0x0][0x248] ;  /* 0x0000920000047ab9 */ /* 0x000fc40000000800 */
[-C--:B------:R-:W-:Y:S01]  /*1f400*/  LEA.HI.X.SX32 R7, R8, R242.reuse, 0x2, P6 ;  /* 0x000000f208077211 */ /* 0x080fe200030f16ff */
[C---:B------:R-:W-:Y:S01]  /*1f410*/  VIADD R12, R9.reuse, UR4 ;  /* 0x00000004090c7c36 */ /* 0x040fe20008000000 */
[CC--:B------:R-:W-:Y:S01]  /*1f420*/  LEA R8, P6, R9.reuse, R3.reuse, 0x2 ;  /* 0x0000000309087211 */ /* 0x0c0fe200078c10ff */
[----:B------:R-:W-:Y:S02]  /*1f430*/  ULDC UR4, c[0x0][0x248] ;  /* 0x0000920000047ab9 */ /* 0x000fe40000000800 */
[----:B------:R1:W-:Y:S01]  /*1f440*/  @P4 STG.E desc[UR12][R6.64], R10 ;  /* 0x0000000a06004986 */ /* 0x0003e2000c10190c */
[----:B------:R-:W-:Y:S02]  /*1f450*/  LEA.HI.X.SX32 R9, R9, R242, 0x2, P6 ;  /* 0x000000f209097211 */ /* 0x000fe400030f16ff */
[----:B--2---:R-:W-:Y:S02]  /*1f460*/  LEA R4, P6, R12, R3, 0x2 ;  /* 0x000000030c047211 */ /* 0x004fe400078c10ff */
[----:B------:R-:W-:-:S02]  /*1f470*/  LOP3.LUT R2, R0, 0x29, RZ, 0xfc, !PT ;  /* 0x0000002900027812 */ /* 0x000fc400078efcff */
[CC--:B------:R-:W-:Y:S01]  /*1f480*/  LEA.HI.X.SX32 R5, R12.reuse, R242.reuse, 0x2, P6 ;  /* 0x000000f20c057211 */ /* 0x0c0fe200030f16ff */
[----:B-1----:R-:W-:Y:S01]  /*1f490*/  VIADD R10, R12, UR4 ;  /* 0x000000040c0a7c36 */ /* 0x002fe20008000000 */
[----:B------:R-:W-:Y:S01]  /*1f4a0*/  ISETP.LT.AND P4, PT, R2, UR5, !P0 ;  /* 0x0000000502007c0c */ /* 0x000fe2000c781270 */
[----:B------:R-:W-:Y:S01]  /*1f4b0*/  ULDC UR5, c[0x0][0x22c] ;  /* 0x00008b0000057ab9 */ /* 0x000fe20000000800 */
[----:B------:R-:W-:Y:S01]  /*1f4c0*/  LOP3.LUT R2, R0, 0x2a, RZ, 0xfc, !PT ;  /* 0x0000002a00027812 */ /* 0x000fe200078efcff */
[----:B------:R-:W-:Y:S01]  /*1f4d0*/  ULDC UR4, c[0x0][0x248] ;  /* 0x0000920000047ab9 */ /* 0x000fe20000000800 */
[----:B------:R-:W-:Y:S01]  /*1f4e0*/  LEA R6, P6, R10, R3, 0x2 ;  /* 0x000000030a067211 */ /* 0x000fe200078c10ff */
[----:B------:R1:W-:Y:S01]  /*1f4f0*/  @P3 STG.E desc[UR12][R8.64], R30 ;  /* 0x0000001e08003986 */ /* 0x0003e2000c10190c */
[----:B------:R-:W-:Y:S01]  /*1f500*/  ISETP.LT.AND P3, PT, R2, UR5, !P0 ;  /* 0x0000000502007c0c */ /* 0x000fe2000c761270 */
[----:B------:R-:W-:Y:S01]  /*1f510*/  ULDC UR5, c[0x0][0x22c] ;  /* 0x00008b0000057ab9 */ /* 0x000fe20000000800 */
[C---:B------:R-:W-:Y:S01]  /*1f520*/  LEA.HI.X.SX32 R7, R10.reuse, R242, 0x2, P6 ;  /* 0x000000f20a077211 */ /* 0x040fe200030f16ff */
[----:B------:R-:W-:Y:S01]  /*1f530*/  VIADD R10, R10, UR4 ;  /* 0x000000040a0a7c36 */ /* 0x000fe20008000000 */
[----:B------:R-:W-:Y:S01]  /*1f540*/  LOP3.LUT R2, R0, 0x2b, RZ, 0xfc, !PT ;  /* 0x0000002b00027812 */ /* 0x000fe200078efcff */
[----:B------:R2:W-:Y:S01]  /*1f550*/  @P2 STG.E desc[UR12][R4.64], R11 ;  /* 0x0000000b04002986 */ /* 0x0005e2000c10190c */
[----:B------:R-:W-:-:S02]  /*1f560*/  ULDC UR4, c[0x0][0x248] ;  /* 0x0000920000047ab9 */ /* 0x000fc40000000800 */
[----:B------:R-:W-:Y:S01]  /*1f570*/  ISETP.LT.AND P2, PT, R2, UR5, !P0 ;  /* 0x0000000502007c0c */ /* 0x000fe2000c741270 */
[----:B------:R3:W-:Y:S01]  /*1f580*/  @P1 STG.E desc[UR12][R6.64], R31 ;  /* 0x0000001f06001986 */ /* 0x0007e2000c10190c */
[----:B------:R-:W-:Y:S01]  /*1f590*/  LOP3.LUT R2, R0, 0x2c, RZ, 0xfc, !PT ;  /* 0x0000002c00027812 */ /* 0x000fe200078efcff */
[C---:B------:R-:W-:Y:S01]  /*1f5a0*/  VIADD R12, R10.reuse, UR4 ;  /* 0x000000040a0c7c36 */ /* 0x040fe20008000000 */
[CC--:B-1----:R-:W-:Y:S01]  /*1f5b0*/  LEA R8, P1, R10.reuse, R3.reuse, 0x2 ;  /* 0x000000030a087211 */ /* 0x0c2fe200078210ff */
[----:B------:R-:W-:Y:S01]  /*1f5c0*/  ULDC UR4, c[0x0][0x22c] ;  /* 0x00008b0000047ab9 */ /* 0x000fe20000000800 */
[----:B------:R-:W-:Y:S02]  /*1f5d0*/  ULDC UR5, c[0x0][0x22c] ;  /* 0x00008b0000057ab9 */ /* 0x000fe40000000800 */
[----:B------:R-:W-:Y:S02]  /*1f5e0*/  LEA.HI.X.SX32 R9, R10, R242, 0x2, P1 ;  /* 0x000000f20a097211 */ /* 0x000fe400008f16ff */
[----:B------:R-:W-:Y:S01]  /*1f5f0*/  ISETP.LT.AND P1, PT, R2, UR4, !P0 ;  /* 0x0000000402007c0c */ /* 0x000fe2000c721270 */
[----:B------:R-:W-:Y:S01]  /*1f600*/  ULDC UR4, c[0x0][0x22c] ;  /* 0x00008b0000047ab9 */ /* 0x000fe20000000800 */
[----:B------:R-:W-:Y:S01]  /*1f610*/  LOP3.LUT R2, R0, 0x2d, RZ, 0xfc, !PT ;  /* 0x0000002d00027812 */ /* 0x000fe200078efcff */
[----:B------:R1:W-:Y:S01]  /*1f620*/  @P5 STG.E desc[UR12][R8.64], R16 ;  /* 0x0000001008005986 */ /* 0x0003e2000c10190c */
[----:B--2---:R-:W-:-:S02]  /*1f630*/  LEA R4, P6, R12, R3, 0x2 ;  /* 0x000000030c047211 */ /* 0x004fc400078c10ff */
[----:B------:R-:W-:Y:S01]  /*1f640*/  ISETP.LT.AND P5, PT, R2, UR4, !P0 ;  /* 0x0000000402007c0c */ /* 0x000fe2000c7a1270 */
[----:B------:R-:W-:Y:S01]  /*1f650*/  ULDC UR4, c[0x0][0x248] ;  /* 0x0000920000047ab9 */ /* 0x000fe20000000800 */
[C---:B------:R-:W-:Y:S01]  /*1f660*/  LEA.HI.X.SX32 R5, R12.reuse, R242, 0x2, P6 ;  /* 0x000000f20c057211 */ /* 0x040fe200030f16ff */
[----:B------:R-:W-:Y:S01]  /*1f670*/  VIADD R12, R12, UR4 ;  /* 0x000000040c0c7c36 */ /* 0x000fe20008000000 */
[----:B------:R-:W-:-:S03]  /*1f680*/  ULDC UR4, c[0x0][0x248] ;  /* 0x0000920000047ab9 */ /* 0x000fc60000000800 */
[C---:B------:R-:W-:Y:S01]  /*1f690*/  VIADD R10, R12.reuse, UR4 ;  /* 0x000000040c0a7c36 */ /* 0x040fe20008000000 */
[-C--:B---3--:R-:W-:Y:S01]  /*1f6a0*/  LEA R6, P6, R12, R3.reuse, 0x2 ;  /* 0x000000030c067211 */ /* 0x088fe200078c10ff */
[----:B------:R-:W-:Y:S01]  /*1f6b0*/  ULDC UR4, c[0x0][0x248] ;  /* 0x0000920000047ab9 */ /* 0x000fe20000000800 */
[----:B------:R-:W-:Y:S01]  /*1f6c0*/  LOP3.LUT R2, R0, 0x2e, RZ, 0xfc, !PT ;  /* 0x0000002e00027812 */ /* 0x000fe200078efcff */
[----:B------:R-:W-:Y:S01]  /*1f6d0*/  VIADD R11, R10, UR4 ;  /* 0x000000040a0b7c36 */ /* 0x000fe20008000000 */
[-C--:B------:R-:W-:Y:S01]  /*1f6e0*/  LEA.HI.X.SX32 R7, R12, R242.reuse, 0x2, P6 ;  /* 0x000000f20c077211 */ /* 0x080fe200030f16ff */
[----:B------:R2:W-:Y:S01]  /*1f6f0*/  @P4 STG.E desc[UR12][R4.64], R36 ;  /* 0x0000002404004986 */ /* 0x0005e2000c10190c */
[----:B-1----:R-:W-:Y:S01]  /*1f700*/  LEA R8, P6, R10, R3, 0x2 ;  /* 0x000000030a087211 */ /* 0x002fe200078c10ff */
[----:B------:R-:W-:Y:S01]  /*1f710*/  ULDC UR4, c[0x0][0x248] ;  /* 0x0000920000047ab9 */ /* 0x000fe20000000800 */
[----:B------:R-:W-:Y:S01]  /*1f720*/  ISETP.LT.AND P4, PT, R2, UR5, !P0 ;  /* 0x0000000502007c0c */ /* 0x000fe2000c781270 */
[----:B------:R-:W-:Y:S01]  /*1f730*/  ULDC UR5, c[0x0][0x22c] ;  /* 0x00008b0000057ab9 */ /* 0x000fe20000000800 */
[----:B------:R-:W-:-:S02]  /*1f740*/  LEA.HI.X.SX32 R9, R10, R242, 0x2, P6 ;  /* 0x000000f20a097211 */ /* 0x000fc400030f16ff */
[----:B------:R-:W-:Y:S01]  /*1f750*/  LOP3.LUT R2, R0, 0x2f, RZ, 0xfc, !PT ;  /* 0x0000002f00027812 */ /* 0x000fe200078efcff */
[----:B------:R1:W-:Y:S01]  /*1f760*/  @P3 STG.E desc[UR12][R6.64], R17 ;  /* 0x0000001106003986 */ /* 0x0003e2000c10190c */
[CC--:B--2---:R-:W-:Y:S02]  /*1f770*/  LEA R4, P6, R11.reuse, R3.reuse, 0x2 ;  /* 0x000000030b047211 */ /* 0x0c4fe400078c10ff */
        /* <DEDUP_REMOVED lines=9> */
[C---:B------:R-:W-:Y:S01]  /*1f810*/  VIADD R10, R11.reuse, UR4 ;  /* 0x000000040b0a7c36 */ /* 0x040fe20008000000 */
[C---:B-1----:R-:W-:Y:S01]  /*1f820*/  LEA R6, P1, R11.reuse, R3, 0x2 ;  /* 0x000000030b067211 */ /* 0x042fe200078210ff */
        /* <DEDUP_REMOVED lines=8> */
[----:B--2---:R-:W-:Y:S02]  /*1f8b0*/  LEA R8, P6, R10, R3, 0x2 ;  /* 0x000000030a087211 */ /* 0x004fe400078c10ff */
        /* <DEDUP_REMOVED lines=8> */
[----:B------:R-:W-:Y:S02]  /*1f940*/  LOP3.LUT R2, R0, 0x33, RZ, 0xfc, !PT ;  /* 0x0000003300027812 */ /* 0x000fe400078efcff */
[-C--:B------:R-:W-:Y:S01]  /*1f950*/  LEA.HI.X.SX32 R5, R10, R242.reuse, 0x2, P6 ;  /* 0x000000f20a057211 */ /* 0x080fe200030f16ff */
[C---:B------:R-:W-:Y:S01]  /*1f960*/  VIADD R10, R11.reuse, UR4 ;  /* 0x000000040b0a7c36 */ /* 0x040fe20008000000 */
[CC--:B-1----:R-:W-:Y:S01]  /*1f970*/  LEA R6, P6, R11.reuse, R3.reuse, 0x2 ;  /* 0x000000030b067211 */ /* 0x0c2fe200078c10ff */
[----:B------:R1:W-:Y:S01]  /*1f980*/  @P4 STG.E desc[UR12][R8.64], R19 ;  /* 0x0000001308004986 */ /* 0x0003e2000c10190c */
[----:B------:R-:W-:Y:S01]  /*1f990*/  ISETP.LT.AND P4, PT, R2, UR5, !P0 ;  /* 0x0000000502007c0c */ /* 0x000fe2000c781270 */
[----:B------:R-:W-:Y:S01]  /*1f9a0*/  ULDC UR5, c[0x0][0x22c] ;  /* 0x00008b0000057ab9 */ /* 0x000fe20000000800 */
[----:B------:R-:W-:Y:S01]  /*1f9b0*/  LEA.HI.X.SX32 R7, R11, R242, 0x2, P6 ;  /* 0x000000f20b077211 */ /* 0x000fe200030f16ff */
[----:B------:R-:W-:Y:S01]  /*1f9c0*/  ULDC UR4, c[0x0][0x248] ;  /* 0x0000920000047ab9 */ /* 0x000fe20000000800 */
[----:B------:R-:W-:Y:S01]  /*1f9d0*/  LOP3.LUT R2, R0, 0x34, RZ, 0xfc, !PT ;  /* 0x0000003400027812 */ /* 0x000fe200078efcff */
[----:B------:R2:W-:Y:S04]  /*1f9e0*/  @P3 STG.E desc[UR12][R4.64], R39 ;  /* 0x0000002704003986 */ /* 0x0005e8000c10190c */
[----:B------:R-:W3:Y:S01]  /*1f9f0*/  LDS.128 R16, [R243] ;  /* 0x00000000f3107984 */ /* 0x000ee20000000c00 */
[----:B-1----:R-:W-:-:S02]  /*1fa00*/  LEA R8, P6, R10, R3, 0x2 ;  /* 0x000000030a087211 */ /* 0x002fc400078c10ff */
        /* <DEDUP_REMOVED lines=10> */
[----:B--2---:R-:W-:Y:S01]  /*1fab0*/  LEA R4, P1, R10, R3, 0x2 ;  /* 0x000000030a047211 */ /* 0x004fe200078210ff */
        /* <DEDUP_REMOVED lines=8> */
[C---:B-1----:R-:W-:Y:S02]  /*1fb40*/  LEA R6, P6, R11.reuse, R3, 0x2 ;  /* 0x000000030b067211 */ /* 0x042fe400078c10ff */
[----:B------:R-:W-:Y:S01]  /*1fb50*/  ISETP.LT.AND P5, PT, R2, UR4, !P0 ;  /* 0x0000000402007c0c */ /* 0x000fe2000c7a1270 */
[----:B------:R-:W-:Y:S01]  /*1fb60*/  ULDC UR4, c[0x0][0x248] ;  /* 0x0000920000047ab9 */ /* 0x000fe20000000800 */
[C---:B------:R-:W-:Y:S01]  /*1fb70*/  LEA.HI.X.SX32 R7, R11.reuse, R242, 0x2, P6 ;  /* 0x000000f20b077211 */ /* 0x040fe200030f16ff */
[----:B------:R-:W-:Y:S01]  /*1fb80*/  VIADD R11, R11, UR4 ;  /* 0x000000040b0b7c36 */ /* 0x000fe20008000000 */
[----:B------:R-:W-:-:S03]  /*1fb90*/  ULDC UR4, c[0x0][0x248] ;  /* 0x0000920000047ab9 */ /* 0x000fc60000000800 */
[C---:B------:R-:W-:Y:S01]  /*1fba0*/  VIADD R10, R11.reuse, UR4 ;  /* 0x000000040b0a7c36 */ /* 0x040fe20008000000 */
[CC--:B----4-:R-:W-:Y:S01]  /*1fbb0*/  LEA R8, P6, R11.reuse, R3.reuse, 0x2 ;  /* 0x000000030b087211 */ /* 0x0d0fe200078c10ff */
[----:B------:R-:W-:Y:S01]  /*1fbc0*/  ULDC UR4, c[0x0][0x248] ;  /* 0x0000920000047ab9 */ /* 0x000fe20000000800 */
[----:B------:R-:W-:Y:S02]  /*1fbd0*/  LOP3.LUT R2, R0, 0x38, RZ, 0xfc, !PT ;  /* 0x0000003800027812 */ /* 0x000fe400078efcff */
[-C--:B------:R-:W-:Y:S01]  /*1fbe0*/  LEA.HI.X.SX32 R9, R11, R242.reuse, 0x2, P6 ;  /* 0x000000f20b097211 */ /* 0x080fe200030f16ff */
[C---:B------:R-:W-:Y:S01]  /*1fbf0*/  VIADD R11, R10.reuse, UR4 ;  /* 0x000000040a0b7c36 */ /* 0x040fe20008000000 */
[-C--:B--2---:R-:W-:Y:S01]  /*1fc00*/  LEA R4, P6, R10, R3.reuse, 0x2 ;  /* 0x000000030a047211 */ /* 0x084fe200078c10ff */
[----:B------:R1:W-:Y:S01]  /*1fc10*/  @P4 STG.E desc[UR12][R6.64], R45 ;  /* 0x0000002d06004986 */ /* 0x0003e2000c10190c */
[----:B------:R-:W-:Y:S01]  /*1fc20*/  ISETP.LT.AND P4, PT, R2, UR5, !P0 ;  /* 0x0000000502007c0c */ /* 0x000fe2000c781270 */
[----:B------:R-:W-:Y:S01]  /*1fc30*/  ULDC UR5, c[0x0][0x22c] ;  /* 0x00008b0000057ab9 */ /* 0x000fe20000000800 */
[----:B------:R-:W-:Y:S01]  /*1fc40*/  LEA.HI.X.SX32 R5, R10, R242, 0x2, P6 ;  /* 0x000000f20a057211 */ /* 0x000fe200030f16ff */
[----:B------:R-:W-:Y:S01]  /*1fc50*/  ULDC UR4, c[0x0][0x248] ;  /* 0x0000920000047ab9 */ /* 0x000fe20000000800 */
[----:B------:R-:W-:Y:S01]  /*1fc60*/  LOP3.LUT R2, R0, 0x39, RZ, 0xfc, !PT ;  /* 0x0000003900027812 */ /* 0x000fe200078efcff */
[----:B------:R2:W-:Y:S01]  /*1fc70*/  @P3 STG.E desc[UR12][R8.64], R26 ;  /* 0x0000001a08003986 */ /* 0x0005e2000c10190c */
        /* <DEDUP_REMOVED lines=11> */
[C---:B--2---:R-:W-:Y:S01]  /*1fd30*/  LEA R8, P1, R11.reuse, R3, 0x2 ;  /* 0x000000030b087211 */ /* 0x044fe200078210ff */
        /* <DEDUP_REMOVED lines=15> */
[-C--:B----4-:R-:W-:Y:S01]  /*1fe30*/  LEA R6, P6, R10, R3.reuse, 0x2 ;  /* 0x000000030a067211 */ /* 0x090fe200078c10ff */
[----:B------:R-:W-:Y:S01]  /*1fe40*/  ULDC UR4, c[0x0][0x248] ;  /* 0x0000920000047ab9 */ /* 0x000fe20000000800 */
[----:B------:R-:W-:Y:S02]  /*1fe50*/  LOP3.LUT R2, R0, 0x3d, RZ, 0xfc, !PT ;  /* 0x0000003d00027812 */ /* 0x000fe400078efcff */
[-C--:B------:R-:W-:Y:S01]  /*1fe60*/  LEA.HI.X.SX32 R7, R10, R242.reuse, 0x2, P6 ;  /* 0x000000f20a077211 */ /* 0x080fe200030f16ff */
[C---:B------:R-:W-:Y:S01]  /*1fe70*/  VIADD R10, R11.reuse, UR4 ;  /* 0x000000040b0a7c36 */ /* 0x040fe20008000000 */
[CC--:B--2---:R-:W-:Y:S01]  /*1fe80*/  LEA R8, P6, R11.reuse, R3.reuse, 0x2 ;  /* 0x000000030b087211 */ /* 0x0c4fe200078c10ff */
        /* <DEDUP_REMOVED lines=1514> */
[----:B----4-:R-:W-:Y:S01]  /*25d30*/  LEA R8, P6, R10, R3, 0x2 ;  /* 0x000000030a087211 */ /* 0x010fe200078c10ff */
[----:B------:R-:W-:-:S03]  /*25d40*/  ULDC UR4, c[0x0][0x248] ;  /* 0x0000920000047ab9 */ /* 0x000fc60000000800 */
[-C--:B------:R-:W-:Y:S01]  /*25d50*/  LEA.HI.X.SX32 R9, R10, R242.reuse, 0x2, P6 ;  /* 0x000000f20a097211 */ /* 0x080fe200030f16ff */
[C---:B------:R-:W-:Y:S01]  /*25d60*/  VIADD R10, R11.reuse, UR4 ;  /* 0x000000040b0a7c36 */ /* 0x040fe20008000000 */
[C---:B--2---:R-:W-:Y:S01]  /*25d70*/  LEA R4, P6, R11.reuse, R3, 0x2 ;  /* 0x000000030b047211 */ /* 0x044fe200078c10ff */
[----:B------:R1:W-:Y:S01]  /*25d80*/  @P4 STG.E desc[UR12][R6.64], R231 ;  /* 0x000000e706004986 */ /* 0x0003e2000c10190c */
[----:B------:R-:W-:Y:S01]  /*25d90*/  LOP3.LUT R2, R0, 0xfb, RZ, 0xfc, !PT ;  /* 0x000000fb00027812 */ /* 0x000fe200078efcff */
[----:B------:R-:W-:Y:S01]  /*25da0*/  ULDC UR4, c[0x0][0x248] ;  /* 0x0000920000047ab9 */ /* 0x000fe20000000800 */
[----:B------:R-:W-:Y:S02]  /*25db0*/  LEA.HI.X.SX32 R5, R11, R242, 0x2, P6 ;  /* 0x000000f20b057211 */ /* 0x000fe400030f16ff */
[----:B------:R-:W-:Y:S01]  /*25dc0*/  ISETP.LT.AND P4, PT, R2, UR5, !P0 ;  /* 0x0000000502007c0c */ /* 0x000fe2000c781270 */
[----:B------:R-:W-:Y:S01]  /*25dd0*/  ULDC UR5, c[0x0][0x22c] ;  /* 0x00008b0000057ab9 */ /* 0x000fe20000000800 */
[----:B------:R-:W-:-:S02]  /*25de0*/  LOP3.LUT R2, R0, 0xfc, RZ, 0xfc, !PT ;  /* 0x000000fc00027812 */ /* 0x000fc400078efcff */
[----:B-1----:R-:W-:-:S04]  /*25df0*/  LEA R6, P6, R10, R3, 0x2 ;  /* 0x000000030a067211 */ /* 0x002fc800078c10ff */
[C---:B------:R-:W-:Y:S01]  /*25e00*/  LEA.HI.X.SX32 R7, R10.reuse, R242, 0x2, P6 ;  /* 0x000000f20a077211 */ /* 0x040fe200030f16ff */
[----:B------:R-:W-:Y:S01]  /*25e10*/  VIADD R10, R10, UR4 ;  /* 0x000000040a0a7c36 */ /* 0x000fe20008000000 */
[----:B------:R-:W-:Y:S01]  /*25e20*/  ULDC UR4, c[0x0][0x248] ;  /* 0x0000920000047ab9 */ /* 0x000fe20000000800 */
[----:B------:R1:W-:Y:S01]  /*25e30*/  @P3 STG.E desc[UR12][R8.64], R239 ;  /* 0x000000ef08003986 */ /* 0x0003e2000c10190c */
[----:B------:R-:W-:Y:S01]  /*25e40*/  ISETP.LT.AND P3, PT, R2, UR5, !P0 ;  /* 0x0000000502007c0c */ /* 0x000fe2000c761270 */
[----:B------:R-:W-:Y:S01]  /*25e50*/  ULDC UR5, c[0x0][0x22c] ;  /* 0x00008b0000057ab9 */ /* 0x000fe20000000800 */
[----:B------:R-:W-:Y:S01]  /*25e60*/  LOP3.LUT R2, R0, 0xfd, RZ, 0xfc, !PT ;  /* 0x000000fd00027812 */ /* 0x000fe200078efcff */
[----:B------:R2:W-:Y:S03]  /*25e70*/  @P2 STG.E desc[UR12][R4.64], R148 ;  /* 0x0000009404002986 */ /* 0x0005e6000c10190c */
[----:B------:R-:W-:Y:S01]  /*25e80*/  ISETP.LT.AND P2, PT, R2, UR5, !P0 ;  /* 0x0000000502007c0c */ /* 0x000fe2000c741270 */
[----:B------:R-:W-:Y:S01]  /*25e90*/  ULDC UR5, c[0x0][0x248] ;  /* 0x0000920000057ab9 */ /* 0x000fe20000000800 */
[----:B-1----:R-:W-:Y:S01]  /*25ea0*/  VIADD R9, R10, UR4 ;  /* 0x000000040a097c36 */ /* 0x002fe20008000000 */
[----:B------:R-:W-:-:S03]  /*25eb0*/  ULDC UR4, c[0x0][0x248] ;  /* 0x0000920000047ab9 */ /* 0x000fc60000000800 */
[----:B------:R-:W-:Y:S01]  /*25ec0*/  VIADD R11, R9, UR4 ;  /* 0x00000004090b7c36 */ /* 0x000fe20008000000 */
[----:B---3--:R1:W-:Y:S01]  /*25ed0*/  @P1 STG.E desc[UR12][R6.64], R16 ;  /* 0x0000001006001986 */ /* 0x0083e2000c10190c */
[CC--:B--2---:R-:W-:Y:S01]  /*25ee0*/  LEA R4, P1, R10.reuse, R3.reuse, 0x2 ;  /* 0x000000030a047211 */ /* 0x0c4fe200078210ff */
[----:B------:R-:W-:Y:S01]  /*25ef0*/  ULDC UR4, c[0x0][0x248] ;  /* 0x0000920000047ab9 */ /* 0x000fe20000000800 */
[----:B------:R-:W-:Y:S01]  /*25f00*/  VIADD R12, R11, UR5 ;  /* 0x000000050b0c7c36 */ /* 0x000fe20008000000 */
[----:B------:R-:W-:Y:S02]  /*25f10*/  LEA R8, P6, R9, R3, 0x2 ;  /* 0x0000000309087211 */ /* 0x000fe400078c10ff */
[----:B------:R-:W-:Y:S01]  /*25f20*/  LEA.HI.X.SX32 R5, R10, R242, 0x2, P1 ;  /* 0x000000f20a057211 */ /* 0x000fe200008f16ff */
[----:B------:R-:W-:Y:S01]  /*25f30*/  VIADD R13, R12, UR6 ;  /* 0x000000060c0d7c36 */ /* 0x000fe20008000000 */
[C---:B------:R-:W-:Y:S02]  /*25f40*/  LOP3.LUT R2, R0.reuse, 0xfe, RZ, 0xfc, !PT ;  /* 0x000000fe00027812 */ /* 0x040fe400078efcff */
[----:B------:R-:W-:-:S02]  /*25f50*/  LOP3.LUT R0, R0, 0xff, RZ, 0xfc, !PT ;  /* 0x000000ff00007812 */ /* 0x000fc400078efcff */
[-C--:B-1----:R-:W-:Y:S01]  /*25f60*/  LEA R6, P1, R11, R3.reuse, 0x2 ;  /* 0x000000030b067211 */ /* 0x082fe200078210ff */
[----:B------:R-:W-:Y:S01]  /*25f70*/  VIADD R14, R13, UR4 ;  /* 0x000000040d0e7c36 */ /* 0x000fe20008000000 */
[-C--:B------:R-:W-:Y:S01]  /*25f80*/  LEA.HI.X.SX32 R9, R9, R242.reuse, 0x2, P6 ;  /* 0x000000f209097211 */ /* 0x080fe200030f16ff */
[----:B------:R-:W-:Y:S01]  /*25f90*/  ULDC UR4, c[0x0][0x22c] ;  /* 0x00008b0000047ab9 */ /* 0x000fe20000000800 */
[----:B------:R-:W-:Y:S02]  /*25fa0*/  LEA R10, P6, R12, R3, 0x2 ;  /* 0x000000030c0a7211 */ /* 0x000fe400078c10ff */
[----:B------:R-:W-:Y:S02]  /*25fb0*/  LEA.HI.X.SX32 R7, R11, R242, 0x2, P1 ;  /* 0x000000f20b077211 */ /* 0x000fe400008f16ff */
[----:B------:R-:W-:Y:S02]  /*25fc0*/  ISETP.LT.AND P1, PT, R2, UR7, !P0 ;  /* 0x0000000702007c0c */ /* 0x000fe4000c721270 */
[----:B------:R-:W-:-:S02]  /*25fd0*/  ISETP.LT.AND P0, PT, R0, UR4, !P0 ;  /* 0x0000000400007c0c */ /* 0x000fc4000c701270 */
[-C--:B------:R-:W-:Y:S02]  /*25fe0*/  LEA.HI.X.SX32 R11, R12, R242.reuse, 0x2, P6 ;  /* 0x000000f20c0b7211 */ /* 0x080fe400030f16ff */
[CC--:B------:R-:W-:Y:S01]  /*25ff0*/  LEA R12, P6, R13.reuse, R3.reuse, 0x2 ;  /* 0x000000030d0c7211 */ /* 0x0c0fe200078c10ff */
[----:B------:R1:W-:Y:S03]  /*26000*/  @P5 STG.E desc[UR12][R4.64], R149 ;  /* 0x0000009504005986 */ /* 0x0003e6000c10190c */
[----:B------:R-:W-:Y:S01]  /*26010*/  LEA.HI.X.SX32 R13, R13, R242, 0x2, P6 ;  /* 0x000000f20d0d7211 */ /* 0x000fe200030f16ff */
[----:B------:R1:W-:Y:S01]  /*26020*/  @P4 STG.E desc[UR12][R8.64], R17 ;  /* 0x0000001108004986 */ /* 0x0003e2000c10190c */
[----:B------:R-:W-:-:S03]  /*26030*/  LEA R2, P6, R14, R3, 0x2 ;  /* 0x000000030e027211 */ /* 0x000fc600078c10ff */
[----:B------:R1:W-:Y:S04]  /*26040*/  @P3 STG.E desc[UR12][R6.64], R150 ;  /* 0x0000009606003986 */ /* 0x0003e8000c10190c */
[----:B------:R1:W-:Y:S01]  /*26050*/  @P2 STG.E desc[UR12][R10.64], R18 ;  /* 0x000000120a002986 */ /* 0x0003e2000c10190c */
[----:B------:R-:W-:-:S03]  /*26060*/  LEA.HI.X.SX32 R3, R14, R242, 0x2, P6 ;  /* 0x000000f20e037211 */ /* 0x000fc600030f16ff */
[----:B------:R1:W-:Y:S01]  /*26070*/  @P1 STG.E desc[UR12][R12.64], R151 ;  /* 0x000000970c001986 */ /* 0x0003e2000c10190c */
[----:B------:R-:W-:Y:S05]  /*26080*/  @!P0 EXIT ;  /* 0x000000000000894d */ /* 0x000fea0003800000 */
[----:B------:R-:W-:Y:S01]  /*26090*/  STG.E desc[UR12][R2.64], R19 ;  /* 0x0000001302007986 */ /* 0x000fe2000c10190c */
[----:B------:R-:W-:Y:S05]  /*260a0*/  EXIT ;  /* 0x000000000000794d */ /* 0x000fea0003800000 */
.L_x_2:
[----:B------:R-:W-:-:S00]  /*260b0*/  BRA `(.L_x_2) ;  /* 0xfffffffc00fc7947 */ /* 0x000fc0000383ffff */
[----:B------:R-:W-:-:S00]  /*260c0*/  NOP ;  /* 0x0000000000007918 */ /* 0x000fc00000000000 */
        /* <DEDUP_REMOVED lines=11> */
.L_x_3:


//--------------------- .nv.shared.matmul_kernel  --------------------------
	.section	.nv.shared.matmul_kernel,"aw",@nobits
	.sectionflags	@""
	.align	16
	.zero		1024


//--------------------- .nv.shared.reserved.0     --------------------------
	.section	.nv.shared.reserved.0,"aw",@nobits
	.weak		__nv_reservedSMEM_offset_0_alias
	.size		__nv_reservedSMEM_offset_0_alias, 0, 0
	.other		__nv_reservedSMEM_offset_0_alias,@"STO_CUDA_RESERVED_SHARED STV_DEFAULT"
__nv_reservedSMEM_offset_0_alias:
	.zero		0


//--------------------- .nv.constant0.matmul_kernel --------------------------
	.section	.nv.constant0.matmul_kernel,"a",@progbits
	.sectionflags	@""
	.align	4
.nv.constant0.matmul_kernel:
	.zero		608


//--------------------- SYMBOLS --------------------------

	.type		.nv.reservedSmem.offset0,@object
	.size		.nv.reservedSmem.offset0,0x4
